def matmul_kernel(
    a_ptr,
    b_ptr,
    c_ptr,
    M,
    N,
    K,
    stride_am,
    stride_ak,
    stride_bk,
    stride_bn,
    stride_cm,
    stride_cn,
    BLOCK_M: tl.constexpr,
    BLOCK_N: tl.constexpr,
    BLOCK_K: tl.constexpr,
    GROUP_M: tl.constexpr,
):
    pid = tl.program_id(axis=0)
    num_pid_m = tl.cdiv(M, BLOCK_M)
    num_pid_n = tl.cdiv(N, BLOCK_N)
    num_pid_in_group = GROUP_M * num_pid_n
    group_id = pid // num_pid_in_group
    first_pid_m = group_id * GROUP_M
    group_size_m = min(num_pid_m - first_pid_m, GROUP_M)
    pid_m = first_pid_m + ((pid % num_pid_in_group) % group_size_m)
    pid_n = (pid % num_pid_in_group) // group_size_m

    offs_am = (pid_m * BLOCK_M + tl.arange(0, BLOCK_M)) % M
    offs_bn = (pid_n * BLOCK_N + tl.arange(0, BLOCK_N)) % N
    offs_k = tl.arange(0, BLOCK_K)
    a_ptrs = a_ptr + offs_am[:, None] * stride_am + offs_k[None, :] * stride_ak
    b_ptrs = b_ptr + offs_k[:, None] * stride_bk + offs_bn[None, :] * stride_bn

    acc = tl.zeros((BLOCK_M, BLOCK_N), dtype=tl.float32)
    for kk in range(0, tl.cdiv(K, BLOCK_K)):
        a = tl.load(a_ptrs, mask=offs_k[None, :] < K - kk * BLOCK_K, other=0.0)
        b = tl.load(b_ptrs, mask=offs_k[:, None] < K - kk * BLOCK_K, other=0.0)
        acc = tl.dot(a, b, acc)
        a_ptrs += BLOCK_K * stride_ak
        b_ptrs += BLOCK_K * stride_bk

    c = acc.to(c_ptr.dtype.element_ty)
    offs_cm = pid_m * BLOCK_M + tl.arange(0, BLOCK_M)
    offs_cn = pid_n * BLOCK_N + tl.arange(0, BLOCK_N)
    c_ptrs = c_ptr + offs_cm[:, None] * stride_cm + offs_cn[None, :] * stride_cn
    mask = (offs_cm[:, None] < M) & (offs_cn[None, :] < N)
    tl.store(c_ptrs, c, mask=mask)

# config = {"BLOCK_K": 128, "BLOCK_M": 512, "BLOCK_N": 128, "GROUP_M": 8, "arch": "sm_90", "dtype": "fp32", "num_ctas": 1, "num_stages": 2, "num_warps": 4}
# arch = sm_90


// ===== COMPILED SASS (sm_90a) =====

	.target	sm_90a

	.elftype	@"ET_EXEC"


//--------------------- .note.nv.tkinfo           --------------------------
	.section	.note.nv.tkinfo,"",@"SHT_NOTE"
	.sectionflags	@"SHF_NOTE_NV_TKINFO"
	.tkinfo
        /*0018*/ 	.word	0x00000002
        /*0030*/ 	.string	""
        /*0030*/ 	.string	"ptxas"
        /*0030*/ 	.string	"Cuda compilation tools, release 13.0, V13.0.88"
        /*0030*/ 	.string	"Build cuda_13.0.r13.0/compiler.36424714_0"
        /*0030*/ 	.string	"-v  -suppress-debug-info  -lineinfo  -arch sm_90a "



//--------------------- .note.nv.cuinfo           --------------------------
	.section	.note.nv.cuinfo,"",@"SHT_NOTE"
	.sectionflags	@"SHF_NOTE_NV_CUINFO"
        /*0018*/ 	.short	0x0002
        /*001a*/ 	.short	0x005a
        /*001c*/ 	.short	0x0082
	.zero		2


//--------------------- .nv.info                  --------------------------
	.section	.nv.info,"",@"SHT_CUDA_INFO"
	.align	4


	//----- nvinfo : EIATTR_REGCOUNT
	.align		4
        /*0000*/ 	.byte	0x04, 0x2f
        /*0002*/ 	.short	(.L_1 - .L_0)
	.align		4
.L_0:
        /*0004*/ 	.word	index@(matmul_kernel)
        /*0008*/ 	.word	0x000000ff


	//----- nvinfo : EIATTR_FRAME_SIZE
	.align		4
.L_1:
        /*000c*/ 	.byte	0x04, 0x11
        /*000e*/ 	.short	(.L_3 - .L_2)
	.align		4
.L_2:
        /*0010*/ 	.word	index@(matmul_kernel)
        /*0014*/ 	.word	0x000021e0


	//----- nvinfo : EIATTR_MIN_STACK_SIZE
	.align		4
.L_3:
        /*0018*/ 	.byte	0x04, 0x12
        /*001a*/ 	.short	(.L_5 - .L_4)
	.align		4
.L_4:
        /*001c*/ 	.word	index@(matmul_kernel)
        /*0020*/ 	.word	0x000021e0
.L_5:


//--------------------- .nv.compat                --------------------------
	.section	.nv.compat,"",@"SHT_CUDA_COMPAT_INFO"
	.align	4
        /*0000*/ 	.byte	0x02, 0x09, 0x01, 0x00, 0x02, 0x02, 0x04, 0x00, 0x02, 0x05, 0x05, 0x00, 0x03, 0x07, 0x01, 0x01
        /*0010*/ 	.byte	0x02, 0x03, 0x00, 0x00, 0x02, 0x06, 0x01, 0x00, 0x04, 0x0b, 0x08, 0x00, 0x00, 0x00, 0x00, 0x00
        /*0020*/ 	.byte	0x00, 0x00, 0x00, 0x00


//--------------------- .nv.info.matmul_kernel    --------------------------
	.section	.nv.info.matmul_kernel,"",@"SHT_CUDA_INFO"
	.sectionflags	@""
	.align	4


	//----- nvinfo : EIATTR_CUDA_API_VERSION
	.align		4
        /*0000*/ 	.byte	0x04, 0x37
        /*0002*/ 	.short	(.L_7 - .L_6)
.L_6:
        /*0004*/ 	.word	0x00000082


	//----- nvinfo : EIATTR_KPARAM_INFO
	.align		4
.L_7:
        /*0008*/ 	.byte	0x04, 0x17
        /*000a*/ 	.short	(.L_9 - .L_8)
.L_8:
        /*000c*/ 	.word	0x00000000
        /*0010*/ 	.short	0x000d
        /*0012*/ 	.short	0x0048
        /*0014*/ 	.byte	0x00, 0xf4, 0x21, 0x00


	//----- nvinfo : EIATTR_KPARAM_INFO
	.align		4
.L_9:
        /*0018*/ 	.byte	0x04, 0x17
        /*001a*/ 	.short	(.L_11 - .L_10)
.L_10:
        /*001c*/ 	.word	0x00000000
        /*0020*/ 	.short	0x000c
        /*0022*/ 	.short	0x0040
        /*0024*/ 	.byte	0x00, 0xf4, 0x21, 0x00


	//----- nvinfo : EIATTR_KPARAM_INFO
	.align		4
.L_11:
        /*0028*/ 	.byte	0x04, 0x17
        /*002a*/ 	.short	(.L_13 - .L_12)
.L_12:
        /*002c*/ 	.word	0x00000000
        /*0030*/ 	.short	0x000b
        /*0032*/ 	.short	0x0038
        /*0034*/ 	.byte	0x00, 0xf0, 0x11, 0x00


	//----- nvinfo : EIATTR_KPARAM_INFO
	.align		4
.L_13:
        /*0038*/ 	.byte	0x04, 0x17
        /*003a*/ 	.short	(.L_15 - .L_14)
.L_14:
        /*003c*/ 	.word	0x00000000
        /*0040*/ 	.short	0x000a
        /*0042*/ 	.short	0x0034
        /*0044*/ 	.byte	0x00, 0xf0, 0x11, 0x00


	//----- nvinfo : EIATTR_KPARAM_INFO
	.align		4
.L_15:
        /*0048*/ 	.byte	0x04, 0x17
        /*004a*/ 	.short	(.L_17 - .L_16)
.L_16:
        /*004c*/ 	.word	0x00000000
        /*0050*/ 	.short	0x0009
        /*0052*/ 	.short	0x0030
        /*0054*/ 	.byte	0x00, 0xf0, 0x11, 0x00


	//----- nvinfo : EIATTR_KPARAM_INFO
	.align		4
.L_17:
        /*0058*/ 	.byte	0x04, 0x17
        /*005a*/ 	.short	(.L_19 - .L_18)
.L_18:
        /*005c*/ 	.word	0x00000000
        /*0060*/ 	.short	0x0008
        /*0062*/ 	.short	0x002c
        /*0064*/ 	.byte	0x00, 0xf0, 0x11, 0x00


	//----- nvinfo : EIATTR_KPARAM_INFO
	.align		4
.L_19:
        /*0068*/ 	.byte	0x04, 0x17
        /*006a*/ 	.short	(.L_21 - .L_20)
.L_20:
        /*006c*/ 	.word	0x00000000
        /*0070*/ 	.short	0x0007
        /*0072*/ 	.short	0x0028
        /*0074*/ 	.byte	0x00, 0xf0, 0x11, 0x00


	//----- nvinfo : EIATTR_KPARAM_INFO
	.align		4
.L_21:
        /*0078*/ 	.byte	0x04, 0x17
        /*007a*/ 	.short	(.L_23 - .L_22)
.L_22:
        /*007c*/ 	.word	0x00000000
        /*0080*/ 	.short	0x0006
        /*0082*/ 	.short	0x0024
        /*0084*/ 	.byte	0x00, 0xf0, 0x11, 0x00


	//----- nvinfo : EIATTR_KPARAM_INFO
	.align		4
.L_23:
        /*0088*/ 	.byte	0x04, 0x17
        /*008a*/ 	.short	(.L_25 - .L_24)
.L_24:
        /*008c*/ 	.word	0x00000000
        /*0090*/ 	.short	0x0005
        /*0092*/ 	.short	0x0020
        /*0094*/ 	.byte	0x00, 0xf0, 0x11, 0x00


	//----- nvinfo : EIATTR_KPARAM_INFO
	.align		4
.L_25:
        /*0098*/ 	.byte	0x04, 0x17
        /*009a*/ 	.short	(.L_27 - .L_26)
.L_26:
        /*009c*/ 	.word	0x00000000
        /*00a0*/ 	.short	0x0004
        /*00a2*/ 	.short	0x001c
        /*00a4*/ 	.byte	0x00, 0xf0, 0x11, 0x00


	//----- nvinfo : EIATTR_KPARAM_INFO
	.align		4
.L_27:
        /*00a8*/ 	.byte	0x04, 0x17
        /*00aa*/ 	.short	(.L_29 - .L_28)
.L_28:
        /*00ac*/ 	.word	0x00000000
        /*00b0*/ 	.short	0x0003
        /*00b2*/ 	.short	0x0018
        /*00b4*/ 	.byte	0x00, 0xf0, 0x11, 0x00


	//----- nvinfo : EIATTR_KPARAM_INFO
	.align		4
.L_29:
        /*00b8*/ 	.byte	0x04, 0x17
        /*00ba*/ 	.short	(.L_31 - .L_30)
.L_30:
        /*00bc*/ 	.word	0x00000000
        /*00c0*/ 	.short	0x0002
        /*00c2*/ 	.short	0x0010
        /*00c4*/ 	.byte	0x00, 0xf4, 0x21, 0x00


	//----- nvinfo : EIATTR_KPARAM_INFO
	.align		4
.L_31:
        /*00c8*/ 	.byte	0x04, 0x17
        /*00ca*/ 	.short	(.L_33 - .L_32)
.L_32:
        /*00cc*/ 	.word	0x00000000
        /*00d0*/ 	.short	0x0001
        /*00d2*/ 	.short	0x0008
        /*00d4*/ 	.byte	0x00, 0xf4, 0x21, 0x00


	//----- nvinfo : EIATTR_KPARAM_INFO
	.align		4
.L_33:
        /*00d8*/ 	.byte	0x04, 0x17
        /*00da*/ 	.short	(.L_35 - .L_34)
.L_34:
        /*00dc*/ 	.word	0x00000000
        /*00e0*/ 	.short	0x0000
        /*00e2*/ 	.short	0x0000
        /*00e4*/ 	.byte	0x00, 0xf4, 0x21, 0x00


	//----- nvinfo : EIATTR_SPARSE_MMA_MASK
	.align		4
.L_35:
        /*00e8*/ 	.byte	0x03, 0x50
        /*00ea*/ 	.short	0x0000


	//----- nvinfo : EIATTR_MAXREG_COUNT
	.align		4
        /*00ec*/ 	.byte	0x03, 0x1b
        /*00ee*/ 	.short	0x00ff


	//----- nvinfo : EIATTR_NUM_BARRIERS
	.align		4
        /*00f0*/ 	.byte	0x02, 0x4c
        /*00f2*/ 	.byte	0x01
	.zero		1


	//----- nvinfo : EIATTR_ANNOTATIONS
	.align		4
        /*00f4*/ 	.byte	0x04, 0x55
        /*00f6*/ 	.short	(.L_37 - .L_36)


	//   ....[0]....
.L_36:
        /*00f8*/ 	.word	0x00000001
        /*00fc*/ 	.byte	0x80, 0x01, 0x00, 0x00, 0x01, 0x00, 0x00, 0x00, 0xb0, 0x0b, 0x00, 0x00, 0x01, 0x00, 0x00, 0x00
        /* <DEDUP_REMOVED lines=3745> */
        /*eb1c*/ 	.byte	0x70, 0x96, 0x04, 0x00


	//----- nvinfo : EIATTR_MERCURY_ISA_VERSION
	.align		4
.L_37:
        /*eb20*/ 	.byte	0x03, 0x5f
        /*eb22*/ 	.short	0x0101


	//----- nvinfo : EIATTR_EXIT_INSTR_OFFSETS
	.align		4
        /*eb24*/ 	.byte	0x04, 0x1c
        /*eb26*/ 	.short	(.L_39 - .L_38)


	//   ....[0]....
.L_38:
        /*eb28*/ 	.word	0x0004dcd0


	//   ....[1]....
        /*eb2c*/ 	.word	0x0004dcf0


	//----- nvinfo : EIATTR_REQNTID
	.align		4
.L_39:
        /*eb30*/ 	.byte	0x04, 0x10
        /*eb32*/ 	.short	(.L_41 - .L_40)
.L_40:
        /*eb34*/ 	.word	0x00000080
        /*eb38*/ 	.word	0x00000001
        /*eb3c*/ 	.word	0x00000001


	//----- nvinfo : EIATTR_CBANK_PARAM_SIZE
	.align		4
.L_41:
        /*eb40*/ 	.byte	0x03, 0x19
        /*eb42*/ 	.short	0x0050


	//----- nvinfo : EIATTR_PARAM_CBANK
	.align		4
        /*eb44*/ 	.byte	0x04, 0x0a
        /*eb46*/ 	.short	(.L_43 - .L_42)
	.align		4
.L_42:
        /*eb48*/ 	.word	index@(.nv.constant0.matmul_kernel)
        /*eb4c*/ 	.short	0x0210
        /*eb4e*/ 	.short	0x0050


	//----- nvinfo : EIATTR_SW_WAR
	.align		4
.L_43:
        /*eb50*/ 	.byte	0x04, 0x36
        /*eb52*/ 	.short	(.L_45 - .L_44)
.L_44:
        /*eb54*/ 	.word	0x00000008
.L_45:


//--------------------- .nv.callgraph             --------------------------
	.section	.nv.callgraph,"",@"SHT_CUDA_CALLGRAPH"
	.align	4
	.sectionentsize	8
	.align		4
        /*0000*/ 	.word	0x00000000
	.align		4
        /*0004*/ 	.word	0xffffffff
	.align		4
        /*0008*/ 	.word	0x00000000
	.align		4
        /*000c*/ 	.word	0xfffffffe
	.align		4
        /*0010*/ 	.word	0x00000000
	.align		4
        /*0014*/ 	.word	0xfffffffd
	.align		4
        /*0018*/ 	.word	0x00000000
	.align		4
        /*001c*/ 	.word	0xfffffffc


//--------------------- .text.matmul_kernel       --------------------------
	.section	.text.matmul_kernel,"ax",@progbits
	.align	128
        .global         matmul_kernel
        .type           matmul_kernel,@function
        .size           matmul_kernel,(.L_x_3 - matmul_kernel)
        .other          matmul_kernel,@"STO_CUDA_ENTRY STV_DEFAULT"
matmul_kernel:
.text.matmul_kernel:
[----:B------:R-:W1:Y:S08]  /*0000*/  LDC R1, c[0x0][0x28] ;  /* 0x00000a00ff017b82 */ /* 0x000e700000000800 */
[----:B------:R-:W2:Y:S01]  /*0010*/  LDC.64 R2, c[0x0][0x228] ;  /* 0x00008a00ff027b82 */ /* 0x000ea20000000a00 */
[----:B-1----:R-:W-:Y:S01]  /*0020*/  VIADD R1, R1, 0xffffde20 ;  /* 0xffffde2001017836 */ /* 0x002fe20000000000 */
[----:B------:R-:W1:Y:S01]  /*0030*/  S2R R7, SR_CTAID.X ;  /* 0x0000000000077919 */ /* 0x000e620000002500 */
[----:B------:R-:W-:Y:S01]  /*0040*/  ULDC UR4, c[0x0][0x230] ;  /* 0x00008c0000047ab9 */ /* 0x000fe20000000800 */
[----:B------:R-:W-:Y:S01]  /*0050*/  ULDC UR6, c[0x0][0x230] ;  /* 0x00008c0000067ab9 */ /* 0x000fe20000000800 */
[----:B------:R-:W-:Y:S01]  /*0060*/  UIADD3 UR4, UR4, 0x7f, URZ ;  /* 0x0000007f04047890 */ /* 0x000fe2000fffe03f */
[----:B------:R-:W3:Y:S01]  /*0070*/  S2R R42, SR_TID.X ;  /* 0x00000000002a7919 */ /* 0x000ee20000002100 */
[----:B------:R-:W-:Y:S01]  /*0080*/  ULDC UR24, c[0x0][0x240] ;  /* 0x0000900000187ab9 */ /* 0x000fe20000000800 */
[----:B------:R-:W-:Y:S01]  /*0090*/  ULDC UR23, c[0x0][0x240] ;  /* 0x0000900000177ab9 */ /* 0x000fe20000000800 */
[----:B------:R-:W-:Y:S01]  /*00a0*/  UISETP.GT.AND UP0, UPT, UR4, 0x7f, UPT ;  /* 0x0000007f0400788c */ /* 0x000fe2000bf04270 */
[----:B------:R-:W-:Y:S01]  /*00b0*/  ULDC UR22, c[0x0][0x240] ;  /* 0x0000900000167ab9 */ /* 0x000fe20000000800 */
[----:B------:R-:W-:-:S02]  /*00c0*/  ULDC UR20, c[0x0][0x240] ;  /* 0x0000900000147ab9 */ /* 0x000fc40000000800 */
[----:B------:R-:W-:Y:S01]  /*00d0*/  USEL UR5, URZ, 0x4, !UP0 ;  /* 0x000000043f057887 */ /* 0x000fe2000c000000 */
[----:B------:R-:W-:Y:S01]  /*00e0*/  ULDC UR21, c[0x0][0x240] ;  /* 0x0000900000157ab9 */ /* 0x000fe20000000800 */
        /* <DEDUP_REMOVED lines=8> */
[----:B--2---:R-:W-:Y:S01]  /*0170*/  IMAD.MOV.U32 R64, RZ, RZ, R3 ;  /* 0x000000ffff407224 */ /* 0x004fe200078e0003 */
[----:B------:R2:W-:Y:S01]  /*0180*/  STL [R1+0x188c], R3 ;  /* 0x00188c0301007387 */ /* 0x0005e20000100800 */
[----:B------:R-:W-:Y:S01]  /*0190*/  MOV R84, R2 ;  /* 0x0000000200547202 */ /* 0x000fe20000000f00 */
[----:B------:R-:W-:Y:S01]  /*01a0*/  ULDC UR11, c[0x0][0x240] ;  /* 0x00009000000b7ab9 */ /* 0x000fe20000000800 */
[----:B------:R-:W-:Y:S01]  /*01b0*/  VIADD R0, R64, 0x7f ;  /* 0x0000007f40007836 */ /* 0x000fe20000000000 */
[----:B------:R-:W-:Y:S01]  /*01c0*/  ULDC UR10, c[0x0][0x240] ;  /* 0x00009000000a7ab9 */ /* 0x000fe20000000800 */
[----:B------:R-:W-:Y:S01]  /*01d0*/  IABS R11, R84 ;  /* 0x00000054000b7213 */ /* 0x000fe20000000000 */
[----:B------:R-:W-:Y:S01]  /*01e0*/  ULDC UR8, c[0x0][0x240] ;  /* 0x0000900000087ab9 */ /* 0x000fe20000000800 */
[----:B------:R-:W-:Y:S01]  /*01f0*/  ULDC UR9, c[0x0][0x240] ;  /* 0x0000900000097ab9 */ /* 0x000fe20000000800 */
[----:B------:R-:W-:Y:S01]  /*0200*/  ULDC UR58, c[0x0][0x240] ;  /* 0x00009000003a7ab9 */ /* 0x000fe20000000800 */
[----:B-1----:R-:W-:Y:S01]  /*0210*/  IABS R8, R7 ;  /* 0x0000000700087213 */ /* 0x002fe20000000000 */
[----:B------:R-:W-:Y:S01]  /*0220*/  ULDC UR56, c[0x0][0x240] ;  /* 0x0000900000387ab9 */ /* 0x000fe20000000800 */
[----:B--2---:R-:W-:Y:S01]  /*0230*/  SHF.R.S32.HI R3, RZ, 0x1f, R0 ;  /* 0x0000001fff037819 */ /* 0x004fe20000011400 */
[----:B------:R-:W-:Y:S01]  /*0240*/  ULDC UR57, c[0x0][0x240] ;  /* 0x0000900000397ab9 */ /* 0x000fe20000000800 */
[----:B---3--:R-:W-:Y:S01]  /*0250*/  LOP3.LUT R82, R42, 0x7f, RZ, 0xc0, !PT ;  /* 0x0000007f2a527812 */ /* 0x008fe200078ec0ff */
[----:B------:R-:W-:Y:S01]  /*0260*/  ULDC UR55, c[0x0][0x240] ;  /* 0x0000900000377ab9 */ /* 0x000fe20000000800 */
[----:B------:R-:W-:Y:S01]  /*0270*/  LEA.HI R3, R3, R0, RZ, 0x7 ;  /* 0x0000000003037211 */ /* 0x000fe200078f38ff */
[----:B------:R-:W-:Y:S01]  /*0280*/  ULDC UR54, c[0x0][0x240] ;  /* 0x0000900000367ab9 */ /* 0x000fe20000000800 */
[----:B------:R-:W-:Y:S01]  /*0290*/  ULDC UR53, c[0x0][0x240] ;  /* 0x0000900000357ab9 */ /* 0x000fe20000000800 */
[----:B------:R-:W-:Y:S01]  /*02a0*/  ULDC UR52, c[0x0][0x240] ;  /* 0x0000900000347ab9 */ /* 0x000fe20000000800 */
[----:B------:R-:W-:Y:S01]  /*02b0*/  SHF.R.S32.HI R3, RZ, 0x7, R3 ;  /* 0x00000007ff037819 */ /* 0x000fe20000011403 */
[----:B------:R-:W-:Y:S01]  /*02c0*/  ULDC UR51, c[0x0][0x240] ;  /* 0x0000900000337ab9 */ /* 0x000fe20000000800 */
[----:B------:R-:W-:Y:S01]  /*02d0*/  ULDC UR50, c[0x0][0x240] ;  /* 0x0000900000327ab9 */ /* 0x000fe20000000800 */
[----:B------:R-:W-:Y:S01]  /*02e0*/  ULDC UR49, c[0x0][0x240] ;  /* 0x0000900000317ab9 */ /* 0x000fe20000000800 */
[----:B------:R-:W-:Y:S01]  /*02f0*/  ULDC UR48, c[0x0][0x240] ;  /* 0x0000900000307ab9 */ /* 0x000fe20000000800 */
[----:B------:R-:W-:Y:S01]  /*0300*/  IMAD.SHL.U32 R4, R3, 0x8, RZ ;  /* 0x0000000803047824 */ /* 0x000fe200078e00ff */
[----:B------:R-:W-:Y:S01]  /*0310*/  ULDC UR47, c[0x0][0x240] ;  /* 0x00009000002f7ab9 */ /* 0x000fe20000000800 */
[----:B------:R-:W-:Y:S01]  /*0320*/  ULDC UR46, c[0x0][0x240] ;  /* 0x00009000002e7ab9 */ /* 0x000fe20000000800 */
[----:B------:R-:W-:Y:S01]  /*0330*/  ULDC UR45, c[0x0][0x240] ;  /* 0x00009000002d7ab9 */ /* 0x000fe20000000800 */
[----:B------:R-:W-:Y:S01]  /*0340*/  ULDC UR44, c[0x0][0x240] ;  /* 0x00009000002c7ab9 */ /* 0x000fe20000000800 */
[-C--:B------:R-:W-:Y:S01]  /*0350*/  IABS R5, R4.reuse ;  /* 0x0000000400057213 */ /* 0x080fe20000000000 */
[----:B------:R-:W-:Y:S01]  /*0360*/  ULDC UR43, c[0x0][0x240] ;  /* 0x00009000002b7ab9 */ /* 0x000fe20000000800 */
[----:B------:R-:W-:Y:S01]  /*0370*/  IABS R10, R4 ;  /* 0x00000004000a7213 */ /* 0x000fe20000000000 */
[----:B------:R-:W-:Y:S01]  /*0380*/  ULDC UR42, c[0x0][0x240] ;  /* 0x00009000002a7ab9 */ /* 0x000fe20000000800 */
[----:B------:R-:W1:Y:S01]  /*0390*/  I2F.RP R0, R5 ;  /* 0x0000000500007306 */ /* 0x000e620000209400 */
        /* <DEDUP_REMOVED lines=14> */
[----:B-1----:R-:W1:Y:S01]  /*0480*/  MUFU.RCP R0, R0 ;  /* 0x0000000000007308 */ /* 0x002e620000001000 */
[----:B------:R-:W-:Y:S01]  /*0490*/  ULDC UR29, c[0x0][0x240] ;  /* 0x00009000001d7ab9 */ /* 0x000fe20000000800 */
[----:B------:R-:W-:Y:S01]  /*04a0*/  ULDC UR28, c[0x0][0x240] ;  /* 0x00009000001c7ab9 */ /* 0x000fe20000000800 */
[----:B------:R-:W-:Y:S01]  /*04b0*/  ULDC UR27, c[0x0][0x240] ;  /* 0x00009000001b7ab9 */ /* 0x000fe20000000800 */
[----:B------:R-:W-:Y:S01]  /*04c0*/  ULDC UR26, c[0x0][0x240] ;  /* 0x00009000001a7ab9 */ /* 0x000fe20000000800 */
[----:B------:R-:W-:Y:S01]  /*04d0*/  ULDC UR25, c[0x0][0x240] ;  /* 0x0000900000197ab9 */ /* 0x000fe20000000800 */
[----:B-1----:R-:W-:Y:S01]  /*04e0*/  IADD3 R2, R0, 0xffffffe, RZ ;  /* 0x0ffffffe00027810 */ /* 0x002fe20007ffe0ff */
[----:B------:R-:W-:-:S03]  /*04f0*/  IMAD.MOV R0, RZ, RZ, -R10 ;  /* 0x000000ffff007224 */ /* 0x000fc600078e0a0a */
[----:B------:R1:W2:Y:S02]  /*0500*/  F2I.FTZ.U32.TRUNC.NTZ R3, R2 ;  /* 0x0000000200037305 */ /* 0x0002a4000021f000 */
[----:B-1----:R-:W-:Y:S01]  /*0510*/  MOV R2, RZ ;  /* 0x000000ff00027202 */ /* 0x002fe20000000f00 */
[----:B--2---:R-:W-:-:S04]  /*0520*/  IMAD.MOV R6, RZ, RZ, -R3 ;  /* 0x000000ffff067224 */ /* 0x004fc800078e0a03 */
[----:B------:R-:W-:Y:S02]  /*0530*/  IMAD R9, R6, R5, RZ ;  /* 0x0000000506097224 */ /* 0x000fe400078e02ff */
[----:B------:R-:W-:Y:S02]  /*0540*/  IMAD.MOV.U32 R6, RZ, RZ, R8 ;  /* 0x000000ffff067224 */ /* 0x000fe400078e0008 */
[----:B------:R-:W-:-:S06]  /*0550*/  IMAD.HI.U32 R3, R3, R9, R2 ;  /* 0x0000000903037227 */ /* 0x000fcc00078e0002 */
[----:B------:R-:W-:-:S04]  /*0560*/  IMAD.HI.U32 R3, R3, R6, RZ ;  /* 0x0000000603037227 */ /* 0x000fc800078e00ff */
[----:B------:R-:W-:-:S05]  /*0570*/  IMAD R0, R3, R0, R6 ;  /* 0x0000000003007224 */ /* 0x000fca00078e0206 */
[----:B------:R-:W-:-:S13]  /*0580*/  ISETP.GT.U32.AND P1, PT, R5, R0, PT ;  /* 0x000000000500720c */ /* 0x000fda0003f24070 */
[----:B------:R-:W-:Y:S01]  /*0590*/  @!P1 IMAD.IADD R0, R0, 0x1, -R5 ;  /* 0x0000000100009824 */ /* 0x000fe200078e0a05 */
[----:B------:R-:W-:Y:S02]  /*05a0*/  @!P1 IADD3 R3, R3, 0x1, RZ ;  /* 0x0000000103039810 */ /* 0x000fe40007ffe0ff */
[----:B------:R-:W-:Y:S02]  /*05b0*/  ISETP.NE.AND P1, PT, R4, RZ, PT ;  /* 0x000000ff0400720c */ /* 0x000fe40003f25270 */
[----:B------:R-:W-:Y:S02]  /*05c0*/  ISETP.GE.U32.AND P0, PT, R0, R5, PT ;  /* 0x000000050000720c */ /* 0x000fe40003f06070 */
[----:B------:R-:W-:Y:S02]  /*05d0*/  LOP3.LUT R0, R7, R4, RZ, 0x3c, !PT ;  /* 0x0000000407007212 */ /* 0x000fe400078e3cff */
[----:B------:R-:W-:Y:S02]  /*05e0*/  IABS R5, R64 ;  /* 0x0000004000057213 */ /* 0x000fe40000000000 */
[----:B------:R-:W-:-:S02]  /*05f0*/  ISETP.GE.AND P2, PT, R0, RZ, PT ;  /* 0x000000ff0000720c */ /* 0x000fc40003f46270 */
[----:B------:R-:W-:Y:S01]  /*0600*/  IADD3 R0, R84, 0x1ff, RZ ;  /* 0x000001ff54007810 */ /* 0x000fe20007ffe0ff */
[----:B------:R-:W1:Y:S04]  /*0610*/  I2F.RP R6, R5 ;  /* 0x0000000500067306 */ /* 0x000e680000209400 */
[----:B------:R-:W-:-:S04]  /*0620*/  @P0 VIADD R3, R3, 0x1 ;  /* 0x0000000103030836 */ /* 0x000fc80000000000 */
[----:B------:R-:W-:Y:S01]  /*0630*/  IMAD.MOV.U32 R2, RZ, RZ, R3 ;  /* 0x000000ffff027224 */ /* 0x000fe200078e0003 */
[----:B------:R-:W-:-:S03]  /*0640*/  SHF.R.S32.HI R3, RZ, 0x1f, R0 ;  /* 0x0000001fff037819 */ /* 0x000fc60000011400 */
[----:B------:R-:W-:Y:S01]  /*0650*/  @!P2 IMAD.MOV R2, RZ, RZ, -R2 ;  /* 0x000000ffff02a224 */ /* 0x000fe200078e0a02 */
[----:B------:R-:W-:Y:S02]  /*0660*/  @!P1 LOP3.LUT R2, RZ, R4, RZ, 0x33, !PT ;  /* 0x00000004ff029212 */ /* 0x000fe400078e33ff */
[----:B------:R-:W-:Y:S01]  /*0670*/  LEA.HI R3, R3, R0, RZ, 0x9 ;  /* 0x0000000003037211 */ /* 0x000fe200078f48ff */
[----:B-1----:R-:W-:Y:S02]  /*0680*/  MUFU.RCP R6, R6 ;  /* 0x0000000600067308 */ /* 0x002fe40000001000 */
[----:B------:R-:W-:Y:S02]  /*0690*/  IMAD.SHL.U32 R10, R2, 0x8, RZ ;  /* 0x00000008020a7824 */ /* 0x000fe400078e00ff */
[----:B------:R-:W-:-:S03]  /*06a0*/  IMAD.MOV R2, RZ, RZ, -R2 ;  /* 0x000000ffff027224 */ /* 0x000fc600078e0a02 */
[----:B------:R-:W-:Y:S01]  /*06b0*/  LEA.HI.SX32 R3, R3, -R10, 0x17 ;  /* 0x8000000a03037211 */ /* 0x000fe200078fbaff */
[----:B------:R-:W-:Y:S01]  /*06c0*/  IMAD R12, R4, R2, R7 ;  /* 0x00000002040c7224 */ /* 0x000fe200078e0207 */
[----:B------:R-:W-:Y:S02]  /*06d0*/  MOV R2, RZ ;  /* 0x000000ff00027202 */ /* 0x000fe40000000f00 */
[----:B------:R-:W-:-:S04]  /*06e0*/  VIMNMX R15, R3, 0x8, PT ;  /* 0x00000008030f7848 */ /* 0x000fc80003fe0100 */
[-C--:B------:R-:W-:Y:S02]  /*06f0*/  IABS R9, R15.reuse ;  /* 0x0000000f00097213 */ /* 0x080fe40000000000 */
[----:B------:R-:W-:Y:S02]  /*0700*/  IABS R4, R15 ;  /* 0x0000000f00047213 */ /* 0x000fe40000000000 */
[----:B------:R-:W1:Y:S08]  /*0710*/  I2F.RP R0, R9 ;  /* 0x0000000900007306 */ /* 0x000e700000209400 */
[----:B-1----:R-:W1:Y:S02]  /*0720*/  MUFU.RCP R0, R0 ;  /* 0x0000000000007308 */ /* 0x002e640000001000 */
[----:B-1----:R-:W-:-:S02]  /*0730*/  IADD3 R3, R0, 0xffffffe, RZ ;  /* 0x0ffffffe00037810 */ /* 0x002fc40007ffe0ff */
[----:B------:R-:W-:-:S04]  /*0740*/  IABS R0, R12 ;  /* 0x0000000c00007213 */ /* 0x000fc80000000000 */
[----:B------:R-:W1:Y:S02]  /*0750*/  F2I.FTZ.U32.TRUNC.NTZ R3, R3 ;  /* 0x0000000300037305 */ /* 0x000e64000021f000 */
[----:B-1----:R-:W-:-:S04]  /*0760*/  IMAD.MOV R8, RZ, RZ, -R3 ;  /* 0x000000ffff087224 */ /* 0x002fc800078e0a03 */
[----:B------:R-:W-:Y:S02]  /*0770*/  IMAD R7, R8, R9, RZ ;  /* 0x0000000908077224 */ /* 0x000fe400078e02ff */
[----:B------:R-:W-:Y:S02]  /*0780*/  VIADD R8, R6, 0xffffffe ;  /* 0x0ffffffe06087836 */ /* 0x000fe40000000000 */
[----:B------:R-:W-:-:S04]  /*0790*/  IMAD.HI.U32 R2, R3, R7, R2 ;  /* 0x0000000703027227 */ /* 0x000fc800078e0002 */
[----:B------:R-:W-:Y:S02]  /*07a0*/  IMAD.MOV.U32 R3, RZ, RZ, R0 ;  /* 0x000000ffff037224 */ /* 0x000fe400078e0000 */
[----:B------:R-:W-:Y:S02]  /*07b0*/  IMAD.MOV R0, RZ, RZ, -R4 ;  /* 0x000000ffff007224 */ /* 0x000fe400078e0a04 */
[----:B------:R-:W-:Y:S01]  /*07c0*/  IMAD.HI.U32 R2, R2, R3, RZ ;  /* 0x0000000302027227 */ /* 0x000fe200078e00ff */
[----:B------:R-:W1:Y:S03]  /*07d0*/  I2F.RP R4, R11 ;  /* 0x0000000b00047306 */ /* 0x000e660000209400 */
[----:B------:R-:W-:-:S05]  /*07e0*/  IMAD R0, R2, R0, R3 ;  /* 0x0000000002007224 */ /* 0x000fca00078e0203 */
[----:B------:R-:W-:Y:S01]  /*07f0*/  ISETP.GT.U32.AND P1, PT, R9, R0, PT ;  /* 0x000000000900720c */ /* 0x000fe20003f24070 */
[----:B-1----:R-:W1:-:S12]  /*0800*/  MUFU.RCP R4, R4 ;  /* 0x0000000400047308 */ /* 0x002e580000001000 */
[-C--:B------:R-:W-:Y:S02]  /*0810*/  @!P1 IADD3 R0, R0, -R9.reuse, RZ ;  /* 0x8000000900009210 */ /* 0x080fe40007ffe0ff */
[----:B------:R-:W-:Y:S02]  /*0820*/  @!P1 IADD3 R2, R2, 0x1, RZ ;  /* 0x0000000102029810 */ /* 0x000fe40007ffe0ff */
[----:B------:R-:W-:Y:S02]  /*0830*/  ISETP.GE.U32.AND P0, PT, R0, R9, PT ;  /* 0x000000090000720c */ /* 0x000fe40003f06070 */
[----:B------:R-:W-:Y:S01]  /*0840*/  LOP3.LUT R0, R12, R15, RZ, 0x3c, !PT ;  /* 0x0000000f0c007212 */ /* 0x000fe200078e3cff */
[----:B------:R2:W3:Y:S01]  /*0850*/  F2I.FTZ.U32.TRUNC.NTZ R9, R8 ;  /* 0x0000000800097305 */ /* 0x0004e2000021f000 */
[----:B------:R-:W-:Y:S02]  /*0860*/  ISETP.NE.AND P1, PT, R15, RZ, PT ;  /* 0x000000ff0f00720c */ /* 0x000fe40003f25270 */
[----:B------:R-:W-:Y:S01]  /*0870*/  ISETP.GE.AND P2, PT, R0, RZ, PT ;  /* 0x000000ff0000720c */ /* 0x000fe20003f46270 */
[----:B-1----:R-:W-:Y:S01]  /*0880*/  VIADD R3, R4, 0xffffffe ;  /* 0x0ffffffe04037836 */ /* 0x002fe20000000000 */
[----:B--2---:R-:W-:-:S05]  /*0890*/  MOV R8, RZ ;  /* 0x000000ff00087202 */ /* 0x004fca0000000f00 */
[----:B------:R-:W1:Y:S01]  /*08a0*/  F2I.FTZ.U32.TRUNC.NTZ R3, R3 ;  /* 0x0000000300037305 */ /* 0x000e62000021f000 */
[----:B------:R-:W-:Y:S01]  /*08b0*/  @P0 VIADD R2, R2, 0x1 ;  /* 0x0000000102020836 */ /* 0x000fe20000000000 */
[----:B---3--:R-:W-:-:S04]  /*08c0*/  IADD3 R0, RZ, -R9, RZ ;  /* 0x80000009ff007210 */ /* 0x008fc80007ffe0ff */
[----:B------:R-:W-:Y:S01]  /*08d0*/  @!P2 IMAD.MOV R2, RZ, RZ, -R2 ;  /* 0x000000ffff02a224 */ /* 0x000fe200078e0a02 */
[----:B------:R-:W-:Y:S01]  /*08e0*/  @!P1 LOP3.LUT R2, RZ, R15, RZ, 0x33, !PT ;  /* 0x0000000fff029212 */ /* 0x000fe200078e33ff */
[----:B------:R-:W-:-:S04]  /*08f0*/  IMAD R13, R0, R5, RZ ;  /* 0x00000005000d7224 */ /* 0x000fc800078e02ff */
[----:B------:R-:W-:Y:S02]  /*0900*/  IMAD.SHL.U32 R7, R2, 0x80, RZ ;  /* 0x0000008002077824 */ /* 0x000fe400078e00ff */
[----:B------:R-:W-:Y:S02]  /*0910*/  IMAD.MOV R0, RZ, RZ, -R2 ;  /* 0x000000ffff007224 */ /* 0x000fe400078e0a02 */
[----:B-1----:R-:W-:Y:S01]  /*0920*/  IMAD.MOV R4, RZ, RZ, -R3 ;  /* 0x000000ffff047224 */ /* 0x002fe200078e0a03 */
[C---:B------:R-:W-:Y:S01]  /*0930*/  IADD3 R14, R7.reuse, 0x1, RZ ;  /* 0x00000001070e7810 */ /* 0x040fe20007ffe0ff */
[C---:B------:R-:W-:Y:S01]  /*0940*/  VIADD R16, R7.reuse, 0x7f ;  /* 0x0000007f07107836 */ /* 0x040fe20000000000 */
[----:B------:R-:W-:Y:S01]  /*0950*/  IADD3 R21, R7, 0x21, RZ ;  /* 0x0000002107157810 */ /* 0x000fe20007ffe0ff */
[----:B------:R-:W-:Y:S01]  /*0960*/  IMAD.MOV.U32 R2, RZ, RZ, R4 ;  /* 0x000000ffff027224 */ /* 0x000fe200078e0004 */
[----:B------:R-:W-:Y:S01]  /*0970*/  IABS R209, R14 ;  /* 0x0000000e00d17213 */ /* 0x000fe20000000000 */
[----:B------:R-:W-:Y:S01]  /*0980*/  IMAD.HI.U32 R6, R9, R13, R8 ;  /* 0x0000000d09067227 */ /* 0x000fe200078e0008 */
[----:B------:R-:W-:-:S02]  /*0990*/  IABS R8, R16 ;  /* 0x0000001000087213 */ /* 0x000fc40000000000 */
[----:B------:R-:W-:Y:S01]  /*09a0*/  ISETP.GE.AND P0, PT, R16, RZ, PT ;  /* 0x000000ff1000720c */ /* 0x000fe20003f06270 */
[----:B------:R-:W-:Y:S01]  /*09b0*/  IMAD R9, R2, R11, RZ ;  /* 0x0000000b02097224 */ /* 0x000fe200078e02ff */
[----:B------:R-:W-:Y:S01]  /*09c0*/  ISETP.GE.AND P2, PT, R14, RZ, PT ;  /* 0x000000ff0e00720c */ /* 0x000fe20003f46270 */
[----:B------:R-:W-:Y:S01]  /*09d0*/  IMAD.MOV.U32 R2, RZ, RZ, RZ ;  /* 0x000000ffff027224 */ /* 0x000fe200078e00ff */
[----:B------:R-:W-:Y:S01]  /*09e0*/  IABS R153, R21 ;  /* 0x0000001500997213 */ /* 0x000fe20000000000 */
[----:B------:R-:W-:Y:S01]  /*09f0*/  IMAD R0, R15, R0, R12 ;  /* 0x000000000f007224 */ /* 0x000fe200078e020c */
[C---:B------:R-:W-:Y:S01]  /*0a00*/  IADD3 R38, R7.reuse, 0x72, RZ ;  /* 0x0000007207267810 */ /* 0x040fe20007ffe0ff */
[----:B------:R-:W-:Y:S01]  /*0a10*/  IMAD.HI.U32 R4, R6, R8, RZ ;  /* 0x0000000806047227 */ /* 0x000fe200078e00ff */
[----:B------:R-:W-:Y:S02]  /*0a20*/  IADD3 R40, R7, 0x73, RZ ;  /* 0x0000007307287810 */ /* 0x000fe40007ffe0ff */
[----:B------:R-:W-:Y:S01]  /*0a30*/  IADD3 R0, R10, R0, RZ ;  /* 0x000000000a007210 */ /* 0x000fe20007ffe0ff */
[----:B------:R-:W-:Y:S01]  /*0a40*/  IMAD.HI.U32 R2, R3, R9, R2 ;  /* 0x0000000903027227 */ /* 0x000fe200078e0002 */
[----:B------:R-:W-:-:S02]  /*0a50*/  IADD3 R48, R7, 0x76, RZ ;  /* 0x0000007607307810 */ /* 0x000fc40007ffe0ff */
[----:B------:R-:W-:Y:S01]  /*0a60*/  IABS R217, R40 ;  /* 0x0000002800d97213 */ /* 0x000fe20000000000 */
[----:B------:R-:W-:Y:S01]  /*0a70*/  IMAD.MOV R9, RZ, RZ, -R4 ;  /* 0x000000ffff097224 */ /* 0x000fe200078e0a04 */
[----:B------:R-:W-:Y:S01]  /*0a80*/  IABS R29, R48 ;  /* 0x00000030001d7213 */ /* 0x000fe20000000000 */
[----:B------:R-:W-:Y:S01]  /*0a90*/  IMAD R16, R0, 0x200, R82 ;  /* 0x0000020000107824 */ /* 0x000fe200078e0252 */
[----:B------:R-:W-:Y:S01]  /*0aa0*/  IADD3 R52, R7, 0x78, RZ ;  /* 0x0000007807347810 */ /* 0x000fe20007ffe0ff */
[----:B------:R-:W-:Y:S01]  /*0ab0*/  IMAD R9, R5, R9, R8 ;  /* 0x0000000905097224 */ /* 0x000fe200078e0208 */
[C---:B------:R-:W-:Y:S01]  /*0ac0*/  IADD3 R56, R7.reuse, 0x7a, RZ ;  /* 0x0000007a07387810 */ /* 0x040fe20007ffe0ff */
[----:B------:R-:W-:Y:S01]  /*0ad0*/  VIADD R15, R7, 0x2 ;  /* 0x00000002070f7836 */ /* 0x000fe20000000000 */
[----:B------:R-:W-:Y:S01]  /*0ae0*/  IABS R8, R16 ;  /* 0x0000001000087213 */ /* 0x000fe20000000000 */
[----:B------:R-:W-:Y:S01]  /*0af0*/  IMAD.HI.U32 R3, R6, R209, RZ ;  /* 0x000000d106037227 */ /* 0x000fe200078e00ff */
[----:B------:R-:W-:-:S02]  /*0b00*/  ISETP.GT.U32.AND P1, PT, R5, R9, PT ;  /* 0x000000090500720c */ /* 0x000fc40003f24070 */
[----:B------:R-:W-:Y:S01]  /*0b10*/  IABS R205, R15 ;  /* 0x0000000f00cd7213 */ /* 0x000fe20000000000 */
[----:B------:R-:W-:Y:S01]  /*0b20*/  IMAD.HI.U32 R0, R2, R8, RZ ;  /* 0x0000000802007227 */ /* 0x000fe200078e00ff */
[----:B------:R-:W-:Y:S02]  /*0b30*/  IADD3 R4, -R3, RZ, RZ ;  /* 0x000000ff03047210 */ /* 0x000fe40007ffe1ff */
[C---:B------:R-:W-:Y:S01]  /*0b40*/  IADD3 R18, R16.reuse, 0x100, RZ ;  /* 0x0000010010127810 */ /* 0x040fe20007ffe0ff */
[----:B------:R-:W-:Y:S01]  /*0b50*/  VIADD R19, R16, 0x80 ;  /* 0x0000008010137836 */ /* 0x000fe20000000000 */
[----:B------:R-:W-:Y:S01]  /*0b60*/  IADD3 R0, -R0, RZ, RZ ;  /* 0x000000ff00007210 */ /* 0x000fe20007ffe1ff */
[----:B------:R-:W-:Y:S01]  /*0b70*/  VIADD R17, R16, 0x180 ;  /* 0x0000018010117836 */ /* 0x000fe20000000000 */
[----:B------:R-:W-:Y:S01]  /*0b80*/  IABS R12, R18 ;  /* 0x00000012000c7213 */ /* 0x000fe20000000000 */
[----:B------:R-:W-:Y:S01]  /*0b90*/  IMAD.HI.U32 R3, R6, R205, RZ ;  /* 0x000000cd06037227 */ /* 0x000fe200078e00ff */
[----:B------:R-:W-:Y:S01]  /*0ba0*/  IABS R10, R19 ;  /* 0x00000013000a7213 */ /* 0x000fe20000000000 */
[----:B------:R-:W-:Y:S01]  /*0bb0*/  STL.64 [R1+0x1d68], R18 ;  /* 0x001d681201007387 */ /* 0x000fe20000100a00 */
[----:B------:R-:W-:Y:S01]  /*0bc0*/  IABS R13, R17 ;  /* 0x00000011000d7213 */ /* 0x000fe20000000000 */
[----:B------:R-:W-:Y:S01]  /*0bd0*/  @!P1 IMAD.IADD R9, R9, 0x1, -R5 ;  /* 0x0000000109099824 */ /* 0x000fe200078e0a05 */
[----:B------:R-:W-:Y:S01]  /*0be0*/  IABS R31, R56 ;  /* 0x00000038001f7213 */ /* 0x000fe20000000000 */
[----:B------:R-:W-:Y:S01]  /*0bf0*/  IMAD R0, R11, R0, R8 ;  /* 0x000000000b007224 */ /* 0x000fe200078e0208 */
[----:B------:R1:W-:Y:S01]  /*0c00*/  STL.64 [R1+0x1d70], R16 ;  /* 0x001d701001007387 */ /* 0x0003e20000100a00 */
[----:B------:R-:W-:Y:S01]  /*0c10*/  IMAD.MOV R14, RZ, RZ, -R3 ;  /* 0x000000ffff0e7224 */ /* 0x000fe200078e0a03 */
[----:B------:R-:W-:Y:S01]  /*0c20*/  ISETP.GT.U32.AND P1, PT, R5, R9, PT ;  /* 0x000000090500720c */ /* 0x000fe20003f24070 */
[----:B------:R-:W-:Y:S01]  /*0c30*/  IMAD.HI.U32 R3, R2, R10, RZ ;  /* 0x0000000a02037227 */ /* 0x000fe200078e00ff */
[----:B------:R-:W-:-:S03]  /*0c40*/  ISETP.GT.U32.AND P5, PT, R11, R0, PT ;  /* 0x000000000b00720c */ /* 0x000fc60003fa4070 */
[----:B------:R-:W-:Y:S02]  /*0c50*/  IMAD.MOV R8, RZ, RZ, -R3 ;  /* 0x000000ffff087224 */ /* 0x000fe400078e0a03 */
[----:B------:R-:W-:-:S04]  /*0c60*/  IMAD.HI.U32 R3, R2, R13, RZ ;  /* 0x0000000d02037227 */ /* 0x000fc800078e00ff */
[----:B------:R-:W-:Y:S02]  /*0c70*/  IMAD R209, R5, R4, R209 ;  /* 0x0000000405d17224 */ /* 0x000fe400078e02d1 */
[----:B------:R-:W-:-:S03]  /*0c80*/  IMAD.HI.U32 R4, R2, R12, RZ ;  /* 0x0000000c02047227 */ /* 0x000fc600078e00ff */
[C---:B------:R-:W-:Y:S01]  /*0c90*/  ISETP.GT.U32.AND P6, PT, R5.reuse, R209, PT ;  /* 0x000000d10500720c */ /* 0x040fe20003fc4070 */
[----:B------:R-:W-:Y:S01]  /*0ca0*/  IMAD R205, R5, R14, R205 ;  /* 0x0000000e05cd7224 */ /* 0x000fe200078e02cd */
[----:B------:R-:W-:Y:S01]  /*0cb0*/  IADD3 R14, R7, 0x3, RZ ;  /* 0x00000003070e7810 */ /* 0x000fe20007ffe0ff */
[----:B------:R-:W-:Y:S02]  /*0cc0*/  IMAD R2, R11, R8, R10 ;  /* 0x000000080b027224 */ /* 0x000fe400078e020a */
[----:B------:R-:W-:Y:S01]  /*0cd0*/  @!P1 IMAD.IADD R9, R9, 0x1, -R5 ;  /* 0x0000000109099824 */ /* 0x000fe200078e0a05 */
[----:B------:R-:W-:Y:S01]  /*0ce0*/  IABS R203, R14 ;  /* 0x0000000e00cb7213 */ /* 0x000fe20000000000 */
[----:B------:R-:W-:Y:S01]  /*0cf0*/  IMAD.MOV R8, RZ, RZ, -R3 ;  /* 0x000000ffff087224 */ /* 0x000fe200078e0a03 */
[----:B------:R-:W-:Y:S01]  /*0d00*/  ISETP.GT.U32.AND P3, PT, R11, R2, PT ;  /* 0x000000020b00720c */ /* 0x000fe20003f64070 */
[----:B------:R-:W-:Y:S02]  /*0d10*/  IMAD.MOV R4, RZ, RZ, -R4 ;  /* 0x000000ffff047224 */ /* 0x000fe400078e0a04 */
[----:B------:R-:W-:-:S02]  /*0d20*/  @!P5 IMAD.IADD R0, R0, 0x1, -R11 ;  /* 0x000000010000d824 */ /* 0x000fc400078e0a0b */
[----:B------:R-:W-:Y:S01]  /*0d30*/  @!P0 IMAD.MOV R9, RZ, RZ, -R9 ;  /* 0x000000ffff098224 */ /* 0x000fe200078e0a09 */
[----:B------:R-:W-:Y:S01]  /*0d40*/  ISETP.GT.U32.AND P0, PT, R5, R205, PT ;  /* 0x000000cd0500720c */ /* 0x000fe20003f04070 */
[C---:B------:R-:W-:Y:S01]  /*0d50*/  IMAD R3, R11.reuse, R8, R13 ;  /* 0x000000080b037224 */ /* 0x040fe200078e020d */
[C---:B------:R-:W-:Y:S01]  /*0d60*/  ISETP.GT.U32.AND P5, PT, R11.reuse, R0, PT ;  /* 0x000000000b00720c */ /* 0x040fe20003fa4070 */
[----:B------:R-:W-:Y:S01]  /*0d70*/  IMAD R4, R11, R4, R12 ;  /* 0x000000040b047224 */ /* 0x000fe200078e020c */
[C---:B------:R-:W-:Y:S01]  /*0d80*/  IADD3 R12, R7.reuse, 0x4, RZ ;  /* 0x00000004070c7810 */ /* 0x040fe20007ffe0ff */
[----:B------:R-:W-:Y:S01]  /*0d90*/  VIADD R20, R7, 0x5 ;  /* 0x0000000507147836 */ /* 0x000fe20000000000 */
[C---:B------:R-:W-:Y:S01]  /*0da0*/  ISETP.GT.U32.AND P1, PT, R11.reuse, R3, PT ;  /* 0x000000030b00720c */ /* 0x040fe20003f24070 */
[----:B------:R-:W-:Y:S01]  /*0db0*/  IMAD.HI.U32 R8, R6, R203, RZ ;  /* 0x000000cb06087227 */ /* 0x000fe200078e00ff */
[----:B------:R-:W-:Y:S02]  /*0dc0*/  ISETP.GT.U32.AND P4, PT, R11, R4, PT ;  /* 0x000000040b00720c */ /* 0x000fe40003f84070 */
[----:B------:R-:W-:Y:S01]  /*0dd0*/  IABS R199, R20 ;  /* 0x0000001400c77213 */ /* 0x000fe20000000000 */
[--C-:B------:R-:W-:Y:S01]  /*0de0*/  @!P6 IMAD.IADD R209, R209, 0x1, -R5.reuse ;  /* 0x00000001d1d1e824 */ /* 0x100fe200078e0a05 */
[----:B------:R-:W-:Y:S01]  /*0df0*/  IADD3 R8, -R8, RZ, RZ ;  /* 0x000000ff08087210 */ /* 0x000fe20007ffe1ff */
[----:B------:R-:W-:Y:S01]  /*0e00*/  @!P0 IMAD.IADD R205, R205, 0x1, -R5 ;  /* 0x00000001cdcd8824 */ /* 0x000fe200078e0a05 */
[----:B------:R-:W-:Y:S01]  /*0e10*/  IABS R201, R12 ;  /* 0x0000000c00c97213 */ /* 0x000fe20000000000 */
[----:B------:R-:W-:Y:S01]  /*0e20*/  IMAD.HI.U32 R10, R6, R199, RZ ;  /* 0x000000c7060a7227 */ /* 0x000fe200078e00ff */
[----:B------:R-:W-:-:S02]  /*0e30*/  @!P5 IADD3 R0, R0, -R11, RZ ;  /* 0x8000000b0000d210 */ /* 0x000fc40007ffe0ff */
[----:B------:R-:W-:Y:S01]  /*0e40*/  ISETP.GT.U32.AND P5, PT, R5, R205, PT ;  /* 0x000000cd0500720c */ /* 0x000fe20003fa4070 */
[----:B------:R-:W-:Y:S01]  /*0e50*/  @!P1 IMAD.IADD R3, R3, 0x1, -R11 ;  /* 0x0000000103039824 */ /* 0x000fe200078e0a0b */
[----:B------:R-:W-:Y:S01]  /*0e60*/  @!P3 IADD3 R2, R2, -R11, RZ ;  /* 0x8000000b0202b210 */ /* 0x000fe20007ffe0ff */
[C---:B------:R-:W-:Y:S01]  /*0e70*/  IMAD R203, R5.reuse, R8, R203 ;  /* 0x0000000805cb7224 */ /* 0x040fe200078e02cb */
[----:B------:R-:W-:Y:S01]  /*0e80*/  ISETP.GT.U32.AND P0, PT, R5, R209, PT ;  /* 0x000000d10500720c */ /* 0x000fe20003f04070 */
[----:B------:R-:W-:Y:S01]  /*0e90*/  @!P4 IMAD.IADD R4, R4, 0x1, -R11 ;  /* 0x000000010404c824 */ /* 0x000fe200078e0a0b */
[C---:B------:R-:W-:Y:S01]  /*0ea0*/  ISETP.GT.U32.AND P6, PT, R11.reuse, R3, PT ;  /* 0x000000030b00720c */ /* 0x040fe20003fc4070 */
[----:B------:R-:W-:Y:S01]  /*0eb0*/  IMAD.HI.U32 R8, R6, R201, RZ ;  /* 0x000000c906087227 */ /* 0x000fe200078e00ff */
[C---:B------:R-:W-:Y:S02]  /*0ec0*/  ISETP.GT.U32.AND P4, PT, R11.reuse, R2, PT ;  /* 0x000000020b00720c */ /* 0x040fe40003f84070 */
[----:B------:R-:W-:Y:S01]  /*0ed0*/  ISETP.GT.U32.AND P1, PT, R11, R4, PT ;  /* 0x000000040b00720c */ /* 0x000fe20003f24070 */
[----:B------:R-:W-:Y:S01]  /*0ee0*/  IMAD.MOV R10, RZ, RZ, -R10 ;  /* 0x000000ffff0a7224 */ /* 0x000fe200078e0a0a */
[----:B------:R-:W-:Y:S01]  /*0ef0*/  IADD3 R8, -R8, RZ, RZ ;  /* 0x000000ff08087210 */ /* 0x000fe20007ffe1ff */
[----:B------:R-:W-:Y:S01]  /*0f00*/  @!P5 IMAD.IADD R205, R205, 0x1, -R5 ;  /* 0x00000001cdcdd824 */ /* 0x000fe200078e0a05 */
[----:B------:R-:W-:Y:S01]  /*0f10*/  ISETP.GE.AND P3, PT, R15, RZ, PT ;  /* 0x000000ff0f00720c */ /* 0x000fe20003f66270 */
[----:B------:R-:W-:-:S02]  /*0f20*/  IMAD R199, R5, R10, R199 ;  /* 0x0000000a05c77224 */ /* 0x000fc400078e02c7 */
[----:B------:R-:W-:Y:S01]  /*0f30*/  IMAD R201, R5, R8, R201 ;  /* 0x0000000805c97224 */ /* 0x000fe200078e02c9 */
[----:B------:R-:W-:Y:S01]  /*0f40*/  @!P0 IADD3 R209, R209, -R5, RZ ;  /* 0x80000005d1d18210 */ /* 0x000fe20007ffe0ff */
[----:B------:R-:W-:Y:S01]  /*0f50*/  VIADD R13, R7, 0x6 ;  /* 0x00000006070d7836 */ /* 0x000fe20000000000 */
[----:B------:R-:W-:Y:S01]  /*0f60*/  ISETP.GT.U32.AND P5, PT, R5, R199, PT ;  /* 0x000000c70500720c */ /* 0x000fe20003fa4070 */
[--C-:B------:R-:W-:Y:S01]  /*0f70*/  @!P6 IMAD.IADD R3, R3, 0x1, -R11.reuse ;  /* 0x000000010303e824 */ /* 0x100fe200078e0a0b */
[----:B------:R-:W-:Y:S01]  /*0f80*/  ISETP.GT.U32.AND P6, PT, R5, R201, PT ;  /* 0x000000c90500720c */ /* 0x000fe20003fc4070 */
[----:B------:R-:W-:Y:S01]  /*0f90*/  @!P1 IMAD.IADD R4, R4, 0x1, -R11 ;  /* 0x0000000104049824 */ /* 0x000fe200078e0a0b */
[----:B------:R-:W-:Y:S01]  /*0fa0*/  @!P4 IADD3 R2, R2, -R11, RZ ;  /* 0x8000000b0202c210 */ /* 0x000fe20007ffe0ff */
[----:B------:R-:W-:Y:S01]  /*0fb0*/  VIADD R11, R7, 0x7 ;  /* 0x00000007070b7836 */ /* 0x000fe20000000000 */
[----:B------:R-:W-:Y:S01]  /*0fc0*/  IABS R197, R13 ;  /* 0x0000000d00c57213 */ /* 0x000fe20000000000 */
[----:B------:R-:W-:Y:S01]  /*0fd0*/  @!P3 IMAD.MOV R205, RZ, RZ, -R205 ;  /* 0x000000ffffcdb224 */ /* 0x000fe200078e0acd */
[----:B------:R-:W-:Y:S01]  /*0fe0*/  ISETP.GT.U32.AND P4, PT, R5, R203, PT ;  /* 0x000000cb0500720c */ /* 0x000fe20003f84070 */
[----:B------:R-:W-:Y:S01]  /*0ff0*/  VIADD R15, R7, 0x19 ;  /* 0x00000019070f7836 */ /* 0x000fe20000000000 */
[----:B------:R-:W-:Y:S01]  /*1000*/  IABS R195, R11 ;  /* 0x0000000b00c37213 */ /* 0x000fe20000000000 */
[----:B------:R-:W-:Y:S01]  /*1010*/  IMAD.HI.U32 R8, R6, R197, RZ ;  /* 0x000000c506087227 */ /* 0x000fe200078e00ff */
[----:B------:R-:W-:-:S02]  /*1020*/  @!P2 IADD3 R209, -R209, RZ, RZ ;  /* 0x000000ffd1d1a210 */ /* 0x000fc40007ffe1ff */
[----:B------:R-:W-:Y:S01]  /*1030*/  @!P5 IADD3 R199, R199, -R5, RZ ;  /* 0x80000005c7c7d210 */ /* 0x000fe20007ffe0ff */
[----:B------:R-:W-:Y:S01]  /*1040*/  IMAD.MOV R10, RZ, RZ, -R8 ;  /* 0x000000ffff0a7224 */ /* 0x000fe200078e0a08 */
[----:B------:R-:W-:Y:S01]  /*1050*/  ISETP.GE.AND P0, PT, R12, RZ, PT ;  /* 0x000000ff0c00720c */ /* 0x000fe20003f06270 */
[----:B------:R-:W-:Y:S01]  /*1060*/  @!P6 IMAD.IADD R201, R201, 0x1, -R5 ;  /* 0x00000001c9c9e824 */ /* 0x000fe200078e0a05 */
[C---:B------:R-:W-:Y:S01]  /*1070*/  ISETP.GT.U32.AND P5, PT, R5.reuse, R199, PT ;  /* 0x000000c70500720c */ /* 0x040fe20003fa4070 */
[----:B------:R-:W-:Y:S01]  /*1080*/  IMAD.HI.U32 R8, R6, R195, RZ ;  /* 0x000000c306087227 */ /* 0x000fe200078e00ff */
[----:B------:R-:W-:Y:S02]  /*1090*/  ISETP.GE.AND P1, PT, R14, RZ, PT ;  /* 0x000000ff0e00720c */ /* 0x000fe40003f26270 */
[----:B------:R-:W-:Y:S01]  /*10a0*/  ISETP.GT.U32.AND P2, PT, R5, R201, PT ;  /* 0x000000c90500720c */ /* 0x000fe20003f44070 */
[----:B------:R-:W-:Y:S01]  /*10b0*/  IMAD.MOV R8, RZ, RZ, -R8 ;  /* 0x000000ffff087224 */ /* 0x000fe200078e0a08 */
[----:B------:R-:W-:Y:S01]  /*10c0*/  @!P4 IADD3 R203, R203, -R5, RZ ;  /* 0x80000005cbcbc210 */ /* 0x000fe20007ffe0ff */
[----:B------:R-:W-:Y:S01]  /*10d0*/  VIADD R12, R7, 0x8 ;  /* 0x00000008070c7836 */ /* 0x000fe20000000000 */
[----:B------:R-:W-:Y:S01]  /*10e0*/  ISETP.GE.AND P4, PT, R20, RZ, PT ;  /* 0x000000ff1400720c */ /* 0x000fe20003f86270 */
[C---:B------:R-:W-:Y:S01]  /*10f0*/  IMAD R195, R5.reuse, R8, R195 ;  /* 0x0000000805c37224 */ /* 0x040fe200078e02c3 */
[C---:B------:R-:W-:Y:S01]  /*1100*/  ISETP.GT.U32.AND P6, PT, R5.reuse, R203, PT ;  /* 0x000000cb0500720c */ /* 0x040fe20003fc4070 */
[----:B------:R-:W-:Y:S01]  /*1110*/  IMAD R197, R5, R10, R197 ;  /* 0x0000000a05c57224 */ /* 0x000fe200078e02c5 */
[----:B------:R-:W-:Y:S01]  /*1120*/  IABS R239, R12 ;  /* 0x0000000c00ef7213 */ /* 0x000fe20000000000 */
[----:B------:R-:W-:Y:S01]  /*1130*/  @!P5 IMAD.IADD R199, R199, 0x1, -R5 ;  /* 0x00000001c7c7d824 */ /* 0x000fe200078e0a05 */
[----:B------:R-:W-:Y:S01]  /*1140*/  ISETP.GT.U32.AND P5, PT, R5, R195, PT ;  /* 0x000000c30500720c */ /* 0x000fe20003fa4070 */
[----:B------:R-:W-:Y:S01]  /*1150*/  VIADD R14, R7, 0x9 ;  /* 0x00000009070e7836 */ /* 0x000fe20000000000 */
[----:B------:R-:W-:Y:S01]  /*1160*/  IABS R167, R15 ;  /* 0x0000000f00a77213 */ /* 0x000fe20000000000 */
[----:B------:R-:W-:Y:S01]  /*1170*/  IMAD.HI.U32 R8, R6, R239, RZ ;  /* 0x000000ef06087227 */ /* 0x000fe200078e00ff */
[----:B------:R-:W-:-:S02]  /*1180*/  @!P2 IADD3 R201, R201, -R5, RZ ;  /* 0x80000005c9c9a210 */ /* 0x000fc40007ffe0ff */
[----:B------:R-:W-:Y:S01]  /*1190*/  ISETP.GE.AND P2, PT, R13, RZ, PT ;  /* 0x000000ff0d00720c */ /* 0x000fe20003f46270 */
[----:B------:R-:W-:Y:S01]  /*11a0*/  VIADD R13, R7, 0xa ;  /* 0x0000000a070d7836 */ /* 0x000fe20000000000 */
[----:B------:R-:W-:Y:S01]  /*11b0*/  IADD3 R8, -R8, RZ, RZ ;  /* 0x000000ff08087210 */ /* 0x000fe20007ffe1ff */
[----:B------:R-:W-:Y:S01]  /*11c0*/  @!P6 IMAD.IADD R203, R203, 0x1, -R5 ;  /* 0x00000001cbcbe824 */ /* 0x000fe200078e0a05 */
[----:B------:R-:W-:Y:S01]  /*11d0*/  ISETP.GT.U32.AND P6, PT, R5, R197, PT ;  /* 0x000000c50500720c */ /* 0x000fe20003fc4070 */
[----:B------:R-:W-:Y:S01]  /*11e0*/  @!P0 IMAD.MOV R201, RZ, RZ, -R201 ;  /* 0x000000ffffc98224 */ /* 0x000fe200078e0ac9 */
[----:B------:R-:W-:Y:S01]  /*11f0*/  IABS R193, R13 ;  /* 0x0000000d00c17213 */ /* 0x000fe20000000000 */
[----:B------:R-:W-:Y:S01]  /*1200*/  @!P5 IMAD.IADD R195, R195, 0x1, -R5 ;  /* 0x00000001c3c3d824 */ /* 0x000fe200078e0a05 */
[----:B------:R-:W-:Y:S01]  /*1210*/  IABS R207, R14 ;  /* 0x0000000e00cf7213 */ /* 0x000fe20000000000 */
[----:B------:R-:W-:Y:S01]  /*1220*/  IMAD R239, R5, R8, R239 ;  /* 0x0000000805ef7224 */ /* 0x000fe200078e02ef */
[----:B------:R-:W-:Y:S01]  /*1230*/  @!P4 IADD3 R199, -R199, RZ, RZ ;  /* 0x000000ffc7c7c210 */ /* 0x000fe20007ffe1ff */
[----:B------:R-:W-:Y:S01]  /*1240*/  IMAD.HI.U32 R8, R6, R193, RZ ;  /* 0x000000c106087227 */ /* 0x000fe200078e00ff */
[----:B------:R-:W-:-:S02]  /*1250*/  ISETP.GT.U32.AND P3, PT, R5, R195, PT ;  /* 0x000000c30500720c */ /* 0x000fc40003f64070 */
[----:B------:R-:W-:Y:S01]  /*1260*/  ISETP.GE.AND P0, PT, R12, RZ, PT ;  /* 0x000000ff0c00720c */ /* 0x000fe20003f06270 */
[----:B------:R-:W-:Y:S01]  /*1270*/  IMAD.HI.U32 R10, R6, R207, RZ ;  /* 0x000000cf060a7227 */ /* 0x000fe200078e00ff */
[----:B------:R-:W-:-:S03]  /*1280*/  IADD3 R8, -R8, RZ, RZ ;  /* 0x000000ff08087210 */ /* 0x000fc60007ffe1ff */
[----:B------:R-:W-:Y:S01]  /*1290*/  @!P6 IMAD.IADD R197, R197, 0x1, -R5 ;  /* 0x00000001c5c5e824 */ /* 0x000fe200078e0a05 */
[----:B------:R-:W-:Y:S01]  /*12a0*/  ISETP.GE.AND P6, PT, R11, RZ, PT ;  /* 0x000000ff0b00720c */ /* 0x000fe20003fc6270 */
[----:B------:R-:W-:Y:S01]  /*12b0*/  IMAD R193, R5, R8, R193 ;  /* 0x0000000805c17224 */ /* 0x000fe200078e02c1 */
[----:B------:R-:W-:Y:S01]  /*12c0*/  IADD3 R11, R7, 0xb, RZ ;  /* 0x0000000b070b7810 */ /* 0x000fe20007ffe0ff */
[----:B------:R-:W-:Y:S01]  /*12d0*/  IMAD.MOV R10, RZ, RZ, -R10 ;  /* 0x000000ffff0a7224 */ /* 0x000fe200078e0a0a */
[----:B------:R-:W-:Y:S01]  /*12e0*/  ISETP.GT.U32.AND P5, PT, R5, R197, PT ;  /* 0x000000c50500720c */ /* 0x000fe20003fa4070 */
[----:B------:R-:W-:Y:S01]  /*12f0*/  @!P1 IMAD.MOV R203, RZ, RZ, -R203 ;  /* 0x000000ffffcb9224 */ /* 0x000fe200078e0acb */
[----:B------:R-:W-:Y:S01]  /*1300*/  @!P3 IADD3 R195, R195, -R5, RZ ;  /* 0x80000005c3c3b210 */ /* 0x000fe20007ffe0ff */
[C---:B------:R-:W-:Y:S01]  /*1310*/  IMAD R207, R5.reuse, R10, R207 ;  /* 0x0000000a05cf7224 */ /* 0x040fe200078e02cf */
[----:B------:R-:W-:Y:S01]  /*1320*/  ISETP.GT.U32.AND P3, PT, R5, R193, PT ;  /* 0x000000c10500720c */ /* 0x000fe20003f64070 */
[C---:B------:R-:W-:Y:S01]  /*1330*/  VIADD R10, R7.reuse, 0xc ;  /* 0x0000000c070a7836 */ /* 0x040fe20000000000 */
[----:B------:R-:W-:Y:S01]  /*1340*/  IABS R191, R11 ;  /* 0x0000000b00bf7213 */ /* 0x000fe20000000000 */
[----:B------:R-:W-:Y:S01]  /*1350*/  VIADD R12, R7, 0xd ;  /* 0x0000000d070c7836 */ /* 0x000fe20000000000 */
[C---:B------:R-:W-:Y:S01]  /*1360*/  ISETP.GT.U32.AND P1, PT, R5.reuse, R239, PT ;  /* 0x000000ef0500720c */ /* 0x040fe20003f24070 */
[----:B------:R-:W-:Y:S01]  /*1370*/  @!P6 IMAD.MOV R195, RZ, RZ, -R195 ;  /* 0x000000ffffc3e224 */ /* 0x000fe200078e0ac3 */
[----:B------:R-:W-:Y:S01]  /*1380*/  IABS R189, R10 ;  /* 0x0000000a00bd7213 */ /* 0x000fe20000000000 */
[----:B------:R-:W-:Y:S01]  /*1390*/  IMAD.HI.U32 R8, R6, R191, RZ ;  /* 0x000000bf06087227 */ /* 0x000fe200078e00ff */
[----:B------:R-:W-:-:S02]  /*13a0*/  ISETP.GT.U32.AND P4, PT, R5, R207, PT ;  /* 0x000000cf0500720c */ /* 0x000fc40003f84070 */
[----:B------:R-:W-:Y:S01]  /*13b0*/  IABS R187, R12 ;  /* 0x0000000c00bb7213 */ /* 0x000fe20000000000 */
[----:B------:R-:W-:Y:S01]  /*13c0*/  @!P5 IMAD.IADD R197, R197, 0x1, -R5 ;  /* 0x00000001c5c5d824 */ /* 0x000fe200078e0a05 */
[----:B------:R-:W-:Y:S01]  /*13d0*/  IADD3 R8, -R8, RZ, RZ ;  /* 0x000000ff08087210 */ /* 0x000fe20007ffe1ff */
[----:B------:R-:W-:Y:S01]  /*13e0*/  VIADD R20, R7, 0x20 ;  /* 0x0000002007147836 */ /* 0x000fe20000000000 */
[----:B------:R-:W-:Y:S01]  /*13f0*/  @!P3 IADD3 R193, R193, -R5, RZ ;  /* 0x80000005c1c1b210 */ /* 0x000fe20007ffe0ff */
[----:B------:R-:W-:Y:S01]  /*1400*/  @!P2 IMAD.MOV R197, RZ, RZ, -R197 ;  /* 0x000000ffffc5a224 */ /* 0x000fe200078e0ac5 */
[----:B------:R-:W-:Y:S01]  /*1410*/  ISETP.GE.AND P6, PT, R11, RZ, PT ;  /* 0x000000ff0b00720c */ /* 0x000fe20003fc6270 */
[C---:B------:R-:W-:Y:S01]  /*1420*/  IMAD R191, R5.reuse, R8, R191 ;  /* 0x0000000805bf7224 */ /* 0x040fe200078e02bf */
[----:B------:R-:W-:Y:S01]  /*1430*/  ISETP.GT.U32.AND P3, PT, R5, R193, PT ;  /* 0x000000c10500720c */ /* 0x000fe20003f64070 */
[----:B------:R-:W-:Y:S01]  /*1440*/  IMAD.HI.U32 R8, R6, R189, RZ ;  /* 0x000000bd06087227 */ /* 0x000fe200078e00ff */
[----:B------:R-:W-:-:S02]  /*1450*/  ISETP.GE.AND P5, PT, R14, RZ, PT ;  /* 0x000000ff0e00720c */ /* 0x000fc40003fa6270 */
[----:B------:R-:W-:Y:S01]  /*1460*/  IADD3 R14, R7, 0x16, RZ ;  /* 0x00000016070e7810 */ /* 0x000fe20007ffe0ff */
[--C-:B------:R-:W-:Y:S01]  /*1470*/  @!P1 IMAD.IADD R239, R239, 0x1, -R5.reuse ;  /* 0x00000001efef9824 */ /* 0x100fe200078e0a05 */
[----:B------:R-:W-:Y:S01]  /*1480*/  ISETP.GE.AND P1, PT, R13, RZ, PT ;  /* 0x000000ff0d00720c */ /* 0x000fe20003f26270 */
[----:B------:R-:W-:Y:S01]  /*1490*/  IMAD.MOV R8, RZ, RZ, -R8 ;  /* 0x000000ffff087224 */ /* 0x000fe200078e0a08 */
[----:B------:R-:W-:Y:S01]  /*14a0*/  IADD3 R13, R7, 0xf, RZ ;  /* 0x0000000f070d7810 */ /* 0x000fe20007ffe0ff */
[----:B------:R-:W-:Y:S01]  /*14b0*/  @!P4 IMAD.IADD R207, R207, 0x1, -R5 ;  /* 0x00000001cfcfc824 */ /* 0x000fe200078e0a05 */
[C---:B------:R-:W-:Y:S01]  /*14c0*/  ISETP.GT.U32.AND P2, PT, R5.reuse, R239, PT ;  /* 0x000000ef0500720c */ /* 0x040fe20003f44070 */
[----:B------:R-:W-:Y:S01]  /*14d0*/  IMAD R189, R5, R8, R189 ;  /* 0x0000000805bd7224 */ /* 0x000fe200078e02bd */
[----:B------:R-:W-:Y:S01]  /*14e0*/  IABS R183, R13 ;  /* 0x0000000d00b77213 */ /* 0x000fe20000000000 */
[----:B------:R-:W-:Y:S01]  /*14f0*/  @!P3 IMAD.IADD R193, R193, 0x1, -R5 ;  /* 0x00000001c1c1b824 */ /* 0x000fe200078e0a05 */
[----:B------:R-:W-:Y:S01]  /*1500*/  ISETP.GT.U32.AND P4, PT, R5, R207, PT ;  /* 0x000000cf0500720c */ /* 0x000fe20003f84070 */
[----:B------:R-:W-:Y:S01]  /*1510*/  VIADD R11, R7, 0xe ;  /* 0x0000000e070b7836 */ /* 0x000fe20000000000 */
[----:B------:R-:W-:Y:S01]  /*1520*/  ISETP.GT.U32.AND P3, PT, R5, R189, PT ;  /* 0x000000bd0500720c */ /* 0x000fe20003f64070 */
[----:B------:R-:W-:Y:S01]  /*1530*/  IMAD.HI.U32 R8, R6, R187, RZ ;  /* 0x000000bb06087227 */ /* 0x000fe200078e00ff */
[----:B------:R-:W-:-:S02]  /*1540*/  IABS R171, R14 ;  /* 0x0000000e00ab7213 */ /* 0x000fc40000000000 */
[----:B------:R-:W-:Y:S01]  /*1550*/  IABS R185, R11 ;  /* 0x0000000b00b97213 */ /* 0x000fe20000000000 */
[----:B------:R-:W-:Y:S01]  /*1560*/  IMAD.MOV R8, RZ, RZ, -R8 ;  /* 0x000000ffff087224 */ /* 0x000fe200078e0a08 */
[----:B------:R-:W-:Y:S01]  /*1570*/  IABS R35, R20 ;  /* 0x0000001400237213 */ /* 0x000fe20000000000 */
[----:B------:R-:W-:Y:S01]  /*1580*/  @!P1 IMAD.MOV R193, RZ, RZ, -R193 ;  /* 0x000000ffffc19224 */ /* 0x000fe200078e0ac1 */
[----:B------:R-:W-:Y:S01]  /*1590*/  @!P2 IADD3 R239, R239, -R5, RZ ;  /* 0x80000005efefa210 */ /* 0x000fe20007ffe0ff */
[C---:B------:R-:W-:Y:S01]  /*15a0*/  IMAD R187, R5.reuse, R8, R187 ;  /* 0x0000000805bb7224 */ /* 0x040fe200078e02bb */
[----:B------:R-:W-:Y:S01]  /*15b0*/  ISETP.GT.U32.AND P2, PT, R5, R191, PT ;  /* 0x000000bf0500720c */ /* 0x000fe20003f44070 */
[----:B------:R-:W-:Y:S01]  /*15c0*/  IMAD.HI.U32 R8, R6, R185, RZ ;  /* 0x000000b906087227 */ /* 0x000fe200078e00ff */
[----:B------:R-:W-:-:S03]  /*15d0*/  ISETP.GE.AND P1, PT, R11, RZ, PT ;  /* 0x000000ff0b00720c */ /* 0x000fc60003f26270 */
[----:B------:R-:W-:Y:S02]  /*15e0*/  @!P3 IMAD.IADD R189, R189, 0x1, -R5 ;  /* 0x00000001bdbdb824 */ /* 0x000fe400078e0a05 */
[----:B------:R-:W-:Y:S02]  /*15f0*/  IMAD.MOV R8, RZ, RZ, -R8 ;  /* 0x000000ffff087224 */ /* 0x000fe400078e0a08 */
[----:B------:R-:W-:Y:S01]  /*1600*/  @!P0 IMAD.MOV R239, RZ, RZ, -R239 ;  /* 0x000000ffffef8224 */ /* 0x000fe200078e0aef */
[----:B------:R-:W-:Y:S01]  /*1610*/  ISETP.GT.U32.AND P3, PT, R5, R189, PT ;  /* 0x000000bd0500720c */ /* 0x000fe20003f64070 */
[----:B------:R-:W-:Y:S01]  /*1620*/  @!P4 IMAD.IADD R207, R207, 0x1, -R5 ;  /* 0x00000001cfcfc824 */ /* 0x000fe200078e0a05 */
[----:B------:R-:W-:Y:S01]  /*1630*/  ISETP.GE.AND P4, PT, R10, RZ, PT ;  /* 0x000000ff0a00720c */ /* 0x000fe20003f86270 */
[----:B------:R-:W-:Y:S01]  /*1640*/  IMAD R185, R5, R8, R185 ;  /* 0x0000000805b97224 */ /* 0x000fe200078e02b9 */
[----:B------:R-:W-:Y:S01]  /*1650*/  @!P2 IADD3 R191, R191, -R5, RZ ;  /* 0x80000005bfbfa210 */ /* 0x000fe20007ffe0ff */
[----:B------:R-:W-:Y:S01]  /*1660*/  IMAD.HI.U32 R10, R6, R183, RZ ;  /* 0x000000b7060a7227 */ /* 0x000fe200078e00ff */
[----:B------:R-:W-:-:S02]  /*1670*/  @!P5 IADD3 R207, -R207, RZ, RZ ;  /* 0x000000ffcfcfd210 */ /* 0x000fc40007ffe1ff */
[----:B------:R-:W-:Y:S01]  /*1680*/  ISETP.GT.U32.AND P0, PT, R5, R191, PT ;  /* 0x000000bf0500720c */ /* 0x000fe20003f04070 */
[----:B------:R-:W-:Y:S01]  /*1690*/  VIADD R11, R7, 0x10 ;  /* 0x00000010070b7836 */ /* 0x000fe20000000000 */
[----:B------:R-:W-:Y:S01]  /*16a0*/  ISETP.GT.U32.AND P5, PT, R5, R187, PT ;  /* 0x000000bb0500720c */ /* 0x000fe20003fa4070 */
[----:B------:R-:W-:Y:S01]  /*16b0*/  VIADD R22, R7, 0x22 ;  /* 0x0000002207167836 */ /* 0x000fe20000000000 */
[----:B------:R-:W-:Y:S01]  /*16c0*/  IADD3 R10, -R10, RZ, RZ ;  /* 0x000000ff0a0a7210 */ /* 0x000fe20007ffe1ff */
[----:B------:R-:W-:Y:S01]  /*16d0*/  @!P3 IMAD.IADD R189, R189, 0x1, -R5 ;  /* 0x00000001bdbdb824 */ /* 0x000fe200078e0a05 */
[----:B------:R-:W-:Y:S01]  /*16e0*/  ISETP.GT.U32.AND P3, PT, R5, R185, PT ;  /* 0x000000b90500720c */ /* 0x000fe20003f64070 */
[----:B------:R-:W-:Y:S01]  /*16f0*/  VIADD R23, R7, 0x6b ;  /* 0x0000006b07177836 */ /* 0x000fe20000000000 */
[----:B------:R-:W-:Y:S01]  /*1700*/  IABS R237, R11 ;  /* 0x0000000b00ed7213 */ /* 0x000fe20000000000 */
[----:B------:R-:W-:Y:S01]  /*1710*/  IMAD R183, R5, R10, R183 ;  /* 0x0000000a05b77224 */ /* 0x000fe200078e02b7 */
[----:B------:R-:W-:Y:S01]  /*1720*/  ISETP.GE.AND P2, PT, R12, RZ, PT ;  /* 0x000000ff0c00720c */ /* 0x000fe20003f46270 */
[----:B------:R-:W-:Y:S01]  /*1730*/  @!P4 IMAD.MOV R189, RZ, RZ, -R189 ;  /* 0x000000ffffbdc224 */ /* 0x000fe200078e0abd */
[----:B------:R-:W-:Y:S01]  /*1740*/  IADD3 R10, R7, 0x11, RZ ;  /* 0x00000011070a7810 */ /* 0x000fe20007ffe0ff */
[--C-:B------:R-:W-:Y:S01]  /*1750*/  @!P0 IMAD.IADD R191, R191, 0x1, -R5.reuse ;  /* 0x00000001bfbf8824 */ /* 0x100fe200078e0a05 */
[----:B------:R-:W-:Y:S01]  /*1760*/  ISETP.GE.AND P0, PT, R13, RZ, PT ;  /* 0x000000ff0d00720c */ /* 0x000fe20003f06270 */
[----:B------:R-:W-:Y:S01]  /*1770*/  @!P5 IMAD.IADD R187, R187, 0x1, -R5 ;  /* 0x00000001bbbbd824 */ /* 0x000fe200078e0a05 */
[----:B------:R-:W-:Y:S01]  /*1780*/  IADD3 R13, R7, 0x12, RZ ;  /* 0x00000012070d7810 */ /* 0x000fe20007ffe0ff */
[----:B------:R-:W-:Y:S01]  /*1790*/  @!P6 IMAD.MOV R191, RZ, RZ, -R191 ;  /* 0x000000ffffbfe224 */ /* 0x000fe200078e0abf */
[----:B------:R-:W-:Y:S01]  /*17a0*/  ISETP.GT.U32.AND P6, PT, R5, R183, PT ;  /* 0x000000b70500720c */ /* 0x000fe20003fc4070 */
[----:B------:R-:W-:Y:S01]  /*17b0*/  IMAD.HI.U32 R8, R6, R237, RZ ;  /* 0x000000ed06087227 */ /* 0x000fe200078e00ff */
[----:B------:R-:W-:-:S02]  /*17c0*/  @!P3 IADD3 R185, R185, -R5, RZ ;  /* 0x80000005b9b9b210 */ /* 0x000fc40007ffe0ff */
[C---:B------:R-:W-:Y:S01]  /*17d0*/  ISETP.GT.U32.AND P5, PT, R5.reuse, R187, PT ;  /* 0x000000bb0500720c */ /* 0x040fe20003fa4070 */
[----:B------:R-:W-:Y:S01]  /*17e0*/  IMAD.MOV R12, RZ, RZ, -R8 ;  /* 0x000000ffff0c7224 */ /* 0x000fe200078e0a08 */
[----:B------:R-:W-:Y:S01]  /*17f0*/  ISETP.GT.U32.AND P3, PT, R5, R185, PT ;  /* 0x000000b90500720c */ /* 0x000fe20003f64070 */
[----:B------:R-:W-:Y:S01]  /*1800*/  VIADD R33, R7, 0x71 ;  /* 0x0000007107217836 */ /* 0x000fe20000000000 */
[----:B------:R-:W-:Y:S01]  /*1810*/  IABS R179, R13 ;  /* 0x0000000d00b37213 */ /* 0x000fe20000000000 */
[----:B------:R-:W-:Y:S01]  /*1820*/  IMAD R237, R5, R12, R237 ;  /* 0x0000000c05ed7224 */ /* 0x000fe200078e02ed */
[----:B------:R-:W-:Y:S01]  /*1830*/  IABS R181, R10 ;  /* 0x0000000a00b57213 */ /* 0x000fe20000000000 */
[----:B------:R-:W-:Y:S01]  /*1840*/  VIADD R44, R7, 0x74 ;  /* 0x00000074072c7836 */ /* 0x000fe20000000000 */
[----:B------:R-:W-:Y:S01]  /*1850*/  ISETP.GE.AND P4, PT, R11, RZ, PT ;  /* 0x000000ff0b00720c */ /* 0x000fe20003f86270 */
[----:B------:R-:W-:Y:S01]  /*1860*/  VIADD R46, R7, 0x75 ;  /* 0x00000075072e7836 */ /* 0x000fe20000000000 */
[----:B------:R-:W-:Y:S01]  /*1870*/  @!P6 IADD3 R183, R183, -R5, RZ ;  /* 0x80000005b7b7e210 */ /* 0x000fe20007ffe0ff */
[----:B------:R-:W-:Y:S01]  /*1880*/  IMAD.HI.U32 R8, R6, R181, RZ ;  /* 0x000000b506087227 */ /* 0x000fe200078e00ff */
[----:B------:R-:W-:-:S02]  /*1890*/  IADD3 R11, R7, 0x14, RZ ;  /* 0x00000014070b7810 */ /* 0x000fc40007ffe0ff */
[----:B------:R-:W-:Y:S01]  /*18a0*/  ISETP.GT.U32.AND P6, PT, R5, R183, PT ;  /* 0x000000b70500720c */ /* 0x000fe20003fc4070 */
[--C-:B------:R-:W-:Y:S01]  /*18b0*/  @!P3 IMAD.IADD R185, R185, 0x1, -R5.reuse ;  /* 0x00000001b9b9b824 */ /* 0x100fe200078e0a05 */
[----:B------:R-:W-:Y:S01]  /*18c0*/  ISETP.GT.U32.AND P3, PT, R5, R237, PT ;  /* 0x000000ed0500720c */ /* 0x000fe20003f64070 */
[----:B------:R-:W-:Y:S01]  /*18d0*/  @!P5 IMAD.IADD R187, R187, 0x1, -R5 ;  /* 0x00000001bbbbd824 */ /* 0x000fe200078e0a05 */
[----:B------:R-:W-:Y:S01]  /*18e0*/  ISETP.GE.AND P5, PT, R10, RZ, PT ;  /* 0x000000ff0a00720c */ /* 0x000fe20003fa6270 */
[C---:B------:R-:W-:Y:S01]  /*18f0*/  IMAD.HI.U32 R10, R6.reuse, R179, RZ ;  /* 0x000000b3060a7227 */ /* 0x040fe200078e00ff */
[----:B------:R-:W-:Y:S02]  /*1900*/  IABS R175, R11 ;  /* 0x0000000b00af7213 */ /* 0x000fe40000000000 */
[----:B------:R-:W-:Y:S01]  /*1910*/  @!P2 IADD3 R187, -R187, RZ, RZ ;  /* 0x000000ffbbbba210 */ /* 0x000fe20007ffe1ff */
[----:B------:R-:W-:Y:S01]  /*1920*/  IMAD.MOV R10, RZ, RZ, -R10 ;  /* 0x000000ffff0a7224 */ /* 0x000fe200078e0a0a */
[----:B------:R-:W-:Y:S01]  /*1930*/  ISETP.GE.AND P2, PT, R13, RZ, PT ;  /* 0x000000ff0d00720c */ /* 0x000fe20003f46270 */
[----:B------:R-:W-:Y:S01]  /*1940*/  IMAD.MOV R8, RZ, RZ, -R8 ;  /* 0x000000ffff087224 */ /* 0x000fe200078e0a08 */
[----:B------:R-:W-:Y:S01]  /*1950*/  IABS R151, R22 ;  /* 0x0000001600977213 */ /* 0x000fe20000000000 */
[----:B------:R-:W-:Y:S01]  /*1960*/  IMAD R179, R5, R10, R179 ;  /* 0x0000000a05b37224 */ /* 0x000fe200078e02b3 */
[----:B------:R-:W-:Y:S01]  /*1970*/  IABS R24, R23 ;  /* 0x0000001700187213 */ /* 0x000fe20000000000 */
[--C-:B------:R-:W-:Y:S01]  /*1980*/  @!P6 IMAD.IADD R183, R183, 0x1, -R5.reuse ;  /* 0x00000001b7b7e824 */ /* 0x100fe200078e0a05 */
[----:B------:R-:W-:Y:S01]  /*1990*/  IABS R219, R33 ;  /* 0x0000002100db7213 */ /* 0x000fe20000000000 */
[----:B------:R-:W-:Y:S01]  /*19a0*/  @!P3 IMAD.IADD R237, R237, 0x1, -R5 ;  /* 0x00000001ededb824 */ /* 0x000fe200078e0a05 */
[----:B------:R-:W-:Y:S01]  /*19b0*/  IABS R25, R44 ;  /* 0x0000002c00197213 */ /* 0x000fe20000000000 */
[----:B------:R-:W-:Y:S01]  /*19c0*/  @!P0 IMAD.MOV R183, RZ, RZ, -R183 ;  /* 0x000000ffffb78224 */ /* 0x000fe200078e0ab7 */
[C---:B------:R-:W-:Y:S01]  /*19d0*/  ISETP.GT.U32.AND P0, PT, R5.reuse, R179, PT ;  /* 0x000000b30500720c */ /* 0x040fe20003f04070 */
[C---:B------:R-:W-:Y:S01]  /*19e0*/  IMAD R181, R5.reuse, R8, R181 ;  /* 0x0000000805b57224 */ /* 0x040fe200078e02b5 */
[----:B------:R-:W-:Y:S01]  /*19f0*/  ISETP.GT.U32.AND P3, PT, R5, R237, PT ;  /* 0x000000ed0500720c */ /* 0x000fe20003f64070 */
[----:B------:R-:W-:Y:S01]  /*1a00*/  IMAD.HI.U32 R10, R6, R175, RZ ;  /* 0x000000af060a7227 */ /* 0x000fe200078e00ff */
[----:B------:R-:W-:-:S03]  /*1a10*/  IABS R215, R46 ;  /* 0x0000002e00d77213 */ /* 0x000fc60000000000 */
[----:B------:R-:W-:Y:S01]  /*1a20*/  @!P1 IMAD.MOV R185, RZ, RZ, -R185 ;  /* 0x000000ffffb99224 */ /* 0x000fe200078e0ab9 */
[----:B------:R-:W-:Y:S01]  /*1a30*/  ISETP.GT.U32.AND P1, PT, R5, R181, PT ;  /* 0x000000b50500720c */ /* 0x000fe20003f24070 */
[C---:B------:R-:W-:Y:S01]  /*1a40*/  VIADD R8, R7.reuse, 0x13 ;  /* 0x0000001307087836 */ /* 0x040fe20000000000 */
[----:B------:R-:W-:Y:S01]  /*1a50*/  IADD3 R10, -R10, RZ, RZ ;  /* 0x000000ff0a0a7210 */ /* 0x000fe20007ffe1ff */
[----:B------:R-:W-:Y:S02]  /*1a60*/  VIADD R13, R7, 0x15 ;  /* 0x00000015070d7836 */ /* 0x000fe40000000000 */
[--C-:B------:R-:W-:Y:S01]  /*1a70*/  @!P0 IMAD.IADD R179, R179, 0x1, -R5.reuse ;  /* 0x00000001b3b38824 */ /* 0x100fe200078e0a05 */
[----:B------:R-:W-:Y:S01]  /*1a80*/  IABS R177, R8 ;  /* 0x0000000800b17213 */ /* 0x000fe20000000000 */
[----:B------:R-:W-:Y:S01]  /*1a90*/  @!P3 IMAD.IADD R237, R237, 0x1, -R5 ;  /* 0x00000001ededb824 */ /* 0x000fe200078e0a05 */
[----:B------:R-:W-:Y:S01]  /*1aa0*/  ISETP.GE.AND P6, PT, R8, RZ, PT ;  /* 0x000000ff0800720c */ /* 0x000fe20003fc6270 */
[C---:B------:R-:W-:Y:S01]  /*1ab0*/  IMAD R175, R5.reuse, R10, R175 ;  /* 0x0000000a05af7224 */ /* 0x040fe200078e02af */
[----:B------:R-:W-:Y:S01]  /*1ac0*/  ISETP.GT.U32.AND P0, PT, R5, R179, PT ;  /* 0x000000b30500720c */ /* 0x000fe20003f04070 */
[----:B------:R-:W-:Y:S01]  /*1ad0*/  IMAD.HI.U32 R8, R6, R177, RZ ;  /* 0x000000b106087227 */ /* 0x000fe200078e00ff */
[----:B------:R-:W-:-:S02]  /*1ae0*/  @!P4 IADD3 R237, -R237, RZ, RZ ;  /* 0x000000ffededc210 */ /* 0x000fc40007ffe1ff */
[----:B------:R-:W-:Y:S01]  /*1af0*/  @!P1 IADD3 R181, R181, -R5, RZ ;  /* 0x80000005b5b59210 */ /* 0x000fe20007ffe0ff */
[----:B------:R-:W-:Y:S01]  /*1b00*/  IMAD.MOV R12, RZ, RZ, -R8 ;  /* 0x000000ffff0c7224 */ /* 0x000fe200078e0a08 */
[C---:B------:R-:W-:Y:S01]  /*1b10*/  ISETP.GT.U32.AND P4, PT, R5.reuse, R175, PT ;  /* 0x000000af0500720c */ /* 0x040fe20003f84070 */
[----:B------:R-:W-:Y:S01]  /*1b20*/  IMAD.HI.U32 R10, R6, R171, RZ ;  /* 0x000000ab060a7227 */ /* 0x000fe200078e00ff */
[----:B------:R-:W-:Y:S02]  /*1b30*/  IABS R173, R13 ;  /* 0x0000000d00ad7213 */ /* 0x000fe40000000000 */
[C---:B------:R-:W-:Y:S01]  /*1b40*/  ISETP.GT.U32.AND P1, PT, R5.reuse, R181, PT ;  /* 0x000000b50500720c */ /* 0x040fe20003f24070 */
[----:B------:R-:W-:Y:S01]  /*1b50*/  IMAD R177, R5, R12, R177 ;  /* 0x0000000c05b17224 */ /* 0x000fe200078e02b1 */
[----:B------:R-:W-:Y:S01]  /*1b60*/  ISETP.GE.AND P3, PT, R11, RZ, PT ;  /* 0x000000ff0b00720c */ /* 0x000fe20003f66270 */
[----:B------:R-:W-:Y:S01]  /*1b70*/  IMAD.MOV R10, RZ, RZ, -R10 ;  /* 0x000000ffff0a7224 */ /* 0x000fe200078e0a0a */
[----:B------:R-:W-:Y:S01]  /*1b80*/  @!P0 IADD3 R179, R179, -R5, RZ ;  /* 0x80000005b3b38210 */ /* 0x000fe20007ffe0ff */
[----:B------:R-:W-:-:S02]  /*1b90*/  VIADD R12, R7, 0x17 ;  /* 0x00000017070c7836 */ /* 0x000fc40000000000 */
[----:B------:R-:W-:-:S03]  /*1ba0*/  IMAD.HI.U32 R8, R6, R173, RZ ;  /* 0x000000ad06087227 */ /* 0x000fc600078e00ff */
[----:B------:R-:W-:Y:S01]  /*1bb0*/  IABS R169, R12 ;  /* 0x0000000c00a97213 */ /* 0x000fe20000000000 */
[----:B------:R-:W-:Y:S02]  /*1bc0*/  IMAD R171, R5, R10, R171 ;  /* 0x0000000a05ab7224 */ /* 0x000fe400078e02ab */
[----:B------:R-:W-:Y:S01]  /*1bd0*/  IMAD.MOV R8, RZ, RZ, -R8 ;  /* 0x000000ffff087224 */ /* 0x000fe200078e0a08 */
[----:B------:R-:W-:Y:S01]  /*1be0*/  @!P1 IADD3 R181, R181, -R5, RZ ;  /* 0x80000005b5b59210 */ /* 0x000fe20007ffe0ff */
[----:B------:R-:W-:Y:S01]  /*1bf0*/  @!P4 IMAD.IADD R175, R175, 0x1, -R5 ;  /* 0x00000001afafc824 */ /* 0x000fe200078e0a05 */
[C---:B------:R-:W-:Y:S01]  /*1c00*/  ISETP.GT.U32.AND P1, PT, R5.reuse, R177, PT ;  /* 0x000000b10500720c */ /* 0x040fe20003f24070 */
[----:B------:R-:W-:Y:S01]  /*1c10*/  @!P2 IMAD.MOV R179, RZ, RZ, -R179 ;  /* 0x000000ffffb3a224 */ /* 0x000fe200078e0ab3 */
[C---:B------:R-:W-:Y:S01]  /*1c20*/  ISETP.GT.U32.AND P2, PT, R5.reuse, R171, PT ;  /* 0x000000ab0500720c */ /* 0x040fe20003f44070 */
[C---:B------:R-:W-:Y:S01]  /*1c30*/  IMAD R173, R5.reuse, R8, R173 ;  /* 0x0000000805ad7224 */ /* 0x040fe200078e02ad */
[----:B------:R-:W-:Y:S01]  /*1c40*/  ISETP.GT.U32.AND P4, PT, R5, R175, PT ;  /* 0x000000af0500720c */ /* 0x000fe20003f84070 */
[----:B------:R-:W-:-:S03]  /*1c50*/  IMAD.HI.U32 R8, R6, R169, RZ ;  /* 0x000000a906087227 */ /* 0x000fc600078e00ff */
[----:B------:R-:W-:Y:S01]  /*1c60*/  ISETP.GT.U32.AND P0, PT, R5, R173, PT ;  /* 0x000000ad0500720c */ /* 0x000fe20003f04070 */
[----:B------:R-:W-:Y:S01]  /*1c70*/  @!P5 IMAD.MOV R181, RZ, RZ, -R181 ;  /* 0x000000ffffb5d224 */ /* 0x000fe200078e0ab5 */
[----:B------:R-:W-:Y:S01]  /*1c80*/  IADD3 R8, -R8, RZ, RZ ;  /* 0x000000ff08087210 */ /* 0x000fe20007ffe1ff */
[C---:B------:R-:W-:Y:S01]  /*1c90*/  IMAD.HI.U32 R10, R6.reuse, R167, RZ ;  /* 0x000000a7060a7227 */ /* 0x040fe200078e00ff */
[----:B------:R-:W-:Y:S02]  /*1ca0*/  ISETP.GE.AND P5, PT, R13, RZ, PT ;  /* 0x000000ff0d00720c */ /* 0x000fe40003fa6270 */
[-C--:B------:R-:W-:Y:S01]  /*1cb0*/  @!P1 IADD3 R177, R177, -R5.reuse, RZ ;  /* 0x80000005b1b19210 */ /* 0x080fe20007ffe0ff */
[----:B------:R-:W-:Y:S02]  /*1cc0*/  VIADD R13, R7, 0x18 ;  /* 0x00000018070d7836 */ /* 0x000fe40000000000 */
[----:B------:R-:W-:Y:S01]  /*1cd0*/  IMAD R169, R5, R8, R169 ;  /* 0x0000000805a97224 */ /* 0x000fe200078e02a9 */
[----:B------:R-:W-:Y:S01]  /*1ce0*/  @!P4 IADD3 R175, R175, -R5, RZ ;  /* 0x80000005afafc210 */ /* 0x000fe20007ffe0ff */
[--C-:B------:R-:W-:Y:S01]  /*1cf0*/  @!P2 IMAD.IADD R171, R171, 0x1, -R5.reuse ;  /* 0x00000001ababa824 */ /* 0x100fe200078e0a05 */
[----:B------:R-:W-:Y:S01]  /*1d00*/  IABS R11, R13 ;  /* 0x0000000d000b7213 */ /* 0x000fe20000000000 */
[----:B------:R-:W-:Y:S01]  /*1d10*/  @!P0 IMAD.IADD R173, R173, 0x1, -R5 ;  /* 0x00000001adad8824 */ /* 0x000fe200078e0a05 */
[C---:B------:R-:W-:Y:S01]  /*1d20*/  ISETP.GT.U32.AND P4, PT, R5.reuse, R169, PT ;  /* 0x000000a90500720c */ /* 0x040fe20003f84070 */
[----:B------:R-:W-:Y:S01]  /*1d30*/  IMAD.MOV R10, RZ, RZ, -R10 ;  /* 0x000000ffff0a7224 */ /* 0x000fe200078e0a0a */
[C---:B------:R-:W-:Y:S01]  /*1d40*/  ISETP.GT.U32.AND P2, PT, R5.reuse, R171, PT ;  /* 0x000000ab0500720c */ /* 0x040fe20003f44070 */
[----:B------:R-:W-:Y:S01]  /*1d50*/  IMAD.HI.U32 R8, R6, R11, RZ ;  /* 0x0000000b06087227 */ /* 0x000fe200078e00ff */
[----:B------:R-:W-:-:S02]  /*1d60*/  ISETP.GT.U32.AND P1, PT, R5, R177, PT ;  /* 0x000000b10500720c */ /* 0x000fc40003f24070 */
[----:B------:R-:W-:Y:S01]  /*1d70*/  ISETP.GT.U32.AND P0, PT, R5, R173, PT ;  /* 0x000000ad0500720c */ /* 0x000fe20003f04070 */
[----:B------:R-:W-:Y:S01]  /*1d80*/  IMAD.MOV R8, RZ, RZ, -R8 ;  /* 0x000000ffff087224 */ /* 0x000fe200078e0a08 */
[----:B------:R-:W-:Y:S01]  /*1d90*/  @!P3 IADD3 R175, -R175, RZ, RZ ;  /* 0x000000ffafafb210 */ /* 0x000fe20007ffe1ff */
[----:B------:R-:W-:Y:S01]  /*1da0*/  IMAD R167, R5, R10, R167 ;  /* 0x0000000a05a77224 */ /* 0x000fe200078e02a7 */
[----:B------:R-:W-:Y:S01]  /*1db0*/  ISETP.GE.AND P3, PT, R13, RZ, PT ;  /* 0x000000ff0d00720c */ /* 0x000fe20003f66270 */
[----:B------:R-:W-:Y:S02]  /*1dc0*/  IMAD R11, R5, R8, R11 ;  /* 0x00000008050b7224 */ /* 0x000fe400078e020b */
[--C-:B------:R-:W-:Y:S02]  /*1dd0*/  @!P4 IMAD.IADD R169, R169, 0x1, -R5.reuse ;  /* 0x00000001a9a9c824 */ /* 0x100fe400078e0a05 */
[----:B------:R-:W-:Y:S01]  /*1de0*/  @!P2 IADD3 R171, R171, -R5, RZ ;  /* 0x80000005ababa210 */ /* 0x000fe20007ffe0ff */
[----:B------:R-:W-:Y:S01]  /*1df0*/  VIADD R8, R7, 0x1a ;  /* 0x0000001a07087836 */ /* 0x000fe20000000000 */
[----:B------:R-:W-:Y:S01]  /*1e00*/  ISETP.GT.U32.AND P2, PT, R5, R11, PT ;  /* 0x0000000b0500720c */ /* 0x000fe20003f44070 */
[----:B------:R-:W-:Y:S01]  /*1e10*/  @!P1 IMAD.IADD R177, R177, 0x1, -R5 ;  /* 0x00000001b1b19824 */ /* 0x000fe200078e0a05 */
[----:B------:R-:W-:Y:S01]  /*1e20*/  ISETP.GT.U32.AND P4, PT, R5, R169, PT ;  /* 0x000000a90500720c */ /* 0x000fe20003f84070 */
[----:B------:R-:W-:Y:S01]  /*1e30*/  VIADD R10, R7, 0x1b ;  /* 0x0000001b070a7836 */ /* 0x000fe20000000000 */
[----:B------:R-:W-:Y:S01]  /*1e40*/  ISETP.GE.AND P1, PT, R14, RZ, PT ;  /* 0x000000ff0e00720c */ /* 0x000fe20003f26270 */
[----:B------:R-:W-:Y:S01]  /*1e50*/  @!P6 IMAD.MOV R177, RZ, RZ, -R177 ;  /* 0x000000ffffb1e224 */ /* 0x000fe200078e0ab1 */
[----:B------:R-:W-:Y:S01]  /*1e60*/  @!P0 IADD3 R173, R173, -R5, RZ ;  /* 0x80000005adad8210 */ /* 0x000fe20007ffe0ff */
[C---:B------:R-:W-:Y:S01]  /*1e70*/  VIADD R13, R7.reuse, 0x1d ;  /* 0x0000001d070d7836 */ /* 0x040fe20000000000 */
[----:B------:R-:W-:Y:S01]  /*1e80*/  IABS R165, R8 ;  /* 0x0000000800a57213 */ /* 0x000fe20000000000 */
[----:B------:R-:W-:Y:S01]  /*1e90*/  VIADD R50, R7, 0x77 ;  /* 0x0000007707327836 */ /* 0x000fe20000000000 */
[----:B------:R-:W-:Y:S01]  /*1ea0*/  IABS R163, R10 ;  /* 0x0000000a00a37213 */ /* 0x000fe20000000000 */
[----:B------:R-:W-:Y:S01]  /*1eb0*/  @!P5 IMAD.MOV R173, RZ, RZ, -R173 ;  /* 0x000000ffffadd224 */ /* 0x000fe200078e0aad */
[----:B------:R-:W-:Y:S01]  /*1ec0*/  ISETP.GE.AND P5, PT, R8, RZ, PT ;  /* 0x000000ff0800720c */ /* 0x000fe20003fa6270 */
[----:B------:R-:W-:Y:S01]  /*1ed0*/  IMAD.HI.U32 R8, R6, R165, RZ ;  /* 0x000000a506087227 */ /* 0x000fe200078e00ff */
[----:B------:R-:W-:-:S02]  /*1ee0*/  @!P2 IADD3 R11, R11, -R5, RZ ;  /* 0x800000050b0ba210 */ /* 0x000fc40007ffe0ff */
[----:B------:R-:W-:Y:S01]  /*1ef0*/  ISETP.GE.AND P6, PT, R12, RZ, PT ;  /* 0x000000ff0c00720c */ /* 0x000fe20003fc6270 */
[----:B------:R-:W-:Y:S01]  /*1f00*/  @!P4 IMAD.IADD R169, R169, 0x1, -R5 ;  /* 0x00000001a9a9c824 */ /* 0x000fe200078e0a05 */
[----:B------:R-:W-:Y:S01]  /*1f10*/  @!P1 IADD3 R171, -R171, RZ, RZ ;  /* 0x000000ffabab9210 */ /* 0x000fe20007ffe1ff */
[----:B------:R-:W-:Y:S01]  /*1f20*/  IMAD.MOV R8, RZ, RZ, -R8 ;  /* 0x000000ffff087224 */ /* 0x000fe200078e0a08 */
[----:B------:R-:W-:Y:S01]  /*1f30*/  ISETP.GT.U32.AND P4, PT, R5, R167, PT ;  /* 0x000000a70500720c */ /* 0x000fe20003f84070 */
[----:B------:R-:W-:Y:S01]  /*1f40*/  VIADD R12, R7, 0x1c ;  /* 0x0000001c070c7836 */ /* 0x000fe20000000000 */
[C---:B------:R-:W-:Y:S01]  /*1f50*/  ISETP.GT.U32.AND P2, PT, R5.reuse, R11, PT ;  /* 0x0000000b0500720c */ /* 0x040fe20003f44070 */
[----:B------:R-:W-:Y:S01]  /*1f60*/  IMAD R165, R5, R8, R165 ;  /* 0x0000000805a57224 */ /* 0x000fe200078e02a5 */
[----:B------:R-:W-:Y:S01]  /*1f70*/  ISETP.GE.AND P1, PT, R10, RZ, PT ;  /* 0x000000ff0a00720c */ /* 0x000fe20003f26270 */
[----:B------:R-:W-:Y:S01]  /*1f80*/  IMAD.HI.U32 R10, R6, R163, RZ ;  /* 0x000000a3060a7227 */ /* 0x000fe200078e00ff */
[----:B------:R-:W-:-:S02]  /*1f90*/  IABS R161, R12 ;  /* 0x0000000c00a17213 */ /* 0x000fc40000000000 */
[----:B------:R-:W-:Y:S01]  /*1fa0*/  IABS R159, R13 ;  /* 0x0000000d009f7213 */ /* 0x000fe20000000000 */
[----:B------:R-:W-:Y:S01]  /*1fb0*/  @!P6 IMAD.MOV R169, RZ, RZ, -R169 ;  /* 0x000000ffffa9e224 */ /* 0x000fe200078e0aa9 */
[----:B------:R-:W-:Y:S01]  /*1fc0*/  IADD3 R10, -R10, RZ, RZ ;  /* 0x000000ff0a0a7210 */ /* 0x000fe20007ffe1ff */
[----:B------:R-:W-:Y:S01]  /*1fd0*/  IMAD.HI.U32 R8, R6, R161, RZ ;  /* 0x000000a106087227 */ /* 0x000fe200078e00ff */
[----:B------:R-:W-:Y:S02]  /*1fe0*/  ISETP.GE.AND P0, PT, R15, RZ, PT ;  /* 0x000000ff0f00720c */ /* 0x000fe40003f06270 */
[----:B------:R-:W-:Y:S01]  /*1ff0*/  IABS R213, R50 ;  /* 0x0000003200d57213 */ /* 0x000fe20000000000 */
[----:B------:R-:W-:Y:S01]  /*2000*/  IMAD R163, R5, R10, R163 ;  /* 0x0000000a05a37224 */ /* 0x000fe200078e02a3 */
[----:B------:R-:W-:Y:S01]  /*2010*/  IADD3 R8, -R8, RZ, RZ ;  /* 0x000000ff08087210 */ /* 0x000fe20007ffe1ff */
[--C-:B------:R-:W-:Y:S02]  /*2020*/  @!P4 IMAD.IADD R167, R167, 0x1, -R5.reuse ;  /* 0x00000001a7a7c824 */ /* 0x100fe400078e0a05 */
[----:B------:R-:W-:Y:S01]  /*2030*/  @!P2 IMAD.IADD R11, R11, 0x1, -R5 ;  /* 0x000000010b0ba824 */ /* 0x000fe200078e0a05 */
[C---:B------:R-:W-:Y:S01]  /*2040*/  ISETP.GT.U32.AND P2, PT, R5.reuse, R165, PT ;  /* 0x000000a50500720c */ /* 0x040fe20003f44070 */
[----:B------:R-:W-:Y:S01]  /*2050*/  IMAD.HI.U32 R10, R6, R159, RZ ;  /* 0x0000009f060a7227 */ /* 0x000fe200078e00ff */
[----:B------:R-:W-:-:S02]  /*2060*/  ISETP.GT.U32.AND P6, PT, R5, R163, PT ;  /* 0x000000a30500720c */ /* 0x000fc40003fc4070 */
[----:B------:R-:W-:Y:S01]  /*2070*/  ISETP.GT.U32.AND P4, PT, R5, R167, PT ;  /* 0x000000a70500720c */ /* 0x000fe20003f84070 */
[----:B------:R-:W-:Y:S01]  /*2080*/  VIADD R15, R7, 0x1f ;  /* 0x0000001f070f7836 */ /* 0x000fe20000000000 */
[----:B------:R-:W-:Y:S01]  /*2090*/  @!P3 IADD3 R11, -R11, RZ, RZ ;  /* 0x000000ff0b0bb210 */ /* 0x000fe20007ffe1ff */
[----:B------:R-:W-:Y:S01]  /*20a0*/  IMAD.MOV R10, RZ, RZ, -R10 ;  /* 0x000000ffff0a7224 */ /* 0x000fe200078e0a0a */
[----:B------:R-:W-:Y:S01]  /*20b0*/  ISETP.GE.AND P3, PT, R12, RZ, PT ;  /* 0x000000ff0c00720c */ /* 0x000fe20003f66270 */
[C---:B------:R-:W-:Y:S01]  /*20c0*/  IMAD R161, R5.reuse, R8, R161 ;  /* 0x0000000805a17224 */ /* 0x040fe200078e02a1 */
[----:B------:R-:W-:Y:S01]  /*20d0*/  IABS R155, R15 ;  /* 0x0000000f009b7213 */ /* 0x000fe20000000000 */
[----:B------:R-:W-:Y:S02]  /*20e0*/  IMAD R159, R5, R10, R159 ;  /* 0x0000000a059f7224 */ /* 0x000fe400078e029f */
[----:B------:R-:W-:Y:S01]  /*20f0*/  @!P2 IADD3 R165, R165, -R5, RZ ;  /* 0x80000005a5a5a210 */ /* 0x000fe20007ffe0ff */
[----:B------:R-:W-:-:S03]  /*2100*/  IMAD.HI.U32 R10, R6, R35, RZ ;  /* 0x00000023060a7227 */ /* 0x000fc600078e00ff */
[----:B------:R-:W-:Y:S01]  /*2110*/  ISETP.GT.U32.AND P2, PT, R5, R165, PT ;  /* 0x000000a50500720c */ /* 0x000fe20003f44070 */
[--C-:B------:R-:W-:Y:S02]  /*2120*/  @!P6 IMAD.IADD R163, R163, 0x1, -R5.reuse ;  /* 0x00000001a3a3e824 */ /* 0x100fe400078e0a05 */
[----:B------:R-:W-:Y:S01]  /*2130*/  @!P4 IMAD.IADD R167, R167, 0x1, -R5 ;  /* 0x00000001a7a7c824 */ /* 0x000fe200078e0a05 */
[----:B------:R-:W-:Y:S01]  /*2140*/  ISETP.GE.AND P4, PT, R13, RZ, PT ;  /* 0x000000ff0d00720c */ /* 0x000fe20003f86270 */
[----:B------:R-:W-:Y:S01]  /*2150*/  VIADD R13, R7, 0x1e ;  /* 0x0000001e070d7836 */ /* 0x000fe20000000000 */
[----:B------:R-:W-:Y:S01]  /*2160*/  ISETP.GT.U32.AND P6, PT, R5, R163, PT ;  /* 0x000000a30500720c */ /* 0x000fe20003fc4070 */
[----:B------:R-:W-:Y:S01]  /*2170*/  IMAD.MOV R10, RZ, RZ, -R10 ;  /* 0x000000ffff0a7224 */ /* 0x000fe200078e0a0a */
[----:B------:R-:W-:Y:S01]  /*2180*/  @!P0 IADD3 R167, -R167, RZ, RZ ;  /* 0x000000ffa7a78210 */ /* 0x000fe20007ffe1ff */
[----:B------:R-:W-:Y:S01]  /*2190*/  IMAD.HI.U32 R27, R6, R29, RZ ;  /* 0x0000001d061b7227 */ /* 0x000fe200078e00ff */
[----:B------:R-:W-:-:S03]  /*21a0*/  IABS R157, R13 ;  /* 0x0000000d009d7213 */ /* 0x000fc60000000000 */
[----:B------:R-:W-:Y:S01]  /*21b0*/  @!P2 IADD3 R165, R165, -R5, RZ ;  /* 0x80000005a5a5a210 */ /* 0x000fe20007ffe0ff */
[C---:B------:R-:W-:Y:S01]  /*21c0*/  IMAD R35, R5.reuse, R10, R35 ;  /* 0x0000000a05237224 */ /* 0x040fe200078e0223 */
[----:B------:R-:W-:Y:S01]  /*21d0*/  ISETP.GT.U32.AND P2, PT, R5, R161, PT ;  /* 0x000000a10500720c */ /* 0x000fe20003f44070 */
[----:B------:R-:W-:-:S04]  /*21e0*/  IMAD.HI.U32 R8, R6, R157, RZ ;  /* 0x0000009d06087227 */ /* 0x000fc800078e00ff */
[----:B------:R-:W-:Y:S02]  /*21f0*/  IMAD.MOV R12, RZ, RZ, -R8 ;  /* 0x000000ffff0c7224 */ /* 0x000fe400078e0a08 */
[----:B------:R-:W-:-:S04]  /*2200*/  IMAD.HI.U32 R8, R6, R155, RZ ;  /* 0x0000009b06087227 */ /* 0x000fc800078e00ff */
[----:B------:R-:W-:Y:S01]  /*2210*/  @!P6 IMAD.IADD R163, R163, 0x1, -R5 ;  /* 0x00000001a3a3e824 */ /* 0x000fe200078e0a05 */
[C---:B------:R-:W-:Y:S01]  /*2220*/  ISETP.GT.U32.AND P6, PT, R5.reuse, R159, PT ;  /* 0x0000009f0500720c */ /* 0x040fe20003fc4070 */
[----:B------:R-:W-:Y:S01]  /*2230*/  IMAD R157, R5, R12, R157 ;  /* 0x0000000c059d7224 */ /* 0x000fe200078e029d */
[----:B------:R-:W-:Y:S01]  /*2240*/  IADD3 R14, -R8, RZ, RZ ;  /* 0x000000ff080e7210 */ /* 0x000fe20007ffe1ff */
[----:B------:R-:W-:Y:S01]  /*2250*/  @!P2 IMAD.IADD R161, R161, 0x1, -R5 ;  /* 0x00000001a1a1a824 */ /* 0x000fe200078e0a05 */
[----:B------:R-:W-:Y:S01]  /*2260*/  @!P1 IADD3 R163, -R163, RZ, RZ ;  /* 0x000000ffa3a39210 */ /* 0x000fe20007ffe1ff */
[----:B------:R-:W-:Y:S01]  /*2270*/  IMAD.HI.U32 R12, R6, R153, RZ ;  /* 0x00000099060c7227 */ /* 0x000fe200078e00ff */
[C---:B------:R-:W-:Y:S02]  /*2280*/  ISETP.GT.U32.AND P2, PT, R5.reuse, R157, PT ;  /* 0x0000009d0500720c */ /* 0x040fe40003f44070 */
[C---:B------:R-:W-:Y:S01]  /*2290*/  ISETP.GT.U32.AND P1, PT, R5.reuse, R35, PT ;  /* 0x000000230500720c */ /* 0x040fe20003f24070 */
[----:B------:R-:W-:Y:S01]  /*22a0*/  IMAD R155, R5, R14, R155 ;  /* 0x0000000e059b7224 */ /* 0x000fe200078e029b */
[----:B------:R-:W-:Y:S01]  /*22b0*/  IADD3 R12, -R12, RZ, RZ ;  /* 0x000000ff0c0c7210 */ /* 0x000fe20007ffe1ff */
[----:B------:R-:W-:-:S04]  /*22c0*/  IMAD.HI.U32 R8, R6, R151, RZ ;  /* 0x0000009706087227 */ /* 0x000fc800078e00ff */
[--C-:B------:R-:W-:Y:S01]  /*22d0*/  @!P6 IMAD.IADD R159, R159, 0x1, -R5.reuse ;  /* 0x000000019f9fe824 */ /* 0x100fe200078e0a05 */
[----:B------:R-:W-:Y:S01]  /*22e0*/  ISETP.GT.U32.AND P6, PT, R5, R155, PT ;  /* 0x0000009b0500720c */ /* 0x000fe20003fc4070 */
[----:B------:R-:W-:Y:S02]  /*22f0*/  IMAD.MOV R8, RZ, RZ, -R8 ;  /* 0x000000ffff087224 */ /* 0x000fe400078e0a08 */
[----:B------:R-:W-:Y:S01]  /*2300*/  @!P2 IMAD.IADD R157, R157, 0x1, -R5 ;  /* 0x000000019d9da824 */ /* 0x000fe200078e0a05 */
[----:B------:R-:W-:Y:S01]  /*2310*/  ISETP.GT.U32.AND P2, PT, R5, R161, PT ;  /* 0x000000a10500720c */ /* 0x000fe20003f44070 */
[----:B------:R-:W-:Y:S01]  /*2320*/  VIADD R14, R7, 0x24 ;  /* 0x00000024070e7836 */ /* 0x000fe20000000000 */
[C---:B------:R-:W-:Y:S01]  /*2330*/  ISETP.GT.U32.AND P0, PT, R5.reuse, R159, PT ;  /* 0x0000009f0500720c */ /* 0x040fe20003f04070 */
[----:B------:R-:W-:Y:S02]  /*2340*/  @!P5 IMAD.MOV R165, RZ, RZ, -R165 ;  /* 0x000000ffffa5d224 */ /* 0x000fe400078e0aa5 */
[----:B------:R-:W-:Y:S01]  /*2350*/  IMAD R153, R5, R12, R153 ;  /* 0x0000000c05997224 */ /* 0x000fe200078e0299 */
[----:B------:R-:W-:Y:S01]  /*2360*/  IADD3 R12, R7, 0x23, RZ ;  /* 0x00000023070c7810 */ /* 0x000fe20007ffe0ff */
[----:B------:R-:W-:Y:S01]  /*2370*/  IMAD R151, R5, R8, R151 ;  /* 0x0000000805977224 */ /* 0x000fe200078e0297 */
[----:B------:R-:W-:Y:S01]  /*2380*/  IABS R147, R14 ;  /* 0x0000000e00937213 */ /* 0x000fe20000000000 */
[--C-:B------:R-:W-:Y:S01]  /*2390*/  @!P6 IMAD.IADD R155, R155, 0x1, -R5.reuse ;  /* 0x000000019b9be824 */ /* 0x100fe200078e0a05 */
[----:B------:R-:W-:Y:S01]  /*23a0*/  ISETP.GT.U32.AND P6, PT, R5, R157, PT ;  /* 0x0000009d0500720c */ /* 0x000fe20003fc4070 */
[--C-:B------:R-:W-:Y:S01]  /*23b0*/  @!P1 IMAD.IADD R35, R35, 0x1, -R5.reuse ;  /* 0x0000000123239824 */ /* 0x100fe200078e0a05 */
[----:B------:R-:W-:Y:S01]  /*23c0*/  IABS R149, R12 ;  /* 0x0000000c00957213 */ /* 0x000fe20000000000 */
[--C-:B------:R-:W-:Y:S01]  /*23d0*/  @!P2 IMAD.IADD R161, R161, 0x1, -R5.reuse ;  /* 0x00000001a1a1a824 */ /* 0x100fe200078e0a05 */
[----:B------:R-:W-:Y:S01]  /*23e0*/  ISETP.GT.U32.AND P5, PT, R5, R155, PT ;  /* 0x0000009b0500720c */ /* 0x000fe20003fa4070 */
[----:B------:R-:W-:Y:S01]  /*23f0*/  @!P0 IMAD.IADD R159, R159, 0x1, -R5 ;  /* 0x000000019f9f8824 */ /* 0x000fe200078e0a05 */
[----:B------:R-:W-:Y:S01]  /*2400*/  ISETP.GT.U32.AND P2, PT, R5, R153, PT ;  /* 0x000000990500720c */ /* 0x000fe20003f44070 */
[----:B------:R-:W-:Y:S01]  /*2410*/  IMAD.HI.U32 R10, R6, R147, RZ ;  /* 0x00000093060a7227 */ /* 0x000fe200078e00ff */
[----:B------:R-:W-:-:S02]  /*2420*/  ISETP.GE.AND P0, PT, R13, RZ, PT ;  /* 0x000000ff0d00720c */ /* 0x000fc40003f06270 */
[----:B------:R-:W-:Y:S01]  /*2430*/  @!P4 IADD3 R159, -R159, RZ, RZ ;  /* 0x000000ff9f9fc210 */ /* 0x000fe20007ffe1ff */
[----:B------:R-:W-:Y:S01]  /*2440*/  IMAD.HI.U32 R8, R6, R149, RZ ;  /* 0x0000009506087227 */ /* 0x000fe200078e00ff */
[----:B------:R-:W-:Y:S02]  /*2450*/  IADD3 R10, -R10, RZ, RZ ;  /* 0x000000ff0a0a7210 */ /* 0x000fe40007ffe1ff */
[----:B------:R-:W-:Y:S01]  /*2460*/  @!P6 IADD3 R157, R157, -R5, RZ ;  /* 0x800000059d9de210 */ /* 0x000fe20007ffe0ff */
[----:B------:R-:W-:Y:S01]  /*2470*/  IMAD.MOV R8, RZ, RZ, -R8 ;  /* 0x000000ffff087224 */ /* 0x000fe200078e0a08 */
[----:B------:R-:W-:Y:S01]  /*2480*/  ISETP.GT.U32.AND P6, PT, R5, R151, PT ;  /* 0x000000970500720c */ /* 0x000fe20003fc4070 */
[----:B------:R-:W-:Y:S01]  /*2490*/  @!P5 IMAD.IADD R155, R155, 0x1, -R5 ;  /* 0x000000019b9bd824 */ /* 0x000fe200078e0a05 */
[----:B------:R-:W-:Y:S01]  /*24a0*/  ISETP.GE.AND P5, PT, R15, RZ, PT ;  /* 0x000000ff0f00720c */ /* 0x000fe20003fa6270 */
[----:B------:R-:W-:Y:S01]  /*24b0*/  @!P3 IMAD.MOV R161, RZ, RZ, -R161 ;  /* 0x000000ffffa1b224 */ /* 0x000fe200078e0aa1 */
[C---:B------:R-:W-:Y:S01]  /*24c0*/  ISETP.GT.U32.AND P3, PT, R5.reuse, R35, PT ;  /* 0x000000230500720c */ /* 0x040fe20003f64070 */
[C---:B------:R-:W-:Y:S01]  /*24d0*/  IMAD R149, R5.reuse, R8, R149 ;  /* 0x0000000805957224 */ /* 0x040fe200078e0295 */
[----:B------:R-:W-:Y:S01]  /*24e0*/  ISETP.GE.AND P1, PT, R20, RZ, PT ;  /* 0x000000ff1400720c */ /* 0x000fe20003f26270 */
[----:B------:R-:W-:Y:S01]  /*24f0*/  IMAD R147, R5, R10, R147 ;  /* 0x0000000a05937224 */ /* 0x000fe200078e0293 */
[----:B------:R-:W-:Y:S01]  /*2500*/  IADD3 R10, R7, 0x25, RZ ;  /* 0x00000025070a7810 */ /* 0x000fe20007ffe0ff */
[----:B------:R-:W-:Y:S01]  /*2510*/  @!P2 IMAD.IADD R153, R153, 0x1, -R5 ;  /* 0x000000019999a824 */ /* 0x000fe200078e0a05 */
[----:B------:R-:W-:Y:S01]  /*2520*/  ISETP.GE.AND P2, PT, R21, RZ, PT ;  /* 0x000000ff1500720c */ /* 0x000fe20003f46270 */
[----:B------:R-:W-:Y:S01]  /*2530*/  @!P0 IMAD.MOV R157, RZ, RZ, -R157 ;  /* 0x000000ffff9d8224 */ /* 0x000fe200078e0a9d */
[----:B------:R-:W-:Y:S01]  /*2540*/  ISETP.GT.U32.AND P0, PT, R5, R149, PT ;  /* 0x000000950500720c */ /* 0x000fe20003f04070 */
[--C-:B------:R-:W-:Y:S01]  /*2550*/  @!P6 IMAD.IADD R151, R151, 0x1, -R5.reuse ;  /* 0x000000019797e824 */ /* 0x100fe200078e0a05 */
[----:B------:R-:W-:Y:S01]  /*2560*/  IABS R145, R10 ;  /* 0x0000000a00917213 */ /* 0x000fe20000000000 */
[----:B------:R-:W-:Y:S01]  /*2570*/  VIADD R13, R7, 0x26 ;  /* 0x00000026070d7836 */ /* 0x000fe20000000000 */
[----:B------:R-:W-:Y:S01]  /*2580*/  @!P5 IADD3 R155, -R155, RZ, RZ ;  /* 0x000000ff9b9bd210 */ /* 0x000fe20007ffe1ff */
[----:B------:R-:W-:Y:S01]  /*2590*/  @!P3 IMAD.IADD R35, R35, 0x1, -R5 ;  /* 0x000000012323b824 */ /* 0x000fe200078e0a05 */
[C---:B------:R-:W-:Y:S01]  /*25a0*/  ISETP.GT.U32.AND P6, PT, R5.reuse, R151, PT ;  /* 0x000000970500720c */ /* 0x040fe20003fc4070 */
[----:B------:R-:W-:Y:S01]  /*25b0*/  IMAD.HI.U32 R8, R6, R145, RZ ;  /* 0x0000009106087227 */ /* 0x000fe200078e00ff */
[----:B------:R-:W-:-:S02]  /*25c0*/  ISETP.GT.U32.AND P4, PT, R5, R153, PT ;  /* 0x000000990500720c */ /* 0x000fc40003f84070 */
[----:B------:R-:W-:Y:S01]  /*25d0*/  ISETP.GE.AND P5, PT, R22, RZ, PT ;  /* 0x000000ff1600720c */ /* 0x000fe20003fa6270 */
[----:B------:R-:W-:Y:S01]  /*25e0*/  IMAD.MOV R8, RZ, RZ, -R8 ;  /* 0x000000ffff087224 */ /* 0x000fe200078e0a08 */
[----:B------:R-:W-:Y:S01]  /*25f0*/  ISETP.GT.U32.AND P3, PT, R5, R147, PT ;  /* 0x000000930500720c */ /* 0x000fe20003f64070 */
[----:B------:R-:W-:Y:S01]  /*2600*/  @!P0 IMAD.IADD R149, R149, 0x1, -R5 ;  /* 0x0000000195958824 */ /* 0x000fe200078e0a05 */
[----:B------:R-:W-:Y:S01]  /*2610*/  IABS R143, R13 ;  /* 0x0000000d008f7213 */ /* 0x000fe20000000000 */
[C---:B------:R-:W-:Y:S01]  /*2620*/  IMAD R145, R5.reuse, R8, R145 ;  /* 0x0000000805917224 */ /* 0x040fe200078e0291 */
[----:B------:R-:W-:Y:S01]  /*2630*/  ISETP.GE.AND P0, PT, R10, RZ, PT ;  /* 0x000000ff0a00720c */ /* 0x000fe20003f06270 */
[----:B------:R-:W-:Y:S01]  /*2640*/  @!P1 IMAD.MOV R35, RZ, RZ, -R35 ;  /* 0x000000ffff239224 */ /* 0x000fe200078e0a23 */
[----:B------:R-:W-:Y:S01]  /*2650*/  ISETP.GT.U32.AND P1, PT, R5, R149, PT ;  /* 0x000000950500720c */ /* 0x000fe20003f24070 */
        /* <DEDUP_REMOVED lines=8> */
[----:B------:R-:W-:Y:S01]  /*26e0*/  @!P3 IADD3 R147, R147, -R5, RZ ;  /* 0x800000059393b210 */ /* 0x000fe20007ffe0ff */
[----:B------:R-:W-:Y:S01]  /*26f0*/  IMAD R143, R5, R10, R143 ;  /* 0x0000000a058f7224 */ /* 0x000fe200078e028f */
[----:B------:R-:W-:Y:S01]  /*2700*/  ISETP.GE.AND P4, PT, R12, RZ, PT ;  /* 0x000000ff0c00720c */ /* 0x000fe20003f86270 */
[--C-:B------:R-:W-:Y:S01]  /*2710*/  @!P1 IMAD.IADD R149, R149, 0x1, -R5.reuse ;  /* 0x0000000195959824 */ /* 0x100fe200078e0a05 */
[----:B------:R-:W-:Y:S01]  /*2720*/  @!P2 IADD3 R153, -R153, RZ, RZ ;  /* 0x000000ff9999a210 */ /* 0x000fe20007ffe1ff */
[----:B------:R-:W-:Y:S01]  /*2730*/  VIADD R10, R7, 0x28 ;  /* 0x00000028070a7836 */ /* 0x000fe20000000000 */
[----:B------:R-:W-:Y:S01]  /*2740*/  ISETP.GT.U32.AND P2, PT, R5, R147, PT ;  /* 0x000000930500720c */ /* 0x000fe20003f44070 */
[----:B------:R-:W-:Y:S01]  /*2750*/  VIADD R14, R7, 0x2c ;  /* 0x0000002c070e7836 */ /* 0x000fe20000000000 */
[----:B------:R-:W-:Y:S01]  /*2760*/  ISETP.GE.AND P3, PT, R13, RZ, PT ;  /* 0x000000ff0d00720c */ /* 0x000fe20003f66270 */
[----:B------:R-:W-:Y:S01]  /*2770*/  VIADD R13, R7, 0x29 ;  /* 0x00000029070d7836 */ /* 0x000fe20000000000 */
[----:B------:R-:W-:Y:S01]  /*2780*/  IABS R141, R8 ;  /* 0x00000008008d7213 */ /* 0x000fe20000000000 */
[----:B------:R-:W-:Y:S01]  /*2790*/  @!P5 IMAD.IADD R145, R145, 0x1, -R5 ;  /* 0x000000019191d824 */ /* 0x000fe200078e0a05 */
[----:B------:R-:W-:Y:S01]  /*27a0*/  ISETP.GE.AND P1, PT, R8, RZ, PT ;  /* 0x000000ff0800720c */ /* 0x000fe20003f26270 */
[----:B------:R-:W-:Y:S01]  /*27b0*/  VIADD R15, R7, 0x2d ;  /* 0x0000002d070f7836 */ /* 0x000fe20000000000 */
[----:B------:R-:W-:Y:S01]  /*27c0*/  IABS R139, R13 ;  /* 0x0000000d008b7213 */ /* 0x000fe20000000000 */
[----:B------:R-:W-:Y:S01]  /*27d0*/  @!P4 IMAD.MOV R149, RZ, RZ, -R149 ;  /* 0x000000ffff95c224 */ /* 0x000fe200078e0a95 */
[----:B------:R-:W-:Y:S01]  /*27e0*/  ISETP.GT.U32.AND P4, PT, R5, R145, PT ;  /* 0x000000910500720c */ /* 0x000fe20003f84070 */
[----:B------:R-:W-:Y:S01]  /*27f0*/  IMAD.HI.U32 R8, R6, R141, RZ ;  /* 0x0000008d06087227 */ /* 0x000fe200078e00ff */
[----:B------:R-:W-:-:S02]  /*2800*/  IABS R37, R10 ;  /* 0x0000000a00257213 */ /* 0x000fc40000000000 */
[----:B------:R-:W-:Y:S01]  /*2810*/  @!P2 IADD3 R147, R147, -R5, RZ ;  /* 0x800000059393a210 */ /* 0x000fe20007ffe0ff */
[----:B------:R-:W-:Y:S01]  /*2820*/  IMAD.HI.U32 R12, R6, R139, RZ ;  /* 0x0000008b060c7227 */ /* 0x000fe200078e00ff */
[C---:B------:R-:W-:Y:S02]  /*2830*/  ISETP.GT.U32.AND P2, PT, R5.reuse, R143, PT ;  /* 0x0000008f0500720c */ /* 0x040fe40003f44070 */
[----:B------:R-:W-:Y:S01]  /*2840*/  ISETP.GE.AND P5, PT, R10, RZ, PT ;  /* 0x000000ff0a00720c */ /* 0x000fe20003fa6270 */
[----:B------:R-:W-:Y:S01]  /*2850*/  IMAD.MOV R8, RZ, RZ, -R8 ;  /* 0x000000ffff087224 */ /* 0x000fe200078e0a08 */
[----:B------:R-:W-:Y:S01]  /*2860*/  IABS R133, R14 ;  /* 0x0000000e00857213 */ /* 0x000fe20000000000 */
[----:B------:R-:W-:Y:S01]  /*2870*/  IMAD.MOV R12, RZ, RZ, -R12 ;  /* 0x000000ffff0c7224 */ /* 0x000fe200078e0a0c */
[----:B------:R-:W-:Y:S01]  /*2880*/  IABS R131, R15 ;  /* 0x0000000f00837213 */ /* 0x000fe20000000000 */
[----:B------:R-:W-:Y:S01]  /*2890*/  IMAD R141, R5, R8, R141 ;  /* 0x00000008058d7224 */ /* 0x000fe200078e028d */
[----:B------:R-:W-:Y:S01]  /*28a0*/  @!P4 IADD3 R145, R145, -R5, RZ ;  /* 0x800000059191c210 */ /* 0x000fe20007ffe0ff */
[----:B------:R-:W-:Y:S01]  /*28b0*/  IMAD R139, R5, R12, R139 ;  /* 0x0000000c058b7224 */ /* 0x000fe200078e028b */
[----:B------:R-:W-:Y:S01]  /*28c0*/  @!P6 IADD3 R147, -R147, RZ, RZ ;  /* 0x000000ff9393e210 */ /* 0x000fe20007ffe1ff */
[----:B------:R-:W-:Y:S01]  /*28d0*/  IMAD.HI.U32 R10, R6, R37, RZ ;  /* 0x00000025060a7227 */ /* 0x000fe200078e00ff */
[----:B------:R-:W-:-:S02]  /*28e0*/  ISETP.GT.U32.AND P4, PT, R5, R141, PT ;  /* 0x0000008d0500720c */ /* 0x000fc40003f84070 */
[----:B------:R-:W-:Y:S01]  /*28f0*/  @!P2 IADD3 R143, R143, -R5, RZ ;  /* 0x800000058f8fa210 */ /* 0x000fe20007ffe0ff */
[----:B------:R-:W-:Y:S01]  /*2900*/  IMAD.MOV R10, RZ, RZ, -R10 ;  /* 0x000000ffff0a7224 */ /* 0x000fe200078e0a0a */
[----:B------:R-:W-:Y:S01]  /*2910*/  @!P0 IADD3 R145, -R145, RZ, RZ ;  /* 0x000000ff91918210 */ /* 0x000fe20007ffe1ff */
[----:B------:R-:W-:Y:S01]  /*2920*/  IMAD.HI.U32 R12, R6, R131, RZ ;  /* 0x00000083060c7227 */ /* 0x000fe200078e00ff */
[C---:B------:R-:W-:Y:S02]  /*2930*/  ISETP.GT.U32.AND P2, PT, R5.reuse, R143, PT ;  /* 0x0000008f0500720c */ /* 0x040fe40003f44070 */
[C---:B------:R-:W-:Y:S01]  /*2940*/  ISETP.GT.U32.AND P0, PT, R5.reuse, R139, PT ;  /* 0x0000008b0500720c */ /* 0x040fe20003f04070 */
[----:B------:R-:W-:Y:S01]  /*2950*/  IMAD R37, R5, R10, R37 ;  /* 0x0000000a05257224 */ /* 0x000fe200078e0225 */
[----:B------:R-:W-:Y:S01]  /*2960*/  ISETP.GE.AND P6, PT, R13, RZ, PT ;  /* 0x000000ff0d00720c */ /* 0x000fe20003fc6270 */
[----:B------:R-:W-:Y:S01]  /*2970*/  VIADD R10, R7, 0x2a ;  /* 0x0000002a070a7836 */ /* 0x000fe20000000000 */
[----:B------:R-:W-:Y:S01]  /*2980*/  IADD3 R12, -R12, RZ, RZ ;  /* 0x000000ff0c0c7210 */ /* 0x000fe20007ffe1ff */
[----:B------:R-:W-:Y:S01]  /*2990*/  @!P4 IMAD.IADD R141, R141, 0x1, -R5 ;  /* 0x000000018d8dc824 */ /* 0x000fe200078e0a05 */
[C---:B------:R-:W-:Y:S01]  /*29a0*/  IADD3 R20, R7.reuse, 0x37, RZ ;  /* 0x0000003707147810 */ /* 0x040fe20007ffe0ff */
[----:B------:R-:W-:Y:S01]  /*29b0*/  VIADD R13, R7, 0x2b ;  /* 0x0000002b070d7836 */ /* 0x000fe20000000000 */
[----:B------:R-:W-:Y:S01]  /*29c0*/  IABS R137, R10 ;  /* 0x0000000a00897213 */ /* 0x000fe20000000000 */
[C---:B------:R-:W-:Y:S01]  /*29d0*/  IMAD R131, R5.reuse, R12, R131 ;  /* 0x0000000c05837224 */ /* 0x040fe200078e0283 */
[----:B------:R-:W-:Y:S01]  /*29e0*/  ISETP.GT.U32.AND P4, PT, R5, R141, PT ;  /* 0x0000008d0500720c */ /* 0x000fe20003f84070 */
[----:B------:R-:W-:Y:S01]  /*29f0*/  VIADD R21, R7, 0x4d ;  /* 0x0000004d07157836 */ /* 0x000fe20000000000 */
[----:B------:R-:W-:Y:S01]  /*2a00*/  @!P2 IADD3 R143, R143, -R5, RZ ;  /* 0x800000058f8fa210 */ /* 0x000fe20007ffe0ff */
[----:B------:R-:W-:Y:S01]  /*2a10*/  @!P0 IMAD.IADD R139, R139, 0x1, -R5 ;  /* 0x000000018b8b8824 */ /* 0x000fe200078e0a05 */
[----:B------:R-:W-:Y:S01]  /*2a20*/  IABS R135, R13 ;  /* 0x0000000d00877213 */ /* 0x000fe20000000000 */
[----:B------:R-:W-:Y:S01]  /*2a30*/  IMAD.HI.U32 R8, R6, R137, RZ ;  /* 0x0000008906087227 */ /* 0x000fe200078e00ff */
[----:B------:R-:W-:-:S02]  /*2a40*/  @!P3 IADD3 R143, -R143, RZ, RZ ;  /* 0x000000ff8f8fb210 */ /* 0x000fc40007ffe1ff */
[----:B------:R-:W-:Y:S01]  /*2a50*/  ISETP.GE.AND P3, PT, R10, RZ, PT ;  /* 0x000000ff0a00720c */ /* 0x000fe20003f66270 */
[C---:B------:R-:W-:Y:S01]  /*2a60*/  IMAD.HI.U32 R10, R6.reuse, R133, RZ ;  /* 0x00000085060a7227 */ /* 0x040fe200078e00ff */
[C---:B------:R-:W-:Y:S02]  /*2a70*/  ISETP.GT.U32.AND P0, PT, R5.reuse, R139, PT ;  /* 0x0000008b0500720c */ /* 0x040fe40003f04070 */
[----:B------:R-:W-:Y:S01]  /*2a80*/  ISETP.GT.U32.AND P2, PT, R5, R37, PT ;  /* 0x000000250500720c */ /* 0x000fe20003f44070 */
[----:B------:R-:W-:Y:S01]  /*2a90*/  IMAD.MOV R8, RZ, RZ, -R8 ;  /* 0x000000ffff087224 */ /* 0x000fe200078e0a08 */
[----:B------:R-:W-:Y:S01]  /*2aa0*/  IADD3 R12, R7, 0x2f, RZ ;  /* 0x0000002f070c7810 */ /* 0x000fe20007ffe0ff */
[----:B------:R-:W-:Y:S01]  /*2ab0*/  IMAD.MOV R10, RZ, RZ, -R10 ;  /* 0x000000ffff0a7224 */ /* 0x000fe200078e0a0a */
[----:B------:R-:W-:Y:S01]  /*2ac0*/  IABS R113, R20 ;  /* 0x0000001400717213 */ /* 0x000fe20000000000 */
[C---:B------:R-:W-:Y:S01]  /*2ad0*/  IMAD R137, R5.reuse, R8, R137 ;  /* 0x0000000805897224 */ /* 0x040fe200078e0289 */
[----:B------:R-:W-:Y:S01]  /*2ae0*/  IABS R127, R12 ;  /* 0x0000000c007f7213 */ /* 0x000fe20000000000 */
[----:B------:R-:W-:Y:S01]  /*2af0*/  IMAD R133, R5, R10, R133 ;  /* 0x0000000a05857224 */ /* 0x000fe200078e0285 */
[----:B------:R-:W-:Y:S01]  /*2b00*/  IABS R75, R21 ;  /* 0x00000015004b7213 */ /* 0x000fe20000000000 */
[----:B------:R-:W-:Y:S01]  /*2b10*/  @!P4 IMAD.IADD R141, R141, 0x1, -R5 ;  /* 0x000000018d8dc824 */ /* 0x000fe200078e0a05 */
[----:B------:R-:W-:Y:S01]  /*2b20*/  ISETP.GT.U32.AND P4, PT, R5, R137, PT ;  /* 0x000000890500720c */ /* 0x000fe20003f84070 */
[----:B------:R-:W-:-:S03]  /*2b30*/  IMAD.HI.U32 R8, R6, R135, RZ ;  /* 0x0000008706087227 */ /* 0x000fc600078e00ff */
[----:B------:R-:W-:Y:S01]  /*2b40*/  @!P1 IADD3 R141, -R141, RZ, RZ ;  /* 0x000000ff8d8d9210 */ /* 0x000fe20007ffe1ff */
[----:B------:R-:W-:Y:S01]  /*2b50*/  @!P0 IMAD.IADD R139, R139, 0x1, -R5 ;  /* 0x000000018b8b8824 */ /* 0x000fe200078e0a05 */
[----:B------:R-:W-:Y:S01]  /*2b60*/  ISETP.GT.U32.AND P0, PT, R5, R133, PT ;  /* 0x000000850500720c */ /* 0x000fe20003f04070 */
[----:B------:R-:W-:Y:S01]  /*2b70*/  VIADD R10, R7, 0x2e ;  /* 0x0000002e070a7836 */ /* 0x000fe20000000000 */
[----:B------:R-:W-:Y:S01]  /*2b80*/  IADD3 R8, -R8, RZ, RZ ;  /* 0x000000ff08087210 */ /* 0x000fe20007ffe1ff */
[----:B------:R-:W-:Y:S01]  /*2b90*/  @!P6 IMAD.MOV R139, RZ, RZ, -R139 ;  /* 0x000000ffff8be224 */ /* 0x000fe200078e0a8b */
[----:B------:R-:W-:Y:S01]  /*2ba0*/  ISETP.GT.U32.AND P6, PT, R5, R131, PT ;  /* 0x000000830500720c */ /* 0x000fe20003fc4070 */
[----:B------:R-:W-:Y:S01]  /*2bb0*/  @!P2 IMAD.IADD R37, R37, 0x1, -R5 ;  /* 0x000000012525a824 */ /* 0x000fe200078e0a05 */
[----:B------:R-:W-:Y:S01]  /*2bc0*/  IABS R129, R10 ;  /* 0x0000000a00817213 */ /* 0x000fe20000000000 */
[----:B------:R-:W-:Y:S02]  /*2bd0*/  IMAD R135, R5, R8, R135 ;  /* 0x0000000805877224 */ /* 0x000fe400078e0287 */
[----:B------:R-:W-:Y:S01]  /*2be0*/  @!P4 IMAD.IADD R137, R137, 0x1, -R5 ;  /* 0x000000018989c824 */ /* 0x000fe200078e0a05 */
[C---:B------:R-:W-:Y:S01]  /*2bf0*/  ISETP.GT.U32.AND P2, PT, R5.reuse, R37, PT ;  /* 0x000000250500720c */ /* 0x040fe20003f44070 */
[----:B------:R-:W-:Y:S01]  /*2c00*/  IMAD.HI.U32 R8, R6, R129, RZ ;  /* 0x0000008106087227 */ /* 0x000fe200078e00ff */
[----:B------:R-:W-:-:S02]  /*2c10*/  ISETP.GT.U32.AND P4, PT, R5, R135, PT ;  /* 0x000000870500720c */ /* 0x000fc40003f84070 */
[----:B------:R-:W-:Y:S01]  /*2c20*/  ISETP.GT.U32.AND P1, PT, R5, R137, PT ;  /* 0x000000890500720c */ /* 0x000fe20003f24070 */
[----:B------:R-:W-:Y:S02]  /*2c30*/  @!P0 IMAD.IADD R133, R133, 0x1, -R5 ;  /* 0x0000000185858824 */ /* 0x000fe400078e0a05 */
[----:B------:R-:W-:Y:S01]  /*2c40*/  IMAD.MOV R8, RZ, RZ, -R8 ;  /* 0x000000ffff087224 */ /* 0x000fe200078e0a08 */
[----:B------:R-:W-:Y:S01]  /*2c50*/  @!P6 IADD3 R131, R131, -R5, RZ ;  /* 0x800000058383e210 */ /* 0x000fe20007ffe0ff */
[----:B------:R-:W-:Y:S01]  /*2c60*/  VIADD R54, R7, 0x79 ;  /* 0x0000007907367836 */ /* 0x000fe20000000000 */
[C---:B------:R-:W-:Y:S01]  /*2c70*/  ISETP.GT.U32.AND P6, PT, R5.reuse, R133, PT ;  /* 0x000000850500720c */ /* 0x040fe20003fc4070 */
[----:B------:R-:W-:Y:S02]  /*2c80*/  IMAD R129, R5, R8, R129 ;  /* 0x0000000805817224 */ /* 0x000fe400078e0281 */
[----:B------:R-:W-:Y:S01]  /*2c90*/  IMAD.HI.U32 R8, R6, R127, RZ ;  /* 0x0000007f06087227 */ /* 0x000fe200078e00ff */
[----:B------:R-:W-:-:S02]  /*2ca0*/  IABS R211, R54 ;  /* 0x0000003600d37213 */ /* 0x000fc40000000000 */
[----:B------:R-:W-:Y:S01]  /*2cb0*/  @!P4 IADD3 R135, R135, -R5, RZ ;  /* 0x800000058787c210 */ /* 0x000fe20007ffe0ff */
[----:B------:R-:W-:Y:S01]  /*2cc0*/  IMAD.MOV R8, RZ, RZ, -R8 ;  /* 0x000000ffff087224 */ /* 0x000fe200078e0a08 */
[----:B------:R-:W-:Y:S01]  /*2cd0*/  ISETP.GE.AND P4, PT, R10, RZ, PT ;  /* 0x000000ff0a00720c */ /* 0x000fe20003f86270 */
[----:B------:R-:W-:Y:S01]  /*2ce0*/  @!P1 IMAD.IADD R137, R137, 0x1, -R5 ;  /* 0x0000000189899824 */ /* 0x000fe200078e0a05 */
[C---:B------:R-:W-:Y:S01]  /*2cf0*/  ISETP.GT.U32.AND P0, PT, R5.reuse, R135, PT ;  /* 0x000000870500720c */ /* 0x040fe20003f04070 */
[----:B------:R-:W-:Y:S01]  /*2d00*/  IMAD R127, R5, R8, R127 ;  /* 0x00000008057f7224 */ /* 0x000fe200078e027f */
[----:B------:R-:W-:Y:S01]  /*2d10*/  ISETP.GE.AND P1, PT, R15, RZ, PT ;  /* 0x000000ff0f00720c */ /* 0x000fe20003f26270 */
[--C-:B------:R-:W-:Y:S01]  /*2d20*/  @!P2 IMAD.IADD R37, R37, 0x1, -R5.reuse ;  /* 0x000000012525a824 */ /* 0x100fe200078e0a05 */
[----:B------:R-:W-:Y:S01]  /*2d30*/  ISETP.GE.AND P2, PT, R13, RZ, PT ;  /* 0x000000ff0d00720c */ /* 0x000fe20003f46270 */
[----:B------:R-:W-:Y:S01]  /*2d40*/  @!P6 IMAD.IADD R133, R133, 0x1, -R5 ;  /* 0x000000018585e824 */ /* 0x000fe200078e0a05 */
[C---:B------:R-:W-:Y:S01]  /*2d50*/  ISETP.GT.U32.AND P6, PT, R5.reuse, R127, PT ;  /* 0x0000007f0500720c */ /* 0x040fe20003fc4070 */
[----:B------:R-:W-:Y:S01]  /*2d60*/  @!P3 IMAD.MOV R137, RZ, RZ, -R137 ;  /* 0x000000ffff89b224 */ /* 0x000fe200078e0a89 */
[----:B------:R-:W-:Y:S01]  /*2d70*/  ISETP.GT.U32.AND P3, PT, R5, R131, PT ;  /* 0x000000830500720c */ /* 0x000fe20003f64070 */
[----:B------:R-:W-:Y:S01]  /*2d80*/  @!P5 IMAD.MOV R37, RZ, RZ, -R37 ;  /* 0x000000ffff25d224 */ /* 0x000fe200078e0a25 */
[----:B------:R-:W-:Y:S01]  /*2d90*/  ISETP.GE.AND P5, PT, R14, RZ, PT ;  /* 0x000000ff0e00720c */ /* 0x000fe20003fa6270 */
[C---:B------:R-:W-:Y:S01]  /*2da0*/  VIADD R15, R7.reuse, 0x32 ;  /* 0x00000032070f7836 */ /* 0x040fe20000000000 */
[C---:B------:R-:W-:Y:S01]  /*2db0*/  IADD3 R14, R7.reuse, 0x31, RZ ;  /* 0x00000031070e7810 */ /* 0x040fe20007ffe0ff */
[----:B------:R-:W-:Y:S01]  /*2dc0*/  VIADD R13, R7, 0x30 ;  /* 0x00000030070d7836 */ /* 0x000fe20000000000 */
[----:B------:R-:W-:Y:S01]  /*2dd0*/  @!P0 IADD3 R135, R135, -R5, RZ ;  /* 0x8000000587878210 */ /* 0x000fe20007ffe0ff */
[C---:B------:R-:W-:Y:S01]  /*2de0*/  VIADD R58, R7.reuse, 0x7c ;  /* 0x0000007c073a7836 */ /* 0x040fe20000000000 */
[----:B------:R-:W-:Y:S01]  /*2df0*/  IABS R125, R14 ;  /* 0x0000000e007d7213 */ /* 0x000fe20000000000 */
[----:B------:R-:W-:Y:S01]  /*2e00*/  VIADD R60, R7, 0x7d ;  /* 0x0000007d073c7836 */ /* 0x000fe20000000000 */
[----:B------:R-:W-:Y:S01]  /*2e10*/  IABS R123, R15 ;  /* 0x0000000f007b7213 */ /* 0x000fe20000000000 */
[----:B------:R-:W-:Y:S01]  /*2e20*/  @!P2 IMAD.MOV R135, RZ, RZ, -R135 ;  /* 0x000000ffff87a224 */ /* 0x000fe200078e0a87 */
[----:B------:R-:W-:Y:S01]  /*2e30*/  @!P6 IADD3 R127, R127, -R5, RZ ;  /* 0x800000057f7fe210 */ /* 0x000fe20007ffe0ff */
[----:B------:R-:W-:Y:S01]  /*2e40*/  IMAD.HI.U32 R10, R6, R125, RZ ;  /* 0x0000007d060a7227 */ /* 0x000fe200078e00ff */
[----:B------:R-:W-:-:S02]  /*2e50*/  ISETP.GT.U32.AND P0, PT, R5, R129, PT ;  /* 0x000000810500720c */ /* 0x000fc40003f04070 */
[----:B------:R-:W-:Y:S01]  /*2e60*/  ISETP.GT.U32.AND P6, PT, R5, R127, PT ;  /* 0x0000007f0500720c */ /* 0x000fe20003fc4070 */
[----:B------:R-:W-:Y:S01]  /*2e70*/  @!P3 IMAD.IADD R131, R131, 0x1, -R5 ;  /* 0x000000018383b824 */ /* 0x000fe200078e0a05 */
[----:B------:R-:W-:Y:S01]  /*2e80*/  ISETP.GE.AND P3, PT, R12, RZ, PT ;  /* 0x000000ff0c00720c */ /* 0x000fe20003f66270 */
[C---:B------:R-:W-:Y:S01]  /*2e90*/  IMAD.HI.U32 R12, R6.reuse, R123, RZ ;  /* 0x0000007b060c7227 */ /* 0x040fe200078e00ff */
[----:B------:R-:W-:Y:S02]  /*2ea0*/  IABS R39, R13 ;  /* 0x0000000d00277213 */ /* 0x000fe40000000000 */
[----:B------:R-:W-:Y:S01]  /*2eb0*/  @!P5 IADD3 R133, -R133, RZ, RZ ;  /* 0x000000ff8585d210 */ /* 0x000fe20007ffe1ff */
[----:B------:R-:W-:Y:S01]  /*2ec0*/  IMAD.MOV R10, RZ, RZ, -R10 ;  /* 0x000000ffff0a7224 */ /* 0x000fe200078e0a0a */
[----:B------:R-:W-:Y:S01]  /*2ed0*/  IABS R47, R58 ;  /* 0x0000003a002f7213 */ /* 0x000fe20000000000 */
[----:B------:R-:W-:Y:S02]  /*2ee0*/  IMAD.MOV R12, RZ, RZ, -R12 ;  /* 0x000000ffff0c7224 */ /* 0x000fe400078e0a0c */
[----:B------:R-:W-:Y:S01]  /*2ef0*/  IMAD R125, R5, R10, R125 ;  /* 0x0000000a057d7224 */ /* 0x000fe200078e027d */
[----:B------:R-:W-:Y:S01]  /*2f00*/  @!P0 IADD3 R129, R129, -R5, RZ ;  /* 0x8000000581818210 */ /* 0x000fe20007ffe0ff */
[----:B------:R-:W-:Y:S01]  /*2f10*/  IMAD R123, R5, R12, R123 ;  /* 0x0000000c057b7224 */ /* 0x000fe200078e027b */
[----:B------:R-:W-:Y:S01]  /*2f20*/  ISETP.GE.AND P0, PT, R13, RZ, PT ;  /* 0x000000ff0d00720c */ /* 0x000fe20003f06270 */
[----:B------:R-:W-:Y:S01]  /*2f30*/  @!P1 IMAD.MOV R131, RZ, RZ, -R131 ;  /* 0x000000ffff839224 */ /* 0x000fe200078e0a83 */
[----:B------:R-:W-:Y:S01]  /*2f40*/  ISETP.GT.U32.AND P1, PT, R5, R125, PT ;  /* 0x0000007d0500720c */ /* 0x000fe20003f24070 */
[----:B------:R-:W-:Y:S01]  /*2f50*/  VIADD R12, R7, 0x33 ;  /* 0x00000033070c7836 */ /* 0x000fe20000000000 */
[----:B------:R-:W-:Y:S01]  /*2f60*/  ISETP.GT.U32.AND P2, PT, R5, R129, PT ;  /* 0x000000810500720c */ /* 0x000fe20003f44070 */
[----:B------:R-:W-:-:S03]  /*2f70*/  IMAD.HI.U32 R8, R6, R39, RZ ;  /* 0x0000002706087227 */ /* 0x000fc600078e00ff */
[----:B------:R-:W-:Y:S01]  /*2f80*/  IABS R121, R12 ;  /* 0x0000000c00797213 */ /* 0x000fe20000000000 */
[----:B------:R-:W-:Y:S01]  /*2f90*/  @!P6 IMAD.IADD R127, R127, 0x1, -R5 ;  /* 0x000000017f7fe824 */ /* 0x000fe200078e0a05 */
[----:B------:R-:W-:Y:S01]  /*2fa0*/  ISETP.GT.U32.AND P6, PT, R5, R123, PT ;  /* 0x0000007b0500720c */ /* 0x000fe20003fc4070 */
[----:B------:R-:W-:Y:S02]  /*2fb0*/  IMAD.MOV R8, RZ, RZ, -R8 ;  /* 0x000000ffff087224 */ /* 0x000fe400078e0a08 */
[----:B------:R-:W-:Y:S02]  /*2fc0*/  VIADD R13, R7, 0x34 ;  /* 0x00000034070d7836 */ /* 0x000fe40000000000 */
[----:B------:R-:W-:Y:S02]  /*2fd0*/  IMAD R39, R5, R8, R39 ;  /* 0x0000000805277224 */ /* 0x000fe400078e0227 */
[----:B------:R-:W-:Y:S01]  /*2fe0*/  IMAD.HI.U32 R8, R6, R121, RZ ;  /* 0x0000007906087227 */ /* 0x000fe200078e00ff */
[----:B------:R-:W-:-:S02]  /*2ff0*/  IABS R119, R13 ;  /* 0x0000000d00777213 */ /* 0x000fc40000000000 */
[----:B------:R-:W-:Y:S01]  /*3000*/  ISETP.GT.U32.AND P5, PT, R5, R39, PT ;  /* 0x000000270500720c */ /* 0x000fe20003fa4070 */
[--C-:B------:R-:W-:Y:S01]  /*3010*/  @!P1 IMAD.IADD R125, R125, 0x1, -R5.reuse ;  /* 0x000000017d7d9824 */ /* 0x100fe200078e0a05 */
[----:B------:R-:W-:Y:S01]  /*3020*/  IADD3 R10, -R8, RZ, RZ ;  /* 0x000000ff080a7210 */ /* 0x000fe20007ffe1ff */
[----:B------:R-:W-:Y:S01]  /*3030*/  IMAD.HI.U32 R8, R6, R119, RZ ;  /* 0x0000007706087227 */ /* 0x000fe200078e00ff */
[----:B------:R-:W-:Y:S02]  /*3040*/  @!P2 IADD3 R129, R129, -R5, RZ ;  /* 0x800000058181a210 */ /* 0x000fe40007ffe0ff */
[----:B------:R-:W-:Y:S01]  /*3050*/  ISETP.GE.AND P2, PT, R14, RZ, PT ;  /* 0x000000ff0e00720c */ /* 0x000fe20003f46270 */
[----:B------:R-:W-:Y:S01]  /*3060*/  @!P6 IMAD.IADD R123, R123, 0x1, -R5 ;  /* 0x000000017b7be824 */ /* 0x000fe200078e0a05 */
[----:B------:R-:W-:Y:S01]  /*3070*/  ISETP.GT.U32.AND P6, PT, R5, R125, PT ;  /* 0x0000007d0500720c */ /* 0x000fe20003fc4070 */
[----:B------:R-:W-:Y:S01]  /*3080*/  VIADD R14, R7, 0x35 ;  /* 0x00000035070e7836 */ /* 0x000fe20000000000 */
[----:B------:R-:W-:Y:S01]  /*3090*/  IADD3 R8, -R8, RZ, RZ ;  /* 0x000000ff08087210 */ /* 0x000fe20007ffe1ff */
[----:B------:R-:W-:-:S02]  /*30a0*/  IMAD R121, R5, R10, R121 ;  /* 0x0000000a05797224 */ /* 0x000fc400078e0279 */
[----:B------:R-:W-:Y:S01]  /*30b0*/  @!P5 IADD3 R39, R39, -R5, RZ ;  /* 0x800000052727d210 */ /* 0x000fe20007ffe0ff */
[----:B------:R-:W-:Y:S01]  /*30c0*/  @!P4 IMAD.MOV R129, RZ, RZ, -R129 ;  /* 0x000000ffff81c224 */ /* 0x000fe200078e0a81 */
[----:B------:R-:W-:Y:S01]  /*30d0*/  IABS R117, R14 ;  /* 0x0000000e00757213 */ /* 0x000fe20000000000 */
[----:B------:R-:W-:Y:S01]  /*30e0*/  IMAD R119, R5, R8, R119 ;  /* 0x0000000805777224 */ /* 0x000fe200078e0277 */
[----:B------:R-:W-:Y:S01]  /*30f0*/  ISETP.GE.AND P5, PT, R15, RZ, PT ;  /* 0x000000ff0f00720c */ /* 0x000fe20003fa6270 */
[----:B------:R-:W-:Y:S01]  /*3100*/  VIADD R15, R7, 0x36 ;  /* 0x00000036070f7836 */ /* 0x000fe20000000000 */
[C---:B------:R-:W-:Y:S01]  /*3110*/  ISETP.GT.U32.AND P1, PT, R5.reuse, R39, PT ;  /* 0x000000270500720c */ /* 0x040fe20003f24070 */
[----:B------:R-:W-:Y:S01]  /*3120*/  IMAD.HI.U32 R8, R6, R117, RZ ;  /* 0x0000007506087227 */ /* 0x000fe200078e00ff */
[----:B------:R-:W-:Y:S02]  /*3130*/  ISETP.GT.U32.AND P4, PT, R5, R123, PT ;  /* 0x0000007b0500720c */ /* 0x000fe40003f84070 */
[----:B------:R-:W-:Y:S01]  /*3140*/  IABS R115, R15 ;  /* 0x0000000f00737213 */ /* 0x000fe20000000000 */
[----:B------:R-:W-:Y:S01]  /*3150*/  @!P6 IMAD.IADD R125, R125, 0x1, -R5 ;  /* 0x000000017d7de824 */ /* 0x000fe200078e0a05 */
[----:B------:R-:W-:Y:S01]  /*3160*/  ISETP.GT.U32.AND P6, PT, R5, R119, PT ;  /* 0x000000770500720c */ /* 0x000fe20003fc4070 */
[----:B------:R-:W-:Y:S01]  /*3170*/  @!P3 IMAD.MOV R127, RZ, RZ, -R127 ;  /* 0x000000ffff7fb224 */ /* 0x000fe200078e0a7f */
[----:B------:R-:W-:Y:S01]  /*3180*/  IADD3 R10, -R8, RZ, RZ ;  /* 0x000000ff080a7210 */ /* 0x000fe20007ffe1ff */
[----:B------:R-:W-:Y:S01]  /*3190*/  IMAD.HI.U32 R8, R6, R115, RZ ;  /* 0x0000007306087227 */ /* 0x000fe200078e00ff */
[----:B------:R-:W-:-:S02]  /*31a0*/  @!P2 IADD3 R125, -R125, RZ, RZ ;  /* 0x000000ff7d7da210 */ /* 0x000fc40007ffe1ff */
[----:B------:R-:W-:Y:S01]  /*31b0*/  ISETP.GE.AND P2, PT, R14, RZ, PT ;  /* 0x000000ff0e00720c */ /* 0x000fe20003f46270 */
[----:B------:R-:W-:Y:S01]  /*31c0*/  @!P1 IMAD.IADD R39, R39, 0x1, -R5 ;  /* 0x0000000127279824 */ /* 0x000fe200078e0a05 */
[C---:B------:R-:W-:Y:S01]  /*31d0*/  ISETP.GT.U32.AND P1, PT, R5.reuse, R121, PT ;  /* 0x000000790500720c */ /* 0x040fe20003f24070 */
[----:B------:R-:W-:Y:S01]  /*31e0*/  IMAD R117, R5, R10, R117 ;  /* 0x0000000a05757224 */ /* 0x000fe200078e0275 */
[----:B------:R-:W-:Y:S01]  /*31f0*/  IADD3 R14, R7, 0x3e, RZ ;  /* 0x0000003e070e7810 */ /* 0x000fe20007ffe0ff */
[----:B------:R-:W-:Y:S02]  /*3200*/  IMAD.MOV R10, RZ, RZ, -R8 ;  /* 0x000000ffff0a7224 */ /* 0x000fe400078e0a08 */
[----:B------:R-:W-:Y:S01]  /*3210*/  @!P6 IADD3 R119, R119, -R5, RZ ;  /* 0x800000057777e210 */ /* 0x000fe20007ffe0ff */
[----:B------:R-:W-:Y:S01]  /*3220*/  IMAD.HI.U32 R8, R6, R113, RZ ;  /* 0x0000007106087227 */ /* 0x000fe200078e00ff */
[----:B------:R-:W-:Y:S02]  /*3230*/  IABS R101, R14 ;  /* 0x0000000e00657213 */ /* 0x000fe40000000000 */
[C---:B------:R-:W-:Y:S01]  /*3240*/  ISETP.GT.U32.AND P6, PT, R5.reuse, R119, PT ;  /* 0x000000770500720c */ /* 0x040fe20003fc4070 */
[----:B------:R-:W-:-:S02]  /*3250*/  IMAD R115, R5, R10, R115 ;  /* 0x0000000a05737224 */ /* 0x000fc400078e0273 */
[----:B------:R-:W-:Y:S02]  /*3260*/  VIADD R10, R7, 0x38 ;  /* 0x00000038070a7836 */ /* 0x000fe40000000000 */
[--C-:B------:R-:W-:Y:S01]  /*3270*/  @!P1 IMAD.IADD R121, R121, 0x1, -R5.reuse ;  /* 0x0000000179799824 */ /* 0x100fe200078e0a05 */
[----:B------:R-:W-:Y:S01]  /*3280*/  ISETP.GE.AND P1, PT, R13, RZ, PT ;  /* 0x000000ff0d00720c */ /* 0x000fe20003f26270 */
[----:B------:R-:W-:Y:S01]  /*3290*/  @!P4 IMAD.IADD R123, R123, 0x1, -R5 ;  /* 0x000000017b7bc824 */ /* 0x000fe200078e0a05 */
[----:B------:R-:W-:Y:S01]  /*32a0*/  IABS R41, R10 ;  /* 0x0000000a00297213 */ /* 0x000fe20000000000 */
[----:B------:R-:W-:Y:S01]  /*32b0*/  IMAD.MOV R8, RZ, RZ, -R8 ;  /* 0x000000ffff087224 */ /* 0x000fe200078e0a08 */
[----:B------:R-:W-:Y:S01]  /*32c0*/  ISETP.GT.U32.AND P3, PT, R5, R121, PT ;  /* 0x000000790500720c */ /* 0x000fe20003f64070 */
[----:B------:R-:W-:Y:S01]  /*32d0*/  @!P0 IMAD.MOV R39, RZ, RZ, -R39 ;  /* 0x000000ffff278224 */ /* 0x000fe200078e0a27 */
[----:B------:R-:W-:Y:S01]  /*32e0*/  ISETP.GE.AND P4, PT, R12, RZ, PT ;  /* 0x000000ff0c00720c */ /* 0x000fe20003f86270 */
[----:B------:R-:W-:Y:S01]  /*32f0*/  @!P6 IMAD.IADD R119, R119, 0x1, -R5 ;  /* 0x000000017777e824 */ /* 0x000fe200078e0a05 */
[C---:B------:R-:W-:Y:S01]  /*3300*/  ISETP.GT.U32.AND P6, PT, R5.reuse, R115, PT ;  /* 0x000000730500720c */ /* 0x040fe20003fc4070 */
[C---:B------:R-:W-:Y:S01]  /*3310*/  IMAD R113, R5.reuse, R8, R113 ;  /* 0x0000000805717224 */ /* 0x040fe200078e0271 */
[----:B------:R-:W-:Y:S01]  /*3320*/  ISETP.GT.U32.AND P0, PT, R5, R117, PT ;  /* 0x000000750500720c */ /* 0x000fe20003f04070 */
[----:B------:R-:W-:-:S02]  /*3330*/  IMAD.HI.U32 R8, R6, R41, RZ ;  /* 0x0000002906087227 */ /* 0x000fc400078e00ff */
[----:B------:R-:W-:Y:S02]  /*3340*/  @!P1 IADD3 R119, -R119, RZ, RZ ;  /* 0x000000ff77779210 */ /* 0x000fe40007ffe1ff */
[----:B------:R-:W-:Y:S01]  /*3350*/  ISETP.GT.U32.AND P1, PT, R5, R113, PT ;  /* 0x000000710500720c */ /* 0x000fe20003f24070 */
[----:B------:R-:W-:Y:S01]  /*3360*/  VIADD R13, R7, 0x3b ;  /* 0x0000003b070d7836 */ /* 0x000fe20000000000 */
[----:B------:R-:W-:Y:S01]  /*3370*/  @!P3 IADD3 R121, R121, -R5, RZ ;  /* 0x800000057979b210 */ /* 0x000fe20007ffe0ff */
[----:B------:R-:W-:Y:S01]  /*3380*/  VIADD R12, R7, 0x3a ;  /* 0x0000003a070c7836 */ /* 0x000fe20000000000 */
[----:B------:R-:W-:Y:S01]  /*3390*/  IADD3 R8, -R8, RZ, RZ ;  /* 0x000000ff08087210 */ /* 0x000fe20007ffe1ff */
[----:B------:R-:W-:Y:S01]  /*33a0*/  @!P5 IMAD.MOV R123, RZ, RZ, -R123 ;  /* 0x000000ffff7bd224 */ /* 0x000fe200078e0a7b */
[----:B------:R-:W-:Y:S01]  /*33b0*/  IABS R107, R13 ;  /* 0x0000000d006b7213 */ /* 0x000fe20000000000 */
[----:B------:R-:W-:Y:S01]  /*33c0*/  @!P6 IMAD.IADD R115, R115, 0x1, -R5 ;  /* 0x000000017373e824 */ /* 0x000fe200078e0a05 */
[----:B------:R-:W-:Y:S01]  /*33d0*/  @!P0 IADD3 R117, R117, -R5, RZ ;  /* 0x8000000575758210 */ /* 0x000fe20007ffe0ff */
[----:B------:R-:W-:Y:S01]  /*33e0*/  @!P4 IMAD.MOV R121, RZ, RZ, -R121 ;  /* 0x000000ffff79c224 */ /* 0x000fe200078e0a79 */
[----:B------:R-:W-:Y:S01]  /*33f0*/  ISETP.GE.AND P4, PT, R10, RZ, PT ;  /* 0x000000ff0a00720c */ /* 0x000fe20003f86270 */
[C---:B------:R-:W-:Y:S01]  /*3400*/  IMAD R41, R5.reuse, R8, R41 ;  /* 0x0000000805297224 */ /* 0x040fe200078e0229 */
[----:B------:R-:W-:Y:S01]  /*3410*/  ISETP.GT.U32.AND P6, PT, R5, R115, PT ;  /* 0x000000730500720c */ /* 0x000fe20003fc4070 */
[----:B------:R-:W-:Y:S01]  /*3420*/  VIADD R10, R7, 0x39 ;  /* 0x00000039070a7836 */ /* 0x000fe20000000000 */
[----:B------:R-:W-:Y:S01]  /*3430*/  @!P1 IADD3 R113, R113, -R5, RZ ;  /* 0x8000000571719210 */ /* 0x000fe20007ffe0ff */
[----:B------:R-:W-:Y:S01]  /*3440*/  VIADD R62, R7, 0x7e ;  /* 0x0000007e073e7836 */ /* 0x000fe20000000000 */
[----:B------:R-:W-:-:S02]  /*3450*/  ISETP.GT.U32.AND P0, PT, R5, R117, PT ;  /* 0x000000750500720c */ /* 0x000fc40003f04070 */
[----:B------:R-:W-:Y:S02]  /*3460*/  IABS R111, R10 ;  /* 0x0000000a006f7213 */ /* 0x000fe40000000000 */
[----:B------:R-:W-:Y:S02]  /*3470*/  ISETP.GT.U32.AND P1, PT, R5, R113, PT ;  /* 0x000000710500720c */ /* 0x000fe40003f24070 */
[----:B------:R-:W-:Y:S01]  /*3480*/  ISETP.GE.AND P5, PT, R15, RZ, PT ;  /* 0x000000ff0f00720c */ /* 0x000fe20003fa6270 */
[----:B------:R-:W-:Y:S01]  /*3490*/  IMAD.HI.U32 R8, R6, R111, RZ ;  /* 0x0000006f06087227 */ /* 0x000fe200078e00ff */
[----:B------:R-:W-:Y:S02]  /*34a0*/  IABS R109, R12 ;  /* 0x0000000c006d7213 */ /* 0x000fe40000000000 */
[----:B------:R-:W-:Y:S01]  /*34b0*/  ISETP.GE.AND P3, PT, R20, RZ, PT ;  /* 0x000000ff1400720c */ /* 0x000fe20003f66270 */
[--C-:B------:R-:W-:Y:S01]  /*34c0*/  @!P6 IMAD.IADD R115, R115, 0x1, -R5.reuse ;  /* 0x000000017373e824 */ /* 0x100fe200078e0a05 */
[----:B------:R-:W-:Y:S01]  /*34d0*/  ISETP.GT.U32.AND P6, PT, R5, R41, PT ;  /* 0x000000290500720c */ /* 0x000fe20003fc4070 */
[----:B------:R-:W-:Y:S01]  /*34e0*/  @!P0 IMAD.IADD R117, R117, 0x1, -R5 ;  /* 0x0000000175758824 */ /* 0x000fe200078e0a05 */
[----:B------:R-:W-:Y:S01]  /*34f0*/  IADD3 R8, -R8, RZ, RZ ;  /* 0x000000ff08087210 */ /* 0x000fe20007ffe1ff */
[----:B------:R-:W-:Y:S01]  /*3500*/  VIADD R15, R7, 0x43 ;  /* 0x00000043070f7836 */ /* 0x000fe20000000000 */
[----:B------:R-:W-:Y:S01]  /*3510*/  ISETP.GE.AND P0, PT, R10, RZ, PT ;  /* 0x000000ff0a00720c */ /* 0x000fe20003f06270 */
[----:B------:R-:W-:Y:S01]  /*3520*/  IMAD.HI.U32 R10, R6, R109, RZ ;  /* 0x0000006d060a7227 */ /* 0x000fe200078e00ff */
[----:B------:R-:W-:-:S02]  /*3530*/  @!P1 IADD3 R113, R113, -R5, RZ ;  /* 0x8000000571719210 */ /* 0x000fc40007ffe0ff */
[----:B------:R-:W-:Y:S01]  /*3540*/  IABS R93, R15 ;  /* 0x0000000f005d7213 */ /* 0x000fe20000000000 */
[----:B------:R-:W-:Y:S01]  /*3550*/  IMAD R111, R5, R8, R111 ;  /* 0x00000008056f7224 */ /* 0x000fe200078e026f */
[----:B------:R-:W-:Y:S01]  /*3560*/  IADD3 R20, R7, 0x4c, RZ ;  /* 0x0000004c07147810 */ /* 0x000fe20007ffe0ff */
[----:B------:R-:W-:Y:S01]  /*3570*/  IMAD.HI.U32 R8, R6, R107, RZ ;  /* 0x0000006b06087227 */ /* 0x000fe200078e00ff */
[----:B------:R-:W-:Y:S02]  /*3580*/  IABS R45, R62 ;  /* 0x0000003e002d7213 */ /* 0x000fe40000000000 */
[----:B------:R-:W-:Y:S01]  /*3590*/  ISETP.GT.U32.AND P1, PT, R5, R111, PT ;  /* 0x0000006f0500720c */ /* 0x000fe20003f24070 */
[----:B------:R-:W-:Y:S01]  /*35a0*/  @!P6 IMAD.IADD R41, R41, 0x1, -R5 ;  /* 0x000000012929e824 */ /* 0x000fe200078e0a05 */
[----:B------:R-:W-:Y:S01]  /*35b0*/  IADD3 R8, -R8, RZ, RZ ;  /* 0x000000ff08087210 */ /* 0x000fe20007ffe1ff */
[----:B------:R-:W-:Y:S01]  /*35c0*/  IMAD.MOV R10, RZ, RZ, -R10 ;  /* 0x000000ffff0a7224 */ /* 0x000fe200078e0a0a */
[----:B------:R-:W-:Y:S01]  /*35d0*/  IABS R77, R20 ;  /* 0x00000014004d7213 */ /* 0x000fe20000000000 */
[----:B------:R-:W-:Y:S01]  /*35e0*/  @!P5 IMAD.MOV R115, RZ, RZ, -R115 ;  /* 0x000000ffff73d224 */ /* 0x000fe200078e0a73 */
[C---:B------:R-:W-:Y:S01]  /*35f0*/  ISETP.GT.U32.AND P6, PT, R5.reuse, R41, PT ;  /* 0x000000290500720c */ /* 0x040fe20003fc4070 */
[----:B------:R-:W-:Y:S01]  /*3600*/  IMAD R107, R5, R8, R107 ;  /* 0x00000008056b7224 */ /* 0x000fe200078e026b */
[----:B------:R-:W-:Y:S01]  /*3610*/  ISETP.GE.AND P5, PT, R13, RZ, PT ;  /* 0x000000ff0d00720c */ /* 0x000fe20003fa6270 */
[----:B------:R-:W-:-:S02]  /*3620*/  VIADD R13, R7, 0x3d ;  /* 0x0000003d070d7836 */ /* 0x000fc40000000000 */
[----:B------:R-:W-:Y:S02]  /*3630*/  IMAD R109, R5, R10, R109 ;  /* 0x0000000a056d7224 */ /* 0x000fe400078e026d */
[----:B------:R-:W-:Y:S01]  /*3640*/  @!P1 IMAD.IADD R111, R111, 0x1, -R5 ;  /* 0x000000016f6f9824 */ /* 0x000fe200078e0a05 */
[----:B------:R-:W-:Y:S01]  /*3650*/  IABS R103, R13 ;  /* 0x0000000d00677213 */ /* 0x000fe20000000000 */
[----:B------:R-:W-:Y:S01]  /*3660*/  @!P2 IMAD.MOV R117, RZ, RZ, -R117 ;  /* 0x000000ffff75a224 */ /* 0x000fe200078e0a75 */
[----:B------:R-:W-:Y:S01]  /*3670*/  ISETP.GE.AND P2, PT, R12, RZ, PT ;  /* 0x000000ff0c00720c */ /* 0x000fe20003f46270 */
[----:B------:R-:W-:Y:S01]  /*3680*/  @!P3 IMAD.MOV R113, RZ, RZ, -R113 ;  /* 0x000000ffff71b224 */ /* 0x000fe200078e0a71 */
[----:B------:R-:W-:Y:S01]  /*3690*/  ISETP.GT.U32.AND P3, PT, R5, R109, PT ;  /* 0x0000006d0500720c */ /* 0x000fe20003f64070 */
[----:B------:R-:W-:Y:S01]  /*36a0*/  @!P6 IMAD.IADD R41, R41, 0x1, -R5 ;  /* 0x000000012929e824 */ /* 0x000fe200078e0a05 */
[----:B------:R-:W-:Y:S01]  /*36b0*/  ISETP.GT.U32.AND P6, PT, R5, R107, PT ;  /* 0x0000006b0500720c */ /* 0x000fe20003fc4070 */
[----:B------:R-:W-:Y:S01]  /*36c0*/  VIADD R12, R7, 0x3c ;  /* 0x0000003c070c7836 */ /* 0x000fe20000000000 */
[----:B------:R-:W-:Y:S01]  /*36d0*/  ISETP.GT.U32.AND P1, PT, R5, R111, PT ;  /* 0x0000006f0500720c */ /* 0x000fe20003f24070 */
[----:B------:R-:W-:-:S03]  /*36e0*/  IMAD.HI.U32 R10, R6, R103, RZ ;  /* 0x00000067060a7227 */ /* 0x000fc600078e00ff */
[----:B------:R-:W-:Y:S01]  /*36f0*/  IABS R105, R12 ;  /* 0x0000000c00697213 */ /* 0x000fe20000000000 */
[----:B------:R-:W-:Y:S01]  /*3700*/  @!P4 IMAD.MOV R41, RZ, RZ, -R41 ;  /* 0x000000ffff29c224 */ /* 0x000fe200078e0a29 */
[----:B------:R-:W-:Y:S01]  /*3710*/  ISETP.GE.AND P4, PT, R12, RZ, PT ;  /* 0x000000ff0c00720c */ /* 0x000fe20003f86270 */
[----:B------:R-:W-:Y:S01]  /*3720*/  IMAD.HI.U32 R12, R6, R101, RZ ;  /* 0x00000065060c7227 */ /* 0x000fe200078e00ff */
[----:B------:R-:W-:Y:S02]  /*3730*/  IADD3 R10, -R10, RZ, RZ ;  /* 0x000000ff0a0a7210 */ /* 0x000fe40007ffe1ff */
[----:B------:R-:W-:Y:S01]  /*3740*/  @!P3 IADD3 R109, R109, -R5, RZ ;  /* 0x800000056d6db210 */ /* 0x000fe20007ffe0ff */
[--C-:B------:R-:W-:Y:S01]  /*3750*/  @!P6 IMAD.IADD R107, R107, 0x1, -R5.reuse ;  /* 0x000000016b6be824 */ /* 0x100fe200078e0a05 */
[----:B------:R-:W-:Y:S01]  /*3760*/  IADD3 R12, -R12, RZ, RZ ;  /* 0x000000ff0c0c7210 */ /* 0x000fe20007ffe1ff */
[----:B------:R-:W-:Y:S01]  /*3770*/  @!P1 IMAD.IADD R111, R111, 0x1, -R5 ;  /* 0x000000016f6f9824 */ /* 0x000fe200078e0a05 */
[C---:B------:R-:W-:Y:S01]  /*3780*/  ISETP.GT.U32.AND P3, PT, R5.reuse, R109, PT ;  /* 0x0000006d0500720c */ /* 0x040fe20003f64070 */
[C---:B------:R-:W-:Y:S01]  /*3790*/  IMAD R103, R5.reuse, R10, R103 ;  /* 0x0000000a05677224 */ /* 0x040fe200078e0267 */
[C---:B------:R-:W-:Y:S01]  /*37a0*/  ISETP.GT.U32.AND P6, PT, R5.reuse, R107, PT ;  /* 0x0000006b0500720c */ /* 0x040fe20003fc4070 */
[----:B------:R-:W-:Y:S01]  /*37b0*/  IMAD R101, R5, R12, R101 ;  /* 0x0000000c05657224 */ /* 0x000fe200078e0265 */
[----:B------:R-:W-:Y:S01]  /*37c0*/  @!P0 IADD3 R111, -R111, RZ, RZ ;  /* 0x000000ff6f6f8210 */ /* 0x000fe20007ffe1ff */
[----:B------:R-:W-:Y:S01]  /*37d0*/  IMAD.HI.U32 R8, R6, R105, RZ ;  /* 0x0000006906087227 */ /* 0x000fe200078e00ff */
[----:B------:R-:W-:-:S02]  /*37e0*/  ISETP.GT.U32.AND P0, PT, R5, R103, PT ;  /* 0x000000670500720c */ /* 0x000fc40003f04070 */
[----:B------:R-:W-:Y:S01]  /*37f0*/  ISETP.GE.AND P1, PT, R13, RZ, PT ;  /* 0x000000ff0d00720c */ /* 0x000fe20003f26270 */
[----:B------:R-:W-:Y:S02]  /*3800*/  IMAD.MOV R8, RZ, RZ, -R8 ;  /* 0x000000ffff087224 */ /* 0x000fe400078e0a08 */
[----:B------:R-:W-:Y:S02]  /*3810*/  VIADD R12, R7, 0x40 ;  /* 0x00000040070c7836 */ /* 0x000fe40000000000 */
[----:B------:R-:W-:Y:S02]  /*3820*/  IMAD R105, R5, R8, R105 ;  /* 0x0000000805697224 */ /* 0x000fe400078e0269 */
[----:B------:R-:W-:Y:S01]  /*3830*/  @!P6 IADD3 R107, R107, -R5, RZ ;  /* 0x800000056b6be210 */ /* 0x000fe20007ffe0ff */
[----:B------:R-:W-:Y:S01]  /*3840*/  @!P3 IMAD.IADD R109, R109, 0x1, -R5 ;  /* 0x000000016d6db824 */ /* 0x000fe200078e0a05 */
[----:B------:R-:W-:Y:S01]  /*3850*/  ISETP.GT.U32.AND P6, PT, R5, R101, PT ;  /* 0x000000650500720c */ /* 0x000fe20003fc4070 */
[----:B------:R-:W-:Y:S01]  /*3860*/  VIADD R8, R7, 0x3f ;  /* 0x0000003f07087836 */ /* 0x000fe20000000000 */
[----:B------:R-:W-:Y:S01]  /*3870*/  ISETP.GT.U32.AND P3, PT, R5, R105, PT ;  /* 0x000000690500720c */ /* 0x000fe20003f64070 */
[----:B------:R-:W-:Y:S01]  /*3880*/  VIADD R13, R7, 0x41 ;  /* 0x00000041070d7836 */ /* 0x000fe20000000000 */
[----:B------:R-:W-:Y:S01]  /*3890*/  IABS R43, R12 ;  /* 0x0000000c002b7213 */ /* 0x000fe20000000000 */
[----:B------:R-:W-:Y:S01]  /*38a0*/  @!P2 IMAD.MOV R109, RZ, RZ, -R109 ;  /* 0x000000ffff6da224 */ /* 0x000fe200078e0a6d */
[----:B------:R-:W-:-:S02]  /*38b0*/  @!P0 IADD3 R103, R103, -R5, RZ ;  /* 0x8000000567678210 */ /* 0x000fc40007ffe0ff */
[----:B------:R-:W-:Y:S01]  /*38c0*/  IABS R99, R8 ;  /* 0x0000000800637213 */ /* 0x000fe20000000000 */
[----:B------:R-:W-:Y:S01]  /*38d0*/  IMAD.HI.U32 R10, R6, R43, RZ ;  /* 0x0000002b060a7227 */ /* 0x000fe200078e00ff */
[----:B------:R-:W-:Y:S02]  /*38e0*/  ISETP.GE.AND P2, PT, R14, RZ, PT ;  /* 0x000000ff0e00720c */ /* 0x000fe40003f46270 */
[----:B------:R-:W-:Y:S01]  /*38f0*/  IABS R97, R13 ;  /* 0x0000000d00617213 */ /* 0x000fe20000000000 */
[--C-:B------:R-:W-:Y:S01]  /*3900*/  @!P6 IMAD.IADD R101, R101, 0x1, -R5.reuse ;  /* 0x000000016565e824 */ /* 0x100fe200078e0a05 */
[----:B------:R-:W-:Y:S01]  /*3910*/  ISETP.GT.U32.AND P6, PT, R5, R103, PT ;  /* 0x000000670500720c */ /* 0x000fe20003fc4070 */
[----:B------:R-:W-:Y:S01]  /*3920*/  IMAD.MOV R10, RZ, RZ, -R10 ;  /* 0x000000ffff0a7224 */ /* 0x000fe200078e0a0a */
[----:B------:R-:W-:Y:S01]  /*3930*/  @!P5 IADD3 R107, -R107, RZ, RZ ;  /* 0x000000ff6b6bd210 */ /* 0x000fe20007ffe1ff */
[----:B------:R-:W-:Y:S01]  /*3940*/  @!P3 IMAD.IADD R105, R105, 0x1, -R5 ;  /* 0x000000016969b824 */ /* 0x000fe200078e0a05 */
[----:B------:R-:W-:Y:S01]  /*3950*/  ISETP.GE.AND P3, PT, R8, RZ, PT ;  /* 0x000000ff0800720c */ /* 0x000fe20003f66270 */
[C---:B------:R-:W-:Y:S01]  /*3960*/  IMAD R43, R5.reuse, R10, R43 ;  /* 0x0000000a052b7224 */ /* 0x040fe200078e022b */
[C---:B------:R-:W-:Y:S01]  /*3970*/  ISETP.GT.U32.AND P5, PT, R5.reuse, R101, PT ;  /* 0x000000650500720c */ /* 0x040fe20003fa4070 */
[----:B------:R-:W-:Y:S01]  /*3980*/  IMAD.HI.U32 R8, R6, R99, RZ ;  /* 0x0000006306087227 */ /* 0x000fe200078e00ff */
[----:B------:R-:W-:-:S03]  /*3990*/  ISETP.GT.U32.AND P0, PT, R5, R105, PT ;  /* 0x000000690500720c */ /* 0x000fc60003f04070 */
[----:B------:R-:W-:Y:S02]  /*39a0*/  IMAD.MOV R8, RZ, RZ, -R8 ;  /* 0x000000ffff087224 */ /* 0x000fe400078e0a08 */
[----:B------:R-:W-:Y:S01]  /*39b0*/  @!P6 IMAD.IADD R103, R103, 0x1, -R5 ;  /* 0x000000016767e824 */ /* 0x000fe200078e0a05 */
[C---:B------:R-:W-:Y:S01]  /*39c0*/  ISETP.GT.U32.AND P6, PT, R5.reuse, R43, PT ;  /* 0x0000002b0500720c */ /* 0x040fe20003fc4070 */
[----:B------:R-:W-:Y:S02]  /*39d0*/  IMAD R99, R5, R8, R99 ;  /* 0x0000000805637224 */ /* 0x000fe400078e0263 */
[----:B------:R-:W-:Y:S02]  /*39e0*/  VIADD R14, R7, 0x42 ;  /* 0x00000042070e7836 */ /* 0x000fe40000000000 */
[----:B------:R-:W-:Y:S01]  /*39f0*/  IMAD.HI.U32 R8, R6, R97, RZ ;  /* 0x0000006106087227 */ /* 0x000fe200078e00ff */
[-C--:B------:R-:W-:Y:S02]  /*3a00*/  @!P5 IADD3 R101, R101, -R5.reuse, RZ ;  /* 0x800000056565d210 */ /* 0x080fe40007ffe0ff */
[----:B------:R-:W-:Y:S01]  /*3a10*/  @!P0 IADD3 R105, R105, -R5, RZ ;  /* 0x8000000569698210 */ /* 0x000fe20007ffe0ff */
[----:B------:R-:W-:Y:S01]  /*3a20*/  IMAD.MOV R10, RZ, RZ, -R8 ;  /* 0x000000ffff0a7224 */ /* 0x000fe200078e0a08 */
[----:B------:R-:W-:Y:S01]  /*3a30*/  ISETP.GT.U32.AND P0, PT, R5, R99, PT ;  /* 0x000000630500720c */ /* 0x000fe20003f04070 */
[----:B------:R-:W-:Y:S01]  /*3a40*/  @!P1 IMAD.MOV R103, RZ, RZ, -R103 ;  /* 0x000000ffff679224 */ /* 0x000fe200078e0a67 */
[----:B------:R-:W-:Y:S01]  /*3a50*/  IABS R95, R14 ;  /* 0x0000000e005f7213 */ /* 0x000fe20000000000 */
[----:B------:R-:W-:Y:S01]  /*3a60*/  @!P6 IMAD.IADD R43, R43, 0x1, -R5 ;  /* 0x000000012b2be824 */ /* 0x000fe200078e0a05 */
[----:B------:R-:W-:Y:S01]  /*3a70*/  @!P4 IADD3 R105, -R105, RZ, RZ ;  /* 0x000000ff6969c210 */ /* 0x000fe20007ffe1ff */
[C---:B------:R-:W-:Y:S01]  /*3a80*/  IMAD R97, R5.reuse, R10, R97 ;  /* 0x0000000a05617224 */ /* 0x040fe200078e0261 */
[----:B------:R-:W-:Y:S01]  /*3a90*/  ISETP.GE.AND P5, PT, R12, RZ, PT ;  /* 0x000000ff0c00720c */ /* 0x000fe20003fa6270 */
[----:B------:R-:W-:Y:S01]  /*3aa0*/  IMAD.HI.U32 R8, R6, R95, RZ ;  /* 0x0000005f06087227 */ /* 0x000fe200078e00ff */
[----:B------:R-:W-:-:S02]  /*3ab0*/  ISETP.GT.U32.AND P6, PT, R5, R43, PT ;  /* 0x0000002b0500720c */ /* 0x000fc40003fc4070 */
[----:B------:R-:W-:Y:S01]  /*3ac0*/  ISETP.GT.U32.AND P1, PT, R5, R97, PT ;  /* 0x000000610500720c */ /* 0x000fe20003f24070 */
[----:B------:R-:W-:Y:S02]  /*3ad0*/  IMAD.MOV R8, RZ, RZ, -R8 ;  /* 0x000000ffff087224 */ /* 0x000fe400078e0a08 */
[----:B------:R-:W-:Y:S01]  /*3ae0*/  @!P0 IMAD.IADD R99, R99, 0x1, -R5 ;  /* 0x0000000163638824 */ /* 0x000fe200078e0a05 */
[----:B------:R-:W-:Y:S01]  /*3af0*/  ISETP.GE.AND P0, PT, R13, RZ, PT ;  /* 0x000000ff0d00720c */ /* 0x000fe20003f06270 */
[----:B------:R-:W-:Y:S02]  /*3b00*/  IMAD R95, R5, R8, R95 ;  /* 0x00000008055f7224 */ /* 0x000fe400078e025f */
[----:B------:R-:W-:Y:S01]  /*3b10*/  VIADD R12, R7, 0x44 ;  /* 0x00000044070c7836 */ /* 0x000fe20000000000 */
[----:B------:R-:W-:Y:S01]  /*3b20*/  ISETP.GT.U32.AND P4, PT, R5, R99, PT ;  /* 0x000000630500720c */ /* 0x000fe20003f84070 */
[----:B------:R-:W-:Y:S02]  /*3b30*/  IMAD.HI.U32 R10, R6, R93, RZ ;  /* 0x0000005d060a7227 */ /* 0x000fe400078e00ff */
[----:B------:R-:W-:-:S02]  /*3b40*/  @!P6 IADD3 R43, R43, -R5, RZ ;  /* 0x800000052b2be210 */ /* 0x000fc40007ffe0ff */
[----:B------:R-:W-:Y:S01]  /*3b50*/  ISETP.GT.U32.AND P6, PT, R5, R95, PT ;  /* 0x0000005f0500720c */ /* 0x000fe20003fc4070 */
[----:B------:R-:W-:Y:S01]  /*3b60*/  VIADD R13, R7, 0x45 ;  /* 0x00000045070d7836 */ /* 0x000fe20000000000 */
[----:B------:R-:W-:Y:S01]  /*3b70*/  IABS R91, R12 ;  /* 0x0000000c005b7213 */ /* 0x000fe20000000000 */
[----:B------:R-:W-:Y:S01]  /*3b80*/  @!P1 IMAD.IADD R97, R97, 0x1, -R5 ;  /* 0x0000000161619824 */ /* 0x000fe200078e0a05 */
[----:B------:R-:W-:Y:S01]  /*3b90*/  IADD3 R10, -R10, RZ, RZ ;  /* 0x000000ff0a0a7210 */ /* 0x000fe20007ffe1ff */
[----:B------:R-:W-:Y:S01]  /*3ba0*/  @!P5 IMAD.MOV R43, RZ, RZ, -R43 ;  /* 0x000000ffff2bd224 */ /* 0x000fe200078e0a2b */
[----:B------:R-:W-:Y:S01]  /*3bb0*/  IABS R89, R13 ;  /* 0x0000000d00597213 */ /* 0x000fe20000000000 */
[C---:B------:R-:W-:Y:S01]  /*3bc0*/  IMAD.HI.U32 R8, R6.reuse, R91, RZ ;  /* 0x0000005b06087227 */ /* 0x040fe200078e00ff */
[----:B------:R-:W-:Y:S02]  /*3bd0*/  @!P4 IADD3 R99, R99, -R5, RZ ;  /* 0x800000056363c210 */ /* 0x000fe40007ffe0ff */
[----:B------:R-:W-:Y:S01]  /*3be0*/  ISETP.GE.AND P4, PT, R15, RZ, PT ;  /* 0x000000ff0f00720c */ /* 0x000fe20003f86270 */
[----:B------:R-:W-:Y:S01]  /*3bf0*/  IMAD R93, R5, R10, R93 ;  /* 0x0000000a055d7224 */ /* 0x000fe200078e025d */
[----:B------:R-:W-:Y:S01]  /*3c00*/  @!P3 IADD3 R99, -R99, RZ, RZ ;  /* 0x000000ff6363b210 */ /* 0x000fe20007ffe1ff */
[----:B------:R-:W-:Y:S01]  /*3c10*/  @!P6 IMAD.IADD R95, R95, 0x1, -R5 ;  /* 0x000000015f5fe824 */ /* 0x000fe200078e0a05 */
[----:B------:R-:W-:Y:S01]  /*3c20*/  ISETP.GT.U32.AND P3, PT, R5, R97, PT ;  /* 0x000000610500720c */ /* 0x000fe20003f64070 */
[----:B------:R-:W-:Y:S01]  /*3c30*/  IMAD.HI.U32 R10, R6, R89, RZ ;  /* 0x00000059060a7227 */ /* 0x000fe200078e00ff */
[----:B------:R-:W-:-:S02]  /*3c40*/  IADD3 R8, -R8, RZ, RZ ;  /* 0x000000ff08087210 */ /* 0x000fc40007ffe1ff */
[C---:B------:R-:W-:Y:S01]  /*3c50*/  ISETP.GT.U32.AND P5, PT, R5.reuse, R95, PT ;  /* 0x0000005f0500720c */ /* 0x040fe20003fa4070 */
[----:B------:R-:W-:Y:S01]  /*3c60*/  IMAD.MOV R10, RZ, RZ, -R10 ;  /* 0x000000ffff0a7224 */ /* 0x000fe200078e0a0a */
[C---:B------:R-:W-:Y:S01]  /*3c70*/  ISETP.GT.U32.AND P1, PT, R5.reuse, R93, PT ;  /* 0x0000005d0500720c */ /* 0x040fe20003f24070 */
[C---:B------:R-:W-:Y:S01]  /*3c80*/  IMAD R91, R5.reuse, R8, R91 ;  /* 0x00000008055b7224 */ /* 0x040fe200078e025b */
[----:B------:R-:W-:Y:S01]  /*3c90*/  ISETP.GE.AND P6, PT, R12, RZ, PT ;  /* 0x000000ff0c00720c */ /* 0x000fe20003fc6270 */
[----:B------:R-:W-:Y:S02]  /*3ca0*/  IMAD R89, R5, R10, R89 ;  /* 0x0000000a05597224 */ /* 0x000fe400078e0259 */
[----:B------:R-:W-:Y:S01]  /*3cb0*/  @!P2 IMAD.MOV R101, RZ, RZ, -R101 ;  /* 0x000000ffff65a224 */ /* 0x000fe200078e0a65 */
[----:B------:R-:W-:Y:S01]  /*3cc0*/  ISETP.GE.AND P2, PT, R14, RZ, PT ;  /* 0x000000ff0e00720c */ /* 0x000fe20003f46270 */
[--C-:B------:R-:W-:Y:S01]  /*3cd0*/  @!P3 IMAD.IADD R97, R97, 0x1, -R5.reuse ;  /* 0x000000016161b824 */ /* 0x100fe200078e0a05 */
[----:B------:R-:W-:Y:S01]  /*3ce0*/  ISETP.GE.AND P3, PT, R13, RZ, PT ;  /* 0x000000ff0d00720c */ /* 0x000fe20003f66270 */
[C---:B------:R-:W-:Y:S01]  /*3cf0*/  VIADD R14, R7.reuse, 0x46 ;  /* 0x00000046070e7836 */ /* 0x040fe20000000000 */
[----:B------:R-:W-:Y:S01]  /*3d00*/  IADD3 R13, R7, 0x49, RZ ;  /* 0x00000049070d7810 */ /* 0x000fe20007ffe0ff */
[----:B------:R-:W-:Y:S01]  /*3d10*/  @!P5 IMAD.IADD R95, R95, 0x1, -R5 ;  /* 0x000000015f5fd824 */ /* 0x000fe200078e0a05 */
[C---:B------:R-:W-:Y:S01]  /*3d20*/  ISETP.GT.U32.AND P5, PT, R5.reuse, R91, PT ;  /* 0x0000005b0500720c */ /* 0x040fe20003fa4070 */
[----:B------:R-:W-:Y:S01]  /*3d30*/  @!P0 IMAD.MOV R97, RZ, RZ, -R97 ;  /* 0x000000ffff618224 */ /* 0x000fe200078e0a61 */
[----:B------:R-:W-:Y:S01]  /*3d40*/  ISETP.GT.U32.AND P0, PT, R5, R89, PT ;  /* 0x000000590500720c */ /* 0x000fe20003f04070 */
[C---:B------:R-:W-:Y:S01]  /*3d50*/  VIADD R10, R7.reuse, 0x47 ;  /* 0x00000047070a7836 */ /* 0x040fe20000000000 */
[----:B------:R-:W-:Y:S01]  /*3d60*/  IABS R87, R14 ;  /* 0x0000000e00577213 */ /* 0x000fe20000000000 */
[----:B------:R-:W-:Y:S01]  /*3d70*/  VIADD R12, R7, 0x48 ;  /* 0x00000048070c7836 */ /* 0x000fe20000000000 */
[----:B------:R-:W-:Y:S01]  /*3d80*/  @!P1 IADD3 R93, R93, -R5, RZ ;  /* 0x800000055d5d9210 */ /* 0x000fe20007ffe0ff */
[----:B------:R-:W-:Y:S01]  /*3d90*/  @!P2 IMAD.MOV R95, RZ, RZ, -R95 ;  /* 0x000000ffff5fa224 */ /* 0x000fe200078e0a5f */
[----:B------:R-:W-:Y:S01]  /*3da0*/  IABS R85, R10 ;  /* 0x0000000a00557213 */ /* 0x000fe20000000000 */
[----:B------:R-:W-:Y:S01]  /*3db0*/  IMAD.HI.U32 R8, R6, R87, RZ ;  /* 0x0000005706087227 */ /* 0x000fe200078e00ff */
[----:B------:R-:W-:-:S02]  /*3dc0*/  ISETP.GT.U32.AND P1, PT, R5, R93, PT ;  /* 0x0000005d0500720c */ /* 0x000fc40003f24070 */
[----:B------:R-:W-:Y:S01]  /*3dd0*/  IABS R51, R12 ;  /* 0x0000000c00337213 */ /* 0x000fe20000000000 */
[--C-:B------:R-:W-:Y:S01]  /*3de0*/  @!P5 IMAD.IADD R91, R91, 0x1, -R5.reuse ;  /* 0x000000015b5bd824 */ /* 0x100fe200078e0a05 */
[----:B------:R-:W-:Y:S01]  /*3df0*/  IADD3 R8, -R8, RZ, RZ ;  /* 0x000000ff08087210 */ /* 0x000fe20007ffe1ff */
[----:B------:R-:W-:Y:S01]  /*3e00*/  @!P0 IMAD.IADD R89, R89, 0x1, -R5 ;  /* 0x0000000159598824 */ /* 0x000fe200078e0a05 */
[----:B------:R-:W-:Y:S01]  /*3e10*/  IABS R83, R13 ;  /* 0x0000000d00537213 */ /* 0x000fe20000000000 */
[----:B------:R-:W-:Y:S01]  /*3e20*/  VIADD R15, R7, 0x4b ;  /* 0x0000004b070f7836 */ /* 0x000fe20000000000 */
[C---:B------:R-:W-:Y:S01]  /*3e30*/  ISETP.GT.U32.AND P5, PT, R5.reuse, R91, PT ;  /* 0x0000005b0500720c */ /* 0x040fe20003fa4070 */
[C---:B------:R-:W-:Y:S01]  /*3e40*/  IMAD R87, R5.reuse, R8, R87 ;  /* 0x0000000805577224 */ /* 0x040fe200078e0257 */
[----:B------:R-:W-:Y:S01]  /*3e50*/  ISETP.GT.U32.AND P0, PT, R5, R89, PT ;  /* 0x000000590500720c */ /* 0x000fe20003f04070 */
[----:B------:R-:W-:Y:S01]  /*3e60*/  IMAD.HI.U32 R8, R6, R85, RZ ;  /* 0x0000005506087227 */ /* 0x000fe200078e00ff */
[----:B------:R-:W-:-:S02]  /*3e70*/  ISETP.GE.AND P2, PT, R14, RZ, PT ;  /* 0x000000ff0e00720c */ /* 0x000fc40003f46270 */
[----:B------:R-:W-:Y:S01]  /*3e80*/  @!P1 IADD3 R93, R93, -R5, RZ ;  /* 0x800000055d5d9210 */ /* 0x000fe20007ffe0ff */
[----:B------:R-:W-:Y:S01]  /*3e90*/  IMAD.MOV R8, RZ, RZ, -R8 ;  /* 0x000000ffff087224 */ /* 0x000fe200078e0a08 */
[----:B------:R-:W-:Y:S01]  /*3ea0*/  ISETP.GE.AND P1, PT, R10, RZ, PT ;  /* 0x000000ff0a00720c */ /* 0x000fe20003f26270 */
[C---:B------:R-:W-:Y:S01]  /*3eb0*/  IMAD.HI.U32 R10, R6.reuse, R83, RZ ;  /* 0x00000053060a7227 */ /* 0x040fe200078e00ff */
[----:B------:R-:W-:Y:S02]  /*3ec0*/  IADD3 R14, R7, 0x4a, RZ ;  /* 0x0000004a070e7810 */ /* 0x000fe40007ffe0ff */
[----:B------:R-:W-:Y:S01]  /*3ed0*/  IABS R79, R15 ;  /* 0x0000000f004f7213 */ /* 0x000fe20000000000 */
[----:B------:R-:W-:Y:S01]  /*3ee0*/  IMAD R85, R5, R8, R85 ;  /* 0x0000000805557224 */ /* 0x000fe200078e0255 */
[----:B------:R-:W-:Y:S01]  /*3ef0*/  IABS R81, R14 ;  /* 0x0000000e00517213 */ /* 0x000fe20000000000 */
[----:B------:R-:W-:-:S04]  /*3f00*/  IMAD.HI.U32 R8, R6, R51, RZ ;  /* 0x0000003306087227 */ /* 0x000fc800078e00ff */
[--C-:B------:R-:W-:Y:S01]  /*3f10*/  @!P5 IMAD.IADD R91, R91, 0x1, -R5.reuse ;  /* 0x000000015b5bd824 */ /* 0x100fe200078e0a05 */
[----:B------:R-:W-:Y:S01]  /*3f20*/  ISETP.GT.U32.AND P5, PT, R5, R87, PT ;  /* 0x000000570500720c */ /* 0x000fe20003fa4070 */
[----:B------:R-:W-:Y:S01]  /*3f30*/  @!P0 IMAD.IADD R89, R89, 0x1, -R5 ;  /* 0x0000000159598824 */ /* 0x000fe200078e0a05 */
[C---:B------:R-:W-:Y:S01]  /*3f40*/  ISETP.GT.U32.AND P0, PT, R5.reuse, R85, PT ;  /* 0x000000550500720c */ /* 0x040fe20003f04070 */
[----:B------:R-:W-:Y:S01]  /*3f50*/  IMAD.MOV R10, RZ, RZ, -R10 ;  /* 0x000000ffff0a7224 */ /* 0x000fe200078e0a0a */
[----:B------:R-:W-:Y:S01]  /*3f60*/  IADD3 R8, -R8, RZ, RZ ;  /* 0x000000ff08087210 */ /* 0x000fe20007ffe1ff */
[----:B------:R-:W-:Y:S02]  /*3f70*/  @!P6 IMAD.MOV R91, RZ, RZ, -R91 ;  /* 0x000000ffff5be224 */ /* 0x000fe400078e0a5b */
[C---:B------:R-:W-:Y:S02]  /*3f80*/  IMAD R83, R5.reuse, R10, R83 ;  /* 0x0000000a05537224 */ /* 0x040fe400078e0253 */
[----:B------:R-:W-:-:S02]  /*3f90*/  IMAD R51, R5, R8, R51 ;  /* 0x0000000805337224 */ /* 0x000fc400078e0233 */
[----:B------:R-:W-:-:S04]  /*3fa0*/  IMAD.HI.U32 R8, R6, R81, RZ ;  /* 0x0000005106087227 */ /* 0x000fc800078e00ff */
[--C-:B------:R-:W-:Y:S01]  /*3fb0*/  @!P5 IMAD.IADD R87, R87, 0x1, -R5.reuse ;  /* 0x000000015757d824 */ /* 0x100fe200078e0a05 */
[----:B------:R-:W-:Y:S01]  /*3fc0*/  ISETP.GT.U32.AND P5, PT, R5, R51, PT ;  /* 0x000000330500720c */ /* 0x000fe20003fa4070 */
[----:B------:R-:W-:Y:S01]  /*3fd0*/  @!P0 IMAD.IADD R85, R85, 0x1, -R5 ;  /* 0x0000000155558824 */ /* 0x000fe200078e0a05 */
[----:B------:R-:W-:Y:S01]  /*3fe0*/  ISETP.GT.U32.AND P0, PT, R5, R83, PT ;  /* 0x000000530500720c */ /* 0x000fe20003f04070 */
[----:B------:R-:W-:Y:S01]  /*3ff0*/  IMAD.HI.U32 R10, R6, R79, RZ ;  /* 0x0000004f060a7227 */ /* 0x000fe200078e00ff */
[----:B------:R-:W-:-:S03]  /*4000*/  IADD3 R8, -R8, RZ, RZ ;  /* 0x000000ff08087210 */ /* 0x000fc60007ffe1ff */
[----:B------:R-:W-:Y:S02]  /*4010*/  IMAD.MOV R10, RZ, RZ, -R10 ;  /* 0x000000ffff0a7224 */ /* 0x000fe400078e0a0a */
[----:B------:R-:W-:Y:S02]  /*4020*/  IMAD R81, R5, R8, R81 ;  /* 0x0000000805517224 */ /* 0x000fe400078e0251 */
[----:B------:R-:W-:Y:S02]  /*4030*/  IMAD.HI.U32 R8, R6, R77, RZ ;  /* 0x0000004d06087227 */ /* 0x000fe400078e00ff */
[-C--:B------:R-:W-:Y:S02]  /*4040*/  @!P5 IADD3 R51, R51, -R5.reuse, RZ ;  /* 0x800000053333d210 */ /* 0x080fe40007ffe0ff */
[----:B------:R-:W-:Y:S01]  /*4050*/  @!P0 IADD3 R83, R83, -R5, RZ ;  /* 0x8000000553538210 */ /* 0x000fe20007ffe0ff */
[----:B------:R-:W-:Y:S01]  /*4060*/  IMAD.MOV R8, RZ, RZ, -R8 ;  /* 0x000000ffff087224 */ /* 0x000fe200078e0a08 */
[C---:B------:R-:W-:Y:S01]  /*4070*/  ISETP.GT.U32.AND P0, PT, R5.reuse, R51, PT ;  /* 0x000000330500720c */ /* 0x040fe20003f04070 */
[C---:B------:R-:W-:Y:S01]  /*4080*/  IMAD R79, R5.reuse, R10, R79 ;  /* 0x0000000a054f7224 */ /* 0x040fe200078e024f */
[C---:B------:R-:W-:Y:S01]  /*4090*/  ISETP.GT.U32.AND P5, PT, R5.reuse, R85, PT ;  /* 0x000000550500720c */ /* 0x040fe20003fa4070 */
[C---:B------:R-:W-:Y:S01]  /*40a0*/  IMAD R77, R5.reuse, R8, R77 ;  /* 0x00000008054d7224 */ /* 0x040fe200078e024d */
[----:B------:R-:W-:Y:S01]  /*40b0*/  ISETP.GT.U32.AND P6, PT, R5, R83, PT ;  /* 0x000000530500720c */ /* 0x000fe20003fc4070 */
[----:B------:R-:W-:-:S02]  /*40c0*/  VIADD R10, R7, 0x4e ;  /* 0x0000004e070a7836 */ /* 0x000fc40000000000 */
[----:B------:R-:W-:-:S03]  /*40d0*/  IMAD.HI.U32 R8, R6, R75, RZ ;  /* 0x0000004b06087227 */ /* 0x000fc600078e00ff */
[----:B------:R-:W-:Y:S01]  /*40e0*/  IABS R73, R10 ;  /* 0x0000000a00497213 */ /* 0x000fe20000000000 */
[----:B------:R-:W-:Y:S02]  /*40f0*/  IMAD.MOV R8, RZ, RZ, -R8 ;  /* 0x000000ffff087224 */ /* 0x000fe400078e0a08 */
[----:B------:R-:W-:Y:S01]  /*4100*/  @!P0 IADD3 R51, R51, -R5, RZ ;  /* 0x8000000533338210 */ /* 0x000fe20007ffe0ff */
[----:B------:R-:W-:Y:S01]  /*4110*/  @!P4 IMAD.MOV R93, RZ, RZ, -R93 ;  /* 0x000000ffff5dc224 */ /* 0x000fe200078e0a5d */
[----:B------:R-:W-:Y:S01]  /*4120*/  ISETP.GT.U32.AND P0, PT, R5, R77, PT ;  /* 0x0000004d0500720c */ /* 0x000fe20003f04070 */
[--C-:B------:R-:W-:Y:S01]  /*4130*/  @!P5 IMAD.IADD R85, R85, 0x1, -R5.reuse ;  /* 0x000000015555d824 */ /* 0x100fe200078e0a05 */
[----:B------:R-:W-:Y:S01]  /*4140*/  ISETP.GE.AND P5, PT, R12, RZ, PT ;  /* 0x000000ff0c00720c */ /* 0x000fe20003fa6270 */
[----:B------:R-:W-:Y:S01]  /*4150*/  @!P6 IMAD.IADD R83, R83, 0x1, -R5 ;  /* 0x000000015353e824 */ /* 0x000fe200078e0a05 */
[----:B------:R-:W-:Y:S01]  /*4160*/  ISETP.GE.AND P6, PT, R13, RZ, PT ;  /* 0x000000ff0d00720c */ /* 0x000fe20003fc6270 */
[----:B------:R-:W-:Y:S01]  /*4170*/  @!P1 IMAD.MOV R85, RZ, RZ, -R85 ;  /* 0x000000ffff559224 */ /* 0x000fe200078e0a55 */
[C---:B------:R-:W-:Y:S01]  /*4180*/  ISETP.GT.U32.AND P4, PT, R5.reuse, R87, PT ;  /* 0x000000570500720c */ /* 0x040fe20003f84070 */
[----:B------:R-:W-:Y:S01]  /*4190*/  IMAD R75, R5, R8, R75 ;  /* 0x00000008054b7224 */ /* 0x000fe200078e024b */
[----:B------:R-:W-:Y:S01]  /*41a0*/  IADD3 R13, R7, 0x50, RZ ;  /* 0x00000050070d7810 */ /* 0x000fe20007ffe0ff */
[----:B------:R-:W-:-:S03]  /*41b0*/  IMAD.HI.U32 R8, R6, R73, RZ ;  /* 0x0000004906087227 */ /* 0x000fc600078e00ff */
[----:B------:R-:W-:Y:S01]  /*41c0*/  IABS R53, R13 ;  /* 0x0000000d00357213 */ /* 0x000fe20000000000 */
[----:B------:R-:W-:Y:S01]  /*41d0*/  IMAD.MOV R8, RZ, RZ, -R8 ;  /* 0x000000ffff087224 */ /* 0x000fe200078e0a08 */
[----:B------:R-:W-:Y:S01]  /*41e0*/  @!P0 IADD3 R77, R77, -R5, RZ ;  /* 0x800000054d4d8210 */ /* 0x000fe20007ffe0ff */
[----:B------:R-:W-:Y:S01]  /*41f0*/  VIADD R12, R7, 0x4f ;  /* 0x0000004f070c7836 */ /* 0x000fe20000000000 */
[----:B------:R-:W-:Y:S01]  /*4200*/  @!P5 IADD3 R51, -R51, RZ, RZ ;  /* 0x000000ff3333d210 */ /* 0x000fe20007ffe1ff */
[C---:B------:R-:W-:Y:S01]  /*4210*/  IMAD R73, R5.reuse, R8, R73 ;  /* 0x0000000805497224 */ /* 0x040fe200078e0249 */
[C---:B------:R-:W-:Y:S01]  /*4220*/  ISETP.GT.U32.AND P1, PT, R5.reuse, R77, PT ;  /* 0x0000004d0500720c */ /* 0x040fe20003f24070 */
[----:B------:R-:W-:Y:S01]  /*4230*/  @!P6 IMAD.MOV R83, RZ, RZ, -R83 ;  /* 0x000000ffff53e224 */ /* 0x000fe200078e0a53 */
[----:B------:R-:W-:Y:S01]  /*4240*/  ISETP.GT.U32.AND P6, PT, R5, R75, PT ;  /* 0x0000004b0500720c */ /* 0x000fe20003fc4070 */
[----:B------:R-:W-:Y:S01]  /*4250*/  @!P3 IMAD.MOV R89, RZ, RZ, -R89 ;  /* 0x000000ffff59b224 */ /* 0x000fe200078e0a59 */
[----:B------:R-:W-:-:S02]  /*4260*/  IABS R71, R12 ;  /* 0x0000000c00477213 */ /* 0x000fc40000000000 */
[----:B------:R-:W-:Y:S02]  /*4270*/  ISETP.GT.U32.AND P3, PT, R5, R81, PT ;  /* 0x000000510500720c */ /* 0x000fe40003f64070 */
[----:B------:R-:W-:Y:S01]  /*4280*/  @!P4 IADD3 R87, R87, -R5, RZ ;  /* 0x800000055757c210 */ /* 0x000fe20007ffe0ff */
[----:B------:R-:W-:Y:S01]  /*4290*/  IMAD.HI.U32 R8, R6, R71, RZ ;  /* 0x0000004706087227 */ /* 0x000fe200078e00ff */
[----:B------:R-:W-:Y:S02]  /*42a0*/  ISETP.GT.U32.AND P4, PT, R5, R79, PT ;  /* 0x0000004f0500720c */ /* 0x000fe40003f84070 */
[----:B------:R-:W-:Y:S01]  /*42b0*/  ISETP.GE.AND P5, PT, R20, RZ, PT ;  /* 0x000000ff1400720c */ /* 0x000fe20003fa6270 */
[--C-:B------:R-:W-:Y:S01]  /*42c0*/  @!P1 IMAD.IADD R77, R77, 0x1, -R5.reuse ;  /* 0x000000014d4d9824 */ /* 0x100fe200078e0a05 */
[----:B------:R-:W-:Y:S01]  /*42d0*/  ISETP.GT.U32.AND P1, PT, R5, R73, PT ;  /* 0x000000490500720c */ /* 0x000fe20003f24070 */
[----:B------:R-:W-:Y:S01]  /*42e0*/  @!P6 IMAD.IADD R75, R75, 0x1, -R5 ;  /* 0x000000014b4be824 */ /* 0x000fe200078e0a05 */
[----:B------:R-:W-:Y:S01]  /*42f0*/  IADD3 R20, R7, 0x53, RZ ;  /* 0x0000005307147810 */ /* 0x000fe20007ffe0ff */
[----:B------:R-:W-:-:S02]  /*4300*/  IMAD.MOV R8, RZ, RZ, -R8 ;  /* 0x000000ffff087224 */ /* 0x000fc400078e0a08 */
[----:B------:R-:W-:Y:S01]  /*4310*/  @!P3 IADD3 R81, R81, -R5, RZ ;  /* 0x800000055151b210 */ /* 0x000fe20007ffe0ff */
[----:B------:R-:W-:Y:S01]  /*4320*/  @!P2 IMAD.MOV R87, RZ, RZ, -R87 ;  /* 0x000000ffff57a224 */ /* 0x000fe200078e0a57 */
[C---:B------:R-:W-:Y:S01]  /*4330*/  ISETP.GT.U32.AND P6, PT, R5.reuse, R75, PT ;  /* 0x0000004b0500720c */ /* 0x040fe20003fc4070 */
[C---:B------:R-:W-:Y:S01]  /*4340*/  IMAD R71, R5.reuse, R8, R71 ;  /* 0x0000000805477224 */ /* 0x040fe200078e0247 */
[----:B------:R-:W-:Y:S01]  /*4350*/  ISETP.GT.U32.AND P0, PT, R5, R81, PT ;  /* 0x000000510500720c */ /* 0x000fe20003f04070 */
[----:B------:R-:W-:Y:S01]  /*4360*/  IMAD.HI.U32 R8, R6, R53, RZ ;  /* 0x0000003506087227 */ /* 0x000fe200078e00ff */
[----:B------:R-:W-:Y:S02]  /*4370*/  ISETP.GE.AND P3, PT, R14, RZ, PT ;  /* 0x000000ff0e00720c */ /* 0x000fe40003f66270 */
[----:B------:R-:W-:Y:S01]  /*4380*/  IABS R65, R20 ;  /* 0x0000001400417213 */ /* 0x000fe20000000000 */
[----:B------:R-:W-:Y:S01]  /*4390*/  @!P1 IMAD.IADD R73, R73, 0x1, -R5 ;  /* 0x0000000149499824 */ /* 0x000fe200078e0a05 */
[----:B------:R-:W-:Y:S01]  /*43a0*/  @!P5 IADD3 R77, -R77, RZ, RZ ;  /* 0x000000ff4d4dd210 */ /* 0x000fe20007ffe1ff */
[----:B------:R-:W-:-:S02]  /*43b0*/  IMAD.MOV R8, RZ, RZ, -R8 ;  /* 0x000000ffff087224 */ /* 0x000fc400078e0a08 */
[----:B------:R-:W-:Y:S01]  /*43c0*/  @!P4 IMAD.IADD R79, R79, 0x1, -R5 ;  /* 0x000000014f4fc824 */ /* 0x000fe200078e0a05 */
[C---:B------:R-:W-:Y:S01]  /*43d0*/  ISETP.GT.U32.AND P1, PT, R5.reuse, R73, PT ;  /* 0x000000490500720c */ /* 0x040fe20003f24070 */
[----:B------:R-:W-:Y:S01]  /*43e0*/  IMAD R53, R5, R8, R53 ;  /* 0x0000000805357224 */ /* 0x000fe200078e0235 */
[----:B------:R-:W-:Y:S01]  /*43f0*/  @!P6 IADD3 R75, R75, -R5, RZ ;  /* 0x800000054b4be210 */ /* 0x000fe20007ffe0ff */
[----:B------:R-:W-:Y:S01]  /*4400*/  VIADD R14, R7, 0x51 ;  /* 0x00000051070e7836 */ /* 0x000fe20000000000 */
[C---:B------:R-:W-:Y:S02]  /*4410*/  ISETP.GT.U32.AND P6, PT, R5.reuse, R71, PT ;  /* 0x000000470500720c */ /* 0x040fe40003fc4070 */
[----:B------:R-:W-:Y:S02]  /*4420*/  ISETP.GT.U32.AND P2, PT, R5, R79, PT ;  /* 0x0000004f0500720c */ /* 0x000fe40003f44070 */
[----:B------:R-:W-:Y:S01]  /*4430*/  ISETP.GE.AND P4, PT, R15, RZ, PT ;  /* 0x000000ff0f00720c */ /* 0x000fe20003f86270 */
[----:B------:R-:W-:Y:S01]  /*4440*/  VIADD R15, R7, 0x52 ;  /* 0x00000052070f7836 */ /* 0x000fe20000000000 */
[----:B------:R-:W-:-:S02]  /*4450*/  IABS R69, R14 ;  /* 0x0000000e00457213 */ /* 0x000fc40000000000 */
[----:B------:R-:W-:Y:S01]  /*4460*/  @!P0 IADD3 R81, R81, -R5, RZ ;  /* 0x8000000551518210 */ /* 0x000fe20007ffe0ff */
[--C-:B------:R-:W-:Y:S01]  /*4470*/  @!P1 IMAD.IADD R73, R73, 0x1, -R5.reuse ;  /* 0x0000000149499824 */ /* 0x100fe200078e0a05 */
[----:B------:R-:W-:Y:S01]  /*4480*/  ISETP.GT.U32.AND P1, PT, R5, R53, PT ;  /* 0x000000350500720c */ /* 0x000fe20003f24070 */
[----:B------:R-:W-:Y:S01]  /*4490*/  IMAD.HI.U32 R8, R6, R69, RZ ;  /* 0x0000004506087227 */ /* 0x000fe200078e00ff */
[----:B------:R-:W-:Y:S02]  /*44a0*/  @!P3 IADD3 R81, -R81, RZ, RZ ;  /* 0x000000ff5151b210 */ /* 0x000fe40007ffe1ff */
[----:B------:R-:W-:Y:S01]  /*44b0*/  @!P6 IADD3 R71, R71, -R5, RZ ;  /* 0x800000054747e210 */ /* 0x000fe20007ffe0ff */
[----:B------:R-:W-:Y:S01]  /*44c0*/  @!P2 IMAD.IADD R79, R79, 0x1, -R5 ;  /* 0x000000014f4fa824 */ /* 0x000fe200078e0a05 */
[----:B------:R-:W-:Y:S01]  /*44d0*/  ISETP.GE.AND P3, PT, R12, RZ, PT ;  /* 0x000000ff0c00720c */ /* 0x000fe20003f66270 */
[----:B------:R-:W-:Y:S01]  /*44e0*/  IMAD.HI.U32 R12, R6, R65, RZ ;  /* 0x00000041060c7227 */ /* 0x000fe200078e00ff */
[----:B------:R-:W-:-:S02]  /*44f0*/  IABS R67, R15 ;  /* 0x0000000f00437213 */ /* 0x000fc40000000000 */
[----:B------:R-:W-:Y:S01]  /*4500*/  ISETP.GE.AND P0, PT, R21, RZ, PT ;  /* 0x000000ff1500720c */ /* 0x000fe20003f06270 */
[----:B------:R-:W-:Y:S01]  /*4510*/  IMAD.MOV R12, RZ, RZ, -R12 ;  /* 0x000000ffff0c7224 */ /* 0x000fe200078e0a0c */
[----:B------:R-:W-:Y:S01]  /*4520*/  ISETP.GE.AND P2, PT, R10, RZ, PT ;  /* 0x000000ff0a00720c */ /* 0x000fe20003f46270 */
[----:B------:R-:W-:Y:S01]  /*4530*/  @!P1 IMAD.IADD R53, R53, 0x1, -R5 ;  /* 0x0000000135359824 */ /* 0x000fe200078e0a05 */
[----:B------:R-:W-:Y:S01]  /*4540*/  ISETP.GT.U32.AND P1, PT, R5, R71, PT ;  /* 0x000000470500720c */ /* 0x000fe20003f24070 */
[----:B------:R-:W-:Y:S01]  /*4550*/  IMAD.HI.U32 R10, R6, R67, RZ ;  /* 0x00000043060a7227 */ /* 0x000fe200078e00ff */
[----:B------:R-:W-:Y:S02]  /*4560*/  IADD3 R8, -R8, RZ, RZ ;  /* 0x000000ff08087210 */ /* 0x000fe40007ffe1ff */
[----:B------:R-:W-:Y:S01]  /*4570*/  ISETP.GE.AND P6, PT, R13, RZ, PT ;  /* 0x000000ff0d00720c */ /* 0x000fe20003fc6270 */
[C---:B------:R-:W-:Y:S01]  /*4580*/  VIADD R21, R7.reuse, 0x54 ;  /* 0x0000005407157836 */ /* 0x040fe20000000000 */
[----:B------:R-:W-:Y:S01]  /*4590*/  IADD3 R13, R7, 0x57, RZ ;  /* 0x00000057070d7810 */ /* 0x000fe20007ffe0ff */
[----:B------:R-:W-:-:S02]  /*45a0*/  IMAD.MOV R10, RZ, RZ, -R10 ;  /* 0x000000ffff0a7224 */ /* 0x000fc400078e0a0a */
[C---:B------:R-:W-:Y:S01]  /*45b0*/  IMAD R69, R5.reuse, R8, R69 ;  /* 0x0000000805457224 */ /* 0x040fe200078e0245 */
[----:B------:R-:W-:Y:S01]  /*45c0*/  IABS R63, R21 ;  /* 0x00000015003f7213 */ /* 0x000fe20000000000 */
[----:B------:R-:W-:Y:S01]  /*45d0*/  IMAD R65, R5, R12, R65 ;  /* 0x0000000c05417224 */ /* 0x000fe200078e0241 */
[----:B------:R-:W-:Y:S01]  /*45e0*/  IADD3 R12, R7, 0x56, RZ ;  /* 0x00000056070c7810 */ /* 0x000fe20007ffe0ff */
[----:B------:R-:W-:Y:S01]  /*45f0*/  @!P4 IMAD.MOV R79, RZ, RZ, -R79 ;  /* 0x000000ffff4fc224 */ /* 0x000fe200078e0a4f */
[C---:B------:R-:W-:Y:S01]  /*4600*/  ISETP.GT.U32.AND P4, PT, R5.reuse, R53, PT ;  /* 0x000000350500720c */ /* 0x040fe20003f84070 */
[C---:B------:R-:W-:Y:S01]  /*4610*/  IMAD R67, R5.reuse, R10, R67 ;  /* 0x0000000a05437224 */ /* 0x040fe200078e0243 */
[----:B------:R-:W-:Y:S01]  /*4620*/  ISETP.GT.U32.AND P5, PT, R5, R69, PT ;  /* 0x000000450500720c */ /* 0x000fe20003fa4070 */
[----:B------:R-:W-:Y:S01]  /*4630*/  @!P1 IMAD.IADD R71, R71, 0x1, -R5 ;  /* 0x0000000147479824 */ /* 0x000fe200078e0a05 */
[C---:B------:R-:W-:Y:S01]  /*4640*/  ISETP.GT.U32.AND P1, PT, R5.reuse, R65, PT ;  /* 0x000000410500720c */ /* 0x040fe20003f24070 */
[----:B------:R-:W-:Y:S01]  /*4650*/  @!P0 IMAD.MOV R75, RZ, RZ, -R75 ;  /* 0x000000ffff4b8224 */ /* 0x000fe200078e0a4b */
[----:B------:R-:W-:Y:S01]  /*4660*/  ISETP.GT.U32.AND P0, PT, R5, R67, PT ;  /* 0x000000430500720c */ /* 0x000fe20003f04070 */
[----:B------:R-:W-:Y:S01]  /*4670*/  IMAD.HI.U32 R8, R6, R63, RZ ;  /* 0x0000003f06087227 */ /* 0x000fe200078e00ff */
[----:B------:R-:W-:-:S02]  /*4680*/  IADD3 R10, R7, 0x55, RZ ;  /* 0x00000055070a7810 */ /* 0x000fc40007ffe0ff */
[----:B------:R-:W-:Y:S01]  /*4690*/  IABS R59, R12 ;  /* 0x0000000c003b7213 */ /* 0x000fe20000000000 */
[----:B------:R-:W-:Y:S01]  /*46a0*/  IMAD.MOV R8, RZ, RZ, -R8 ;  /* 0x000000ffff087224 */ /* 0x000fe200078e0a08 */
[----:B------:R-:W-:Y:S01]  /*46b0*/  IABS R61, R10 ;  /* 0x0000000a003d7213 */ /* 0x000fe20000000000 */
[----:B------:R-:W-:Y:S01]  /*46c0*/  @!P3 IMAD.MOV R71, RZ, RZ, -R71 ;  /* 0x000000ffff47b224 */ /* 0x000fe200078e0a47 */
[----:B------:R-:W-:Y:S01]  /*46d0*/  @!P4 IADD3 R53, R53, -R5, RZ ;  /* 0x800000053535c210 */ /* 0x000fe20007ffe0ff */
[----:B------:R-:W-:Y:S01]  /*46e0*/  IMAD R63, R5, R8, R63 ;  /* 0x00000008053f7224 */ /* 0x000fe200078e023f */
[----:B------:R-:W-:Y:S01]  /*46f0*/  IABS R57, R13 ;  /* 0x0000000d00397213 */ /* 0x000fe20000000000 */
[----:B------:R-:W-:Y:S01]  /*4700*/  @!P5 IMAD.IADD R69, R69, 0x1, -R5 ;  /* 0x000000014545d824 */ /* 0x000fe200078e0a05 */
[----:B------:R-:W-:Y:S01]  /*4710*/  ISETP.GE.AND P4, PT, R15, RZ, PT ;  /* 0x000000ff0f00720c */ /* 0x000fe20003f86270 */
[----:B------:R-:W-:Y:S01]  /*4720*/  IMAD.HI.U32 R8, R6, R61, RZ ;  /* 0x0000003d06087227 */ /* 0x000fe200078e00ff */
[----:B------:R-:W-:-:S03]  /*4730*/  ISETP.GE.AND P5, PT, R20, RZ, PT ;  /* 0x000000ff1400720c */ /* 0x000fc60003fa6270 */
[--C-:B------:R-:W-:Y:S01]  /*4740*/  @!P1 IMAD.IADD R65, R65, 0x1, -R5.reuse ;  /* 0x0000000141419824 */ /* 0x100fe200078e0a05 */
[----:B------:R-:W-:Y:S01]  /*4750*/  IADD3 R8, -R8, RZ, RZ ;  /* 0x000000ff08087210 */ /* 0x000fe20007ffe1ff */
[----:B------:R-:W-:Y:S01]  /*4760*/  @!P0 IMAD.IADD R67, R67, 0x1, -R5 ;  /* 0x0000000143438824 */ /* 0x000fe200078e0a05 */
[C---:B------:R-:W-:Y:S01]  /*4770*/  ISETP.GT.U32.AND P0, PT, R5.reuse, R69, PT ;  /* 0x000000450500720c */ /* 0x040fe20003f04070 */
[----:B------:R-:W-:Y:S01]  /*4780*/  @!P6 IMAD.MOV R53, RZ, RZ, -R53 ;  /* 0x000000ffff35e224 */ /* 0x000fe200078e0a35 */
[C---:B------:R-:W-:Y:S01]  /*4790*/  ISETP.GT.U32.AND P3, PT, R5.reuse, R65, PT ;  /* 0x000000410500720c */ /* 0x040fe20003f64070 */
[----:B------:R-:W-:Y:S01]  /*47a0*/  @!P2 IMAD.MOV R73, RZ, RZ, -R73 ;  /* 0x000000ffff49a224 */ /* 0x000fe200078e0a49 */
[C---:B------:R-:W-:Y:S01]  /*47b0*/  ISETP.GT.U32.AND P6, PT, R5.reuse, R63, PT ;  /* 0x0000003f0500720c */ /* 0x040fe20003fc4070 */
[C---:B------:R-:W-:Y:S01]  /*47c0*/  IMAD R61, R5.reuse, R8, R61 ;  /* 0x00000008053d7224 */ /* 0x040fe200078e023d */
[----:B------:R-:W-:Y:S01]  /*47d0*/  ISETP.GE.AND P2, PT, R14, RZ, PT ;  /* 0x000000ff0e00720c */ /* 0x000fe20003f46270 */
[----:B------:R-:W-:Y:S01]  /*47e0*/  IMAD.HI.U32 R8, R6, R59, RZ ;  /* 0x0000003b06087227 */ /* 0x000fe200078e00ff */
[----:B------:R-:W-:-:S02]  /*47f0*/  ISETP.GT.U32.AND P1, PT, R5, R67, PT ;  /* 0x000000430500720c */ /* 0x000fc40003f24070 */
[C---:B------:R-:W-:Y:S01]  /*4800*/  IADD3 R14, R7.reuse, 0x59, RZ ;  /* 0x00000059070e7810 */ /* 0x040fe20007ffe0ff */
[----:B------:R-:W-:Y:S01]  /*4810*/  VIADD R15, R7, 0x5d ;  /* 0x0000005d070f7836 */ /* 0x000fe20000000000 */
[----:B------:R-:W-:Y:S01]  /*4820*/  IADD3 R8, -R8, RZ, RZ ;  /* 0x000000ff08087210 */ /* 0x000fe20007ffe1ff */
[--C-:B------:R-:W-:Y:S01]  /*4830*/  @!P0 IMAD.IADD R69, R69, 0x1, -R5.reuse ;  /* 0x0000000145458824 */ /* 0x100fe200078e0a05 */
[----:B------:R-:W-:Y:S01]  /*4840*/  IABS R223, R14 ;  /* 0x0000000e00df7213 */ /* 0x000fe20000000000 */
[--C-:B------:R-:W-:Y:S01]  /*4850*/  @!P3 IMAD.IADD R65, R65, 0x1, -R5.reuse ;  /* 0x000000014141b824 */ /* 0x100fe200078e0a05 */
[----:B------:R-:W-:Y:S01]  /*4860*/  ISETP.GT.U32.AND P3, PT, R5, R61, PT ;  /* 0x0000003d0500720c */ /* 0x000fe20003f64070 */
[----:B------:R-:W-:Y:S01]  /*4870*/  @!P6 IMAD.IADD R63, R63, 0x1, -R5 ;  /* 0x000000013f3fe824 */ /* 0x000fe200078e0a05 */
[----:B------:R-:W-:Y:S01]  /*4880*/  ISETP.GE.AND P6, PT, R12, RZ, PT ;  /* 0x000000ff0c00720c */ /* 0x000fe20003fc6270 */
[----:B------:R-:W-:Y:S01]  /*4890*/  IMAD R59, R5, R8, R59 ;  /* 0x00000008053b7224 */ /* 0x000fe200078e023b */
[----:B------:R-:W-:Y:S01]  /*48a0*/  ISETP.GE.AND P0, PT, R21, RZ, PT ;  /* 0x000000ff1500720c */ /* 0x000fe20003f06270 */
[----:B------:R-:W-:Y:S01]  /*48b0*/  IMAD.HI.U32 R8, R6, R57, RZ ;  /* 0x0000003906087227 */ /* 0x000fe200078e00ff */
[----:B------:R-:W-:-:S03]  /*48c0*/  IABS R231, R15 ;  /* 0x0000000f00e77213 */ /* 0x000fc60000000000 */
[----:B------:R-:W-:Y:S01]  /*48d0*/  @!P2 IMAD.MOV R69, RZ, RZ, -R69 ;  /* 0x000000ffff45a224 */ /* 0x000fe200078e0a45 */
[----:B------:R-:W-:Y:S01]  /*48e0*/  ISETP.GT.U32.AND P2, PT, R5, R63, PT ;  /* 0x0000003f0500720c */ /* 0x000fe20003f44070 */
[--C-:B------:R-:W-:Y:S01]  /*48f0*/  @!P1 IMAD.IADD R67, R67, 0x1, -R5.reuse ;  /* 0x0000000143439824 */ /* 0x100fe200078e0a05 */
[----:B------:R-:W-:Y:S01]  /*4900*/  IADD3 R8, -R8, RZ, RZ ;  /* 0x000000ff08087210 */ /* 0x000fe20007ffe1ff */
[----:B------:R-:W-:Y:S01]  /*4910*/  @!P3 IMAD.IADD R61, R61, 0x1, -R5 ;  /* 0x000000013d3db824 */ /* 0x000fe200078e0a05 */
[----:B------:R-:W-:Y:S01]  /*4920*/  ISETP.GT.U32.AND P3, PT, R5, R59, PT ;  /* 0x0000003b0500720c */ /* 0x000fe20003f64070 */
[----:B------:R-:W-:Y:S01]  /*4930*/  VIADD R12, R7, 0x58 ;  /* 0x00000058070c7836 */ /* 0x000fe20000000000 */
[----:B------:R-:W-:Y:S01]  /*4940*/  ISETP.GE.AND P1, PT, R10, RZ, PT ;  /* 0x000000ff0a00720c */ /* 0x000fe20003f26270 */
[C---:B------:R-:W-:Y:S02]  /*4950*/  IMAD R57, R5.reuse, R8, R57 ;  /* 0x0000000805397224 */ /* 0x040fe400078e0239 */
[----:B------:R-:W-:Y:S01]  /*4960*/  @!P4 IMAD.MOV R67, RZ, RZ, -R67 ;  /* 0x000000ffff43c224 */ /* 0x000fe200078e0a43 */
[----:B------:R-:W-:Y:S01]  /*4970*/  ISETP.GT.U32.AND P4, PT, R5, R61, PT ;  /* 0x0000003d0500720c */ /* 0x000fe20003f84070 */
[----:B------:R-:W-:Y:S01]  /*4980*/  IMAD.HI.U32 R10, R6, R223, RZ ;  /* 0x000000df060a7227 */ /* 0x000fe200078e00ff */
[----:B------:R-:W-:-:S02]  /*4990*/  IABS R55, R12 ;  /* 0x0000000c00377213 */ /* 0x000fc40000000000 */
[----:B------:R-:W-:Y:S01]  /*49a0*/  @!P2 IADD3 R63, R63, -R5, RZ ;  /* 0x800000053f3fa210 */ /* 0x000fe20007ffe0ff */
[----:B------:R-:W-:Y:S01]  /*49b0*/  @!P5 IMAD.MOV R65, RZ, RZ, -R65 ;  /* 0x000000ffff41d224 */ /* 0x000fe200078e0a41 */
[----:B------:R-:W-:Y:S01]  /*49c0*/  ISETP.GT.U32.AND P2, PT, R5, R57, PT ;  /* 0x000000390500720c */ /* 0x000fe20003f44070 */
[--C-:B------:R-:W-:Y:S01]  /*49d0*/  @!P3 IMAD.IADD R59, R59, 0x1, -R5.reuse ;  /* 0x000000013b3bb824 */ /* 0x100fe200078e0a05 */
[----:B------:R-:W-:Y:S01]  /*49e0*/  IADD3 R10, -R10, RZ, RZ ;  /* 0x000000ff0a0a7210 */ /* 0x000fe20007ffe1ff */
[----:B------:R-:W-:Y:S01]  /*49f0*/  IMAD.HI.U32 R8, R6, R55, RZ ;  /* 0x0000003706087227 */ /* 0x000fe200078e00ff */
[----:B------:R-:W-:Y:S02]  /*4a00*/  ISETP.GE.AND P5, PT, R13, RZ, PT ;  /* 0x000000ff0d00720c */ /* 0x000fe40003fa6270 */
[----:B------:R-:W-:Y:S01]  /*4a10*/  IADD3 R13, R7, 0x5b, RZ ;  /* 0x0000005b070d7810 */ /* 0x000fe20007ffe0ff */
[----:B------:R-:W-:Y:S01]  /*4a20*/  IMAD.MOV R8, RZ, RZ, -R8 ;  /* 0x000000ffff087224 */ /* 0x000fe200078e0a08 */
[----:B------:R-:W-:Y:S01]  /*4a30*/  ISETP.GE.AND P3, PT, R14, RZ, PT ;  /* 0x000000ff0e00720c */ /* 0x000fe20003f66270 */
[----:B------:R-:W-:Y:S01]  /*4a40*/  @!P4 IMAD.IADD R61, R61, 0x1, -R5 ;  /* 0x000000013d3dc824 */ /* 0x000fe200078e0a05 */
[----:B------:R-:W-:Y:S01]  /*4a50*/  ISETP.GE.AND P4, PT, R12, RZ, PT ;  /* 0x000000ff0c00720c */ /* 0x000fe20003f86270 */
[----:B------:R-:W-:Y:S01]  /*4a60*/  IMAD R55, R5, R8, R55 ;  /* 0x0000000805377224 */ /* 0x000fe200078e0237 */
[----:B------:R-:W-:Y:S01]  /*4a70*/  IABS R227, R13 ;  /* 0x0000000d00e37213 */ /* 0x000fe20000000000 */
[----:B------:R-:W-:Y:S01]  /*4a80*/  @!P2 IMAD.IADD R57, R57, 0x1, -R5 ;  /* 0x000000013939a824 */ /* 0x000fe200078e0a05 */
[----:B------:R-:W-:Y:S01]  /*4a90*/  ISETP.GT.U32.AND P2, PT, R5, R59, PT ;  /* 0x0000003b0500720c */ /* 0x000fe20003f44070 */
[C---:B------:R-:W-:Y:S01]  /*4aa0*/  VIADD R12, R7.reuse, 0x5a ;  /* 0x0000005a070c7836 */ /* 0x040fe20000000000 */
[----:B------:R-:W-:Y:S01]  /*4ab0*/  IADD3 R14, R7, 0x5c, RZ ;  /* 0x0000005c070e7810 */ /* 0x000fe20007ffe0ff */
[----:B------:R-:W-:-:S02]  /*4ac0*/  IMAD R223, R5, R10, R223 ;  /* 0x0000000a05df7224 */ /* 0x000fc400078e02df */
[----:B------:R-:W-:Y:S01]  /*4ad0*/  @!P1 IMAD.MOV R61, RZ, RZ, -R61 ;  /* 0x000000ffff3d9224 */ /* 0x000fe200078e0a3d */
[----:B------:R-:W-:Y:S01]  /*4ae0*/  IABS R225, R12 ;  /* 0x0000000c00e17213 */ /* 0x000fe20000000000 */
[----:B------:R-:W-:Y:S01]  /*4af0*/  @!P0 IMAD.MOV R63, RZ, RZ, -R63 ;  /* 0x000000ffff3f8224 */ /* 0x000fe200078e0a3f */
[----:B------:R-:W-:Y:S01]  /*4b00*/  ISETP.GT.U32.AND P1, PT, R5, R55, PT ;  /* 0x000000370500720c */ /* 0x000fe20003f24070 */
[----:B------:R-:W-:Y:S01]  /*4b10*/  VIADD R20, R7, 0x67 ;  /* 0x0000006707147836 */ /* 0x000fe20000000000 */
[----:B------:R-:W-:Y:S01]  /*4b20*/  ISETP.GT.U32.AND P0, PT, R5, R57, PT ;  /* 0x000000390500720c */ /* 0x000fe20003f04070 */
[----:B------:R-:W-:Y:S01]  /*4b30*/  IMAD.HI.U32 R8, R6, R225, RZ ;  /* 0x000000e106087227 */ /* 0x000fe200078e00ff */
[----:B------:R-:W-:-:S03]  /*4b40*/  IABS R229, R14 ;  /* 0x0000000e00e57213 */ /* 0x000fc60000000000 */
[----:B------:R-:W-:Y:S01]  /*4b50*/  @!P2 IMAD.IADD R59, R59, 0x1, -R5 ;  /* 0x000000013b3ba824 */ /* 0x000fe200078e0a05 */
[----:B------:R-:W-:Y:S01]  /*4b60*/  ISETP.GT.U32.AND P2, PT, R5, R223, PT ;  /* 0x000000df0500720c */ /* 0x000fe20003f44070 */
[----:B------:R-:W-:Y:S01]  /*4b70*/  IMAD.HI.U32 R10, R6, R229, RZ ;  /* 0x000000e5060a7227 */ /* 0x000fe200078e00ff */
[----:B------:R-:W-:-:S03]  /*4b80*/  IADD3 R8, -R8, RZ, RZ ;  /* 0x000000ff08087210 */ /* 0x000fc60007ffe1ff */
[----:B------:R-:W-:Y:S01]  /*4b90*/  @!P1 IADD3 R55, R55, -R5, RZ ;  /* 0x8000000537379210 */ /* 0x000fe20007ffe0ff */
[----:B------:R-:W-:Y:S02]  /*4ba0*/  @!P6 IMAD.MOV R59, RZ, RZ, -R59 ;  /* 0x000000ffff3be224 */ /* 0x000fe400078e0a3b */
[----:B------:R-:W-:Y:S02]  /*4bb0*/  IMAD R225, R5, R8, R225 ;  /* 0x0000000805e17224 */ /* 0x000fe400078e02e1 */
[----:B------:R-:W-:-:S03]  /*4bc0*/  IMAD.HI.U32 R8, R6, R227, RZ ;  /* 0x000000e306087227 */ /* 0x000fc600078e00ff */
[----:B------:R-:W-:Y:S01]  /*4bd0*/  ISETP.GT.U32.AND P1, PT, R5, R225, PT ;  /* 0x000000e10500720c */ /* 0x000fe20003f24070 */
[--C-:B------:R-:W-:Y:S01]  /*4be0*/  @!P2 IMAD.IADD R223, R223, 0x1, -R5.reuse ;  /* 0x00000001dfdfa824 */ /* 0x100fe200078e0a05 */
[----:B------:R-:W-:Y:S01]  /*4bf0*/  ISETP.GT.U32.AND P2, PT, R5, R55, PT ;  /* 0x000000370500720c */ /* 0x000fe20003f44070 */
[----:B------:R-:W-:Y:S01]  /*4c00*/  @!P0 IMAD.IADD R57, R57, 0x1, -R5 ;  /* 0x0000000139398824 */ /* 0x000fe200078e0a05 */
[----:B------:R-:W-:Y:S01]  /*4c10*/  IADD3 R8, -R8, RZ, RZ ;  /* 0x000000ff08087210 */ /* 0x000fe20007ffe1ff */
[----:B------:R-:W-:Y:S01]  /*4c20*/  IMAD.MOV R10, RZ, RZ, -R10 ;  /* 0x000000ffff0a7224 */ /* 0x000fe200078e0a0a */
[----:B------:R-:W-:Y:S01]  /*4c30*/  ISETP.GT.U32.AND P6, PT, R5, R223, PT ;  /* 0x000000df0500720c */ /* 0x000fe20003fc4070 */
[----:B------:R-:W-:Y:S01]  /*4c40*/  @!P5 IMAD.MOV R57, RZ, RZ, -R57 ;  /* 0x000000ffff39d224 */ /* 0x000fe200078e0a39 */
[----:B------:R-:W-:Y:S01]  /*4c50*/  ISETP.GE.AND P0, PT, R12, RZ, PT ;  /* 0x000000ff0c00720c */ /* 0x000fe20003f06270 */
[----:B------:R-:W-:Y:S01]  /*4c60*/  IMAD.HI.U32 R12, R6, R231, RZ ;  /* 0x000000e7060c7227 */ /* 0x000fe200078e00ff */
[----:B------:R-:W-:-:S03]  /*4c70*/  ISETP.GE.AND P5, PT, R13, RZ, PT ;  /* 0x000000ff0d00720c */ /* 0x000fc60003fa6270 */
[C---:B------:R-:W-:Y:S01]  /*4c80*/  IMAD R227, R5.reuse, R8, R227 ;  /* 0x0000000805e37224 */ /* 0x040fe200078e02e3 */
[----:B------:R-:W-:Y:S01]  /*4c90*/  IADD3 R12, -R12, RZ, RZ ;  /* 0x000000ff0c0c7210 */ /* 0x000fe20007ffe1ff */
[----:B------:R-:W-:Y:S01]  /*4ca0*/  IMAD R229, R5, R10, R229 ;  /* 0x0000000a05e57224 */ /* 0x000fe200078e02e5 */
[----:B------:R-:W-:Y:S01]  /*4cb0*/  @!P2 IADD3 R55, R55, -R5, RZ ;  /* 0x800000053737a210 */ /* 0x000fe20007ffe0ff */
[----:B------:R-:W-:Y:S01]  /*4cc0*/  VIADD R10, R7, 0x5e ;  /* 0x0000005e070a7836 */ /* 0x000fe20000000000 */
[----:B------:R-:W-:Y:S01]  /*4cd0*/  ISETP.GT.U32.AND P2, PT, R5, R227, PT ;  /* 0x000000e30500720c */ /* 0x000fe20003f44070 */
[----:B------:R-:W-:Y:S01]  /*4ce0*/  @!P6 IMAD.IADD R223, R223, 0x1, -R5 ;  /* 0x00000001dfdfe824 */ /* 0x000fe200078e0a05 */
[C---:B------:R-:W-:Y:S01]  /*4cf0*/  ISETP.GT.U32.AND P6, PT, R5.reuse, R229, PT ;  /* 0x000000e50500720c */ /* 0x040fe20003fc4070 */
[----:B------:R-:W-:Y:S01]  /*4d00*/  IMAD R231, R5, R12, R231 ;  /* 0x0000000c05e77224 */ /* 0x000fe200078e02e7 */
[----:B------:R-:W-:Y:S01]  /*4d10*/  IABS R233, R10 ;  /* 0x0000000a00e97213 */ /* 0x000fe20000000000 */
[----:B------:R-:W-:Y:S01]  /*4d20*/  @!P1 IMAD.IADD R225, R225, 0x1, -R5 ;  /* 0x00000001e1e19824 */ /* 0x000fe200078e0a05 */
[----:B------:R-:W-:Y:S01]  /*4d30*/  @!P3 IADD3 R223, -R223, RZ, RZ ;  /* 0x000000ffdfdfb210 */ /* 0x000fe20007ffe1ff */
[----:B------:R-:W-:Y:S01]  /*4d40*/  VIADD R12, R7, 0x5f ;  /* 0x0000005f070c7836 */ /* 0x000fe20000000000 */
[C---:B------:R-:W-:Y:S01]  /*4d50*/  ISETP.GT.U32.AND P3, PT, R5.reuse, R231, PT ;  /* 0x000000e70500720c */ /* 0x040fe20003f64070 */
[----:B------:R-:W-:Y:S01]  /*4d60*/  IMAD.HI.U32 R8, R6, R233, RZ ;  /* 0x000000e906087227 */ /* 0x000fe200078e00ff */
[----:B------:R-:W-:-:S02]  /*4d70*/  ISETP.GT.U32.AND P1, PT, R5, R225, PT ;  /* 0x000000e10500720c */ /* 0x000fc40003f24070 */
[----:B------:R-:W-:Y:S01]  /*4d80*/  IABS R235, R12 ;  /* 0x0000000c00eb7213 */ /* 0x000fe20000000000 */
[----:B------:R-:W-:Y:S01]  /*4d90*/  IMAD.MOV R8, RZ, RZ, -R8 ;  /* 0x000000ffff087224 */ /* 0x000fe200078e0a08 */
[-C--:B------:R-:W-:Y:S01]  /*4da0*/  @!P2 IADD3 R227, R227, -R5.reuse, RZ ;  /* 0x80000005e3e3a210 */ /* 0x080fe20007ffe0ff */
[----:B------:R-:W-:Y:S01]  /*4db0*/  VIADD R13, R7, 0x60 ;  /* 0x00000060070d7836 */ /* 0x000fe20000000000 */
[----:B------:R-:W-:Y:S01]  /*4dc0*/  @!P6 IADD3 R229, R229, -R5, RZ ;  /* 0x80000005e5e5e210 */ /* 0x000fe20007ffe0ff */
[C---:B------:R-:W-:Y:S01]  /*4dd0*/  IMAD R233, R5.reuse, R8, R233 ;  /* 0x0000000805e97224 */ /* 0x040fe200078e02e9 */
[C---:B------:R-:W-:Y:S01]  /*4de0*/  ISETP.GT.U32.AND P2, PT, R5.reuse, R227, PT ;  /* 0x000000e30500720c */ /* 0x040fe20003f44070 */
[----:B------:R-:W-:Y:S01]  /*4df0*/  IMAD.HI.U32 R8, R6, R235, RZ ;  /* 0x000000eb06087227 */ /* 0x000fe200078e00ff */
[----:B------:R-:W-:Y:S02]  /*4e00*/  IABS R243, R13 ;  /* 0x0000000d00f37213 */ /* 0x000fe40000000000 */
[----:B------:R-:W-:Y:S01]  /*4e10*/  ISETP.GT.U32.AND P6, PT, R5, R229, PT ;  /* 0x000000e50500720c */ /* 0x000fe20003fc4070 */
[----:B------:R-:W-:-:S02]  /*4e20*/  @!P3 IMAD.IADD R231, R231, 0x1, -R5 ;  /* 0x00000001e7e7b824 */ /* 0x000fc400078e0a05 */
[----:B------:R-:W-:Y:S01]  /*4e30*/  @!P1 IMAD.IADD R225, R225, 0x1, -R5 ;  /* 0x00000001e1e19824 */ /* 0x000fe200078e0a05 */
[----:B------:R-:W-:Y:S01]  /*4e40*/  ISETP.GE.AND P1, PT, R15, RZ, PT ;  /* 0x000000ff0f00720c */ /* 0x000fe20003f26270 */
[----:B------:R-:W-:Y:S01]  /*4e50*/  @!P4 IMAD.MOV R55, RZ, RZ, -R55 ;  /* 0x000000ffff37c224 */ /* 0x000fe200078e0a37 */
[C---:B------:R-:W-:Y:S01]  /*4e60*/  ISETP.GT.U32.AND P3, PT, R5.reuse, R231, PT ;  /* 0x000000e70500720c */ /* 0x040fe20003f64070 */
[----:B------:R-:W-:Y:S01]  /*4e70*/  @!P0 IMAD.MOV R225, RZ, RZ, -R225 ;  /* 0x000000ffffe18224 */ /* 0x000fe200078e0ae1 */
[----:B------:R-:W-:Y:S01]  /*4e80*/  ISETP.GT.U32.AND P0, PT, R5, R233, PT ;  /* 0x000000e90500720c */ /* 0x000fe20003f04070 */
[----:B------:R-:W-:Y:S01]  /*4e90*/  VIADD R21, R7, 0x6a ;  /* 0x0000006a07157836 */ /* 0x000fe20000000000 */
[----:B------:R-:W-:Y:S02]  /*4ea0*/  @!P2 IADD3 R227, R227, -R5, RZ ;  /* 0x80000005e3e3a210 */ /* 0x000fe40007ffe0ff */
[----:B------:R-:W-:Y:S01]  /*4eb0*/  ISETP.GE.AND P2, PT, R10, RZ, PT ;  /* 0x000000ff0a00720c */ /* 0x000fe20003f46270 */
[----:B------:R-:W-:Y:S01]  /*4ec0*/  IMAD.MOV R10, RZ, RZ, -R8 ;  /* 0x000000ffff0a7224 */ /* 0x000fe200078e0a08 */
[----:B------:R-:W-:Y:S01]  /*4ed0*/  ISETP.GE.AND P4, PT, R14, RZ, PT ;  /* 0x000000ff0e00720c */ /* 0x000fe20003f86270 */
[----:B------:R-:W-:Y:S01]  /*4ee0*/  IMAD.HI.U32 R8, R6, R243, RZ ;  /* 0x000000f306087227 */ /* 0x000fe200078e00ff */
[----:B------:R-:W-:-:S02]  /*4ef0*/  @!P6 IADD3 R229, R229, -R5, RZ ;  /* 0x80000005e5e5e210 */ /* 0x000fc40007ffe0ff */
[----:B------:R-:W-:Y:S01]  /*4f00*/  ISETP.GE.AND P6, PT, R12, RZ, PT ;  /* 0x000000ff0c00720c */ /* 0x000fe20003fc6270 */
[----:B------:R-:W-:Y:S01]  /*4f10*/  IMAD.MOV R8, RZ, RZ, -R8 ;  /* 0x000000ffff087224 */ /* 0x000fe200078e0a08 */
[----:B------:R-:W-:Y:S01]  /*4f20*/  IADD3 R12, R7, 0x63, RZ ;  /* 0x00000063070c7810 */ /* 0x000fe20007ffe0ff */
[----:B------:R-:W-:Y:S01]  /*4f30*/  @!P3 IMAD.IADD R231, R231, 0x1, -R5 ;  /* 0x00000001e7e7b824 */ /* 0x000fe200078e0a05 */
[----:B------:R-:W-:Y:S01]  /*4f40*/  @!P0 IADD3 R233, R233, -R5, RZ ;  /* 0x80000005e9e98210 */ /* 0x000fe20007ffe0ff */
[----:B------:R-:W-:Y:S01]  /*4f50*/  IMAD R243, R5, R8, R243 ;  /* 0x0000000805f37224 */ /* 0x000fe200078e02f3 */
[----:B------:R-:W-:Y:S01]  /*4f60*/  IABS R249, R12 ;  /* 0x0000000c00f97213 */ /* 0x000fe20000000000 */
[----:B------:R-:W-:Y:S01]  /*4f70*/  VIADD R14, R7, 0x61 ;  /* 0x00000061070e7836 */ /* 0x000fe20000000000 */
[----:B------:R-:W-:Y:S01]  /*4f80*/  @!P1 IADD3 R231, -R231, RZ, RZ ;  /* 0x000000ffe7e79210 */ /* 0x000fe20007ffe1ff */
[C---:B------:R-:W-:Y:S01]  /*4f90*/  IMAD R235, R5.reuse, R10, R235 ;  /* 0x0000000a05eb7224 */ /* 0x040fe200078e02eb */
[----:B------:R-:W-:Y:S01]  /*4fa0*/  ISETP.GT.U32.AND P1, PT, R5, R243, PT ;  /* 0x000000f30500720c */ /* 0x000fe20003f24070 */
[----:B------:R-:W-:Y:S01]  /*4fb0*/  VIADD R10, R7, 0x62 ;  /* 0x00000062070a7836 */ /* 0x000fe20000000000 */
[----:B------:R-:W-:Y:S01]  /*4fc0*/  IABS R245, R14 ;  /* 0x0000000e00f57213 */ /* 0x000fe20000000000 */
[----:B------:R-:W-:Y:S01]  /*4fd0*/  @!P5 IMAD.MOV R227, RZ, RZ, -R227 ;  /* 0x000000ffffe3d224 */ /* 0x000fe200078e0ae3 */
[C---:B------:R-:W-:Y:S01]  /*4fe0*/  ISETP.GT.U32.AND P0, PT, R5.reuse, R233, PT ;  /* 0x000000e90500720c */ /* 0x040fe20003f04070 */
[----:B------:R-:W-:Y:S01]  /*4ff0*/  @!P4 IMAD.MOV R229, RZ, RZ, -R229 ;  /* 0x000000ffffe5c224 */ /* 0x000fe200078e0ae5 */
[----:B------:R-:W-:Y:S01]  /*5000*/  IABS R247, R10 ;  /* 0x0000000a00f77213 */ /* 0x000fe20000000000 */
[----:B------:R-:W-:Y:S01]  /*5010*/  IMAD.HI.U32 R8, R6, R245, RZ ;  /* 0x000000f506087227 */ /* 0x000fe200078e00ff */
[----:B------:R-:W-:-:S02]  /*5020*/  ISETP.GT.U32.AND P3, PT, R5, R235, PT ;  /* 0x000000eb0500720c */ /* 0x000fc40003f64070 */
[----:B------:R-:W-:Y:S01]  /*5030*/  ISETP.GE.AND P5, PT, R13, RZ, PT ;  /* 0x000000ff0d00720c */ /* 0x000fe20003fa6270 */
[----:B------:R-:W-:Y:S01]  /*5040*/  IMAD.MOV R8, RZ, RZ, -R8 ;  /* 0x000000ffff087224 */ /* 0x000fe200078e0a08 */
[----:B------:R-:W-:Y:S01]  /*5050*/  IADD3 R13, R7, 0x64, RZ ;  /* 0x00000064070d7810 */ /* 0x000fe20007ffe0ff */
[----:B------:R-:W-:Y:S01]  /*5060*/  @!P1 IMAD.IADD R243, R243, 0x1, -R5 ;  /* 0x00000001f3f39824 */ /* 0x000fe200078e0a05 */
[----:B------:R-:W-:Y:S01]  /*5070*/  ISETP.GE.AND P4, PT, R14, RZ, PT ;  /* 0x000000ff0e00720c */ /* 0x000fe20003f86270 */
[C---:B------:R-:W-:Y:S01]  /*5080*/  IMAD R245, R5.reuse, R8, R245 ;  /* 0x0000000805f57224 */ /* 0x040fe200078e02f5 */
[----:B------:R-:W-:Y:S01]  /*5090*/  IABS R251, R13 ;  /* 0x0000000d00fb7213 */ /* 0x000fe20000000000 */
[----:B------:R-:W-:Y:S01]  /*50a0*/  IMAD.HI.U32 R8, R6, R247, RZ ;  /* 0x000000f706087227 */ /* 0x000fe200078e00ff */
[----:B------:R-:W-:Y:S02]  /*50b0*/  ISETP.GT.U32.AND P1, PT, R5, R243, PT ;  /* 0x000000f30500720c */ /* 0x000fe40003f24070 */
[----:B------:R-:W-:Y:S01]  /*50c0*/  IADD3 R15, R7, 0x66, RZ ;  /* 0x00000066070f7810 */ /* 0x000fe20007ffe0ff */
[----:B------:R-:W-:Y:S01]  /*50d0*/  @!P0 IMAD.IADD R233, R233, 0x1, -R5 ;  /* 0x00000001e9e98824 */ /* 0x000fe200078e0a05 */
[----:B------:R-:W-:Y:S01]  /*50e0*/  ISETP.GE.AND P0, PT, R10, RZ, PT ;  /* 0x000000ff0a00720c */ /* 0x000fe20003f06270 */
[----:B------:R-:W-:Y:S01]  /*50f0*/  IMAD.MOV R10, RZ, RZ, -R8 ;  /* 0x000000ffff0a7224 */ /* 0x000fe200078e0a08 */
[----:B------:R-:W-:Y:S01]  /*5100*/  IABS R36, R15 ;  /* 0x0000000f00247213 */ /* 0x000fe20000000000 */
[----:B------:R-:W-:Y:S01]  /*5110*/  IMAD.HI.U32 R8, R6, R249, RZ ;  /* 0x000000f906087227 */ /* 0x000fe200078e00ff */
[----:B------:R-:W-:-:S02]  /*5120*/  @!P2 IADD3 R233, -R233, RZ, RZ ;  /* 0x000000ffe9e9a210 */ /* 0x000fc40007ffe1ff */
[C---:B------:R-:W-:Y:S01]  /*5130*/  ISETP.GT.U32.AND P2, PT, R5.reuse, R245, PT ;  /* 0x000000f50500720c */ /* 0x040fe20003f44070 */
[----:B------:R-:W-:Y:S01]  /*5140*/  IMAD R247, R5, R10, R247 ;  /* 0x0000000a05f77224 */ /* 0x000fe200078e02f7 */
[----:B------:R-:W-:Y:S01]  /*5150*/  IADD3 R10, -R8, RZ, RZ ;  /* 0x000000ff080a7210 */ /* 0x000fe20007ffe1ff */
[--C-:B------:R-:W-:Y:S01]  /*5160*/  @!P1 IMAD.IADD R243, R243, 0x1, -R5.reuse ;  /* 0x00000001f3f39824 */ /* 0x100fe200078e0a05 */
[----:B------:R-:W-:Y:S01]  /*5170*/  IABS R14, R20 ;  /* 0x00000014000e7213 */ /* 0x000fe20000000000 */
[----:B------:R-:W-:Y:S01]  /*5180*/  @!P3 IMAD.IADD R235, R235, 0x1, -R5 ;  /* 0x00000001ebebb824 */ /* 0x000fe200078e0a05 */
[C---:B------:R-:W-:Y:S01]  /*5190*/  ISETP.GT.U32.AND P1, PT, R5.reuse, R247, PT ;  /* 0x000000f70500720c */ /* 0x040fe20003f24070 */
[C---:B------:R-:W-:Y:S01]  /*51a0*/  IMAD R249, R5.reuse, R10, R249 ;  /* 0x0000000a05f97224 */ /* 0x040fe200078e02f9 */
[----:B------:R-:W-:Y:S01]  /*51b0*/  IABS R22, R21 ;  /* 0x0000001500167213 */ /* 0x000fe20000000000 */
[----:B------:R-:W-:Y:S01]  /*51c0*/  @!P5 IMAD.MOV R243, RZ, RZ, -R243 ;  /* 0x000000fffff3d224 */ /* 0x000fe200078e0af3 */
[C---:B------:R-:W-:Y:S01]  /*51d0*/  ISETP.GT.U32.AND P3, PT, R5.reuse, R235, PT ;  /* 0x000000eb0500720c */ /* 0x040fe20003f64070 */
[----:B------:R-:W-:Y:S01]  /*51e0*/  IMAD.HI.U32 R8, R6, R251, RZ ;  /* 0x000000fb06087227 */ /* 0x000fe200078e00ff */
[----:B------:R-:W-:-:S03]  /*51f0*/  ISETP.GT.U32.AND P5, PT, R5, R249, PT ;  /* 0x000000f90500720c */ /* 0x000fc60003fa4070 */
[----:B------:R-:W-:Y:S01]  /*5200*/  @!P2 IMAD.IADD R245, R245, 0x1, -R5 ;  /* 0x00000001f5f5a824 */ /* 0x000fe200078e0a05 */
[----:B------:R-:W-:Y:S01]  /*5210*/  IADD3 R8, -R8, RZ, RZ ;  /* 0x000000ff08087210 */ /* 0x000fe20007ffe1ff */
[----:B------:R-:W-:-:S03]  /*5220*/  IMAD.HI.U32 R10, R6, R36, RZ ;  /* 0x00000024060a7227 */ /* 0x000fc600078e00ff */
[C---:B------:R-:W-:Y:S01]  /*5230*/  ISETP.GT.U32.AND P2, PT, R5.reuse, R245, PT ;  /* 0x000000f50500720c */ /* 0x040fe20003f44070 */
[----:B------:R-:W-:Y:S02]  /*5240*/  IMAD R251, R5, R8, R251 ;  /* 0x0000000805fb7224 */ /* 0x000fe400078e02fb */
[--C-:B------:R-:W-:Y:S01]  /*5250*/  @!P3 IMAD.IADD R235, R235, 0x1, -R5.reuse ;  /* 0x00000001ebebb824 */ /* 0x100fe200078e0a05 */
[----:B------:R-:W-:Y:S01]  /*5260*/  ISETP.GE.AND P3, PT, R12, RZ, PT ;  /* 0x000000ff0c00720c */ /* 0x000fe20003f66270 */
[----:B------:R-:W-:Y:S02]  /*5270*/  @!P5 IMAD.IADD R249, R249, 0x1, -R5 ;  /* 0x00000001f9f9d824 */ /* 0x000fe400078e0a05 */
[----:B------:R-:W-:Y:S01]  /*5280*/  @!P6 IMAD.MOV R235, RZ, RZ, -R235 ;  /* 0x000000ffffebe224 */ /* 0x000fe200078e0aeb */
[----:B------:R-:W-:Y:S01]  /*5290*/  ISETP.GE.AND P6, PT, R13, RZ, PT ;  /* 0x000000ff0d00720c */ /* 0x000fe20003fc6270 */
[----:B------:R-:W-:Y:S01]  /*52a0*/  VIADD R13, R7, 0x65 ;  /* 0x00000065070d7836 */ /* 0x000fe20000000000 */
[----:B------:R-:W-:Y:S01]  /*52b0*/  ISETP.GT.U32.AND P5, PT, R5, R249, PT ;  /* 0x000000f90500720c */ /* 0x000fe20003fa4070 */
[----:B------:R-:W-:-:S02]  /*52c0*/  @!P1 IMAD.IADD R247, R247, 0x1, -R5 ;  /* 0x00000001f7f79824 */ /* 0x000fc400078e0a05 */
[----:B------:R-:W-:Y:S02]  /*52d0*/  @!P2 IADD3 R245, R245, -R5, RZ ;  /* 0x80000005f5f5a210 */ /* 0x000fe40007ffe0ff */
[----:B------:R-:W-:Y:S02]  /*52e0*/  ISETP.GT.U32.AND P2, PT, R5, R251, PT ;  /* 0x000000fb0500720c */ /* 0x000fe40003f44070 */
[----:B------:R-:W-:Y:S01]  /*52f0*/  IABS R12, R13 ;  /* 0x0000000d000c7213 */ /* 0x000fe20000000000 */
[----:B------:R-:W-:Y:S01]  /*5300*/  @!P4 IMAD.MOV R245, RZ, RZ, -R245 ;  /* 0x000000fffff5c224 */ /* 0x000fe200078e0af5 */
[----:B------:R-:W-:Y:S01]  /*5310*/  ISETP.GE.AND P4, PT, R13, RZ, PT ;  /* 0x000000ff0d00720c */ /* 0x000fe20003f86270 */
[----:B------:R-:W-:Y:S01]  /*5320*/  IMAD.MOV R13, RZ, RZ, -R10 ;  /* 0x000000ffff0d7224 */ /* 0x000fe200078e0a0a */
[----:B------:R-:W-:Y:S01]  /*5330*/  ISETP.GT.U32.AND P1, PT, R5, R247, PT ;  /* 0x000000f70500720c */ /* 0x000fe20003f24070 */
[----:B------:R-:W-:-:S04]  /*5340*/  IMAD.HI.U32 R8, R6, R12, RZ ;  /* 0x0000000c06087227 */ /* 0x000fc800078e00ff */
[----:B------:R-:W-:Y:S01]  /*5350*/  IMAD R36, R5, R13, R36 ;  /* 0x0000000d05247224 */ /* 0x000fe200078e0224 */
[----:B------:R-:W-:Y:S01]  /*5360*/  IADD3 R8, -R8, RZ, RZ ;  /* 0x000000ff08087210 */ /* 0x000fe20007ffe1ff */
[----:B------:R-:W-:Y:S01]  /*5370*/  @!P5 IMAD.IADD R249, R249, 0x1, -R5 ;  /* 0x00000001f9f9d824 */ /* 0x000fe200078e0a05 */
[----:B------:R-:W-:Y:S01]  /*5380*/  @!P2 IADD3 R251, R251, -R5, RZ ;  /* 0x80000005fbfba210 */ /* 0x000fe20007ffe0ff */
[----:B------:R-:W-:-:S03]  /*5390*/  IMAD.HI.U32 R10, R6, R14, RZ ;  /* 0x0000000e060a7227 */ /* 0x000fc600078e00ff */
[C---:B------:R-:W-:Y:S01]  /*53a0*/  ISETP.GT.U32.AND P2, PT, R5.reuse, R251, PT ;  /* 0x000000fb0500720c */ /* 0x040fe20003f44070 */
[----:B------:R-:W-:Y:S01]  /*53b0*/  @!P3 IMAD.MOV R249, RZ, RZ, -R249 ;  /* 0x000000fffff9b224 */ /* 0x000fe200078e0af9 */
[C---:B------:R-:W-:Y:S01]  /*53c0*/  ISETP.GT.U32.AND P3, PT, R5.reuse, R36, PT ;  /* 0x000000240500720c */ /* 0x040fe20003f64070 */
[----:B------:R-:W-:Y:S02]  /*53d0*/  IMAD R8, R5, R8, R12 ;  /* 0x0000000805087224 */ /* 0x000fe400078e020c */
[----:B------:R-:W-:Y:S02]  /*53e0*/  IMAD.MOV R10, RZ, RZ, -R10 ;  /* 0x000000ffff0a7224 */ /* 0x000fe400078e0a0a */
[----:B------:R-:W-:Y:S01]  /*53f0*/  VIADD R12, R7, 0x68 ;  /* 0x00000068070c7836 */ /* 0x000fe20000000000 */
[C---:B------:R-:W-:Y:S01]  /*5400*/  ISETP.GT.U32.AND P5, PT, R5.reuse, R8, PT ;  /* 0x000000080500720c */ /* 0x040fe20003fa4070 */
[----:B------:R-:W-:Y:S02]  /*5410*/  IMAD R10, R5, R10, R14 ;  /* 0x0000000a050a7224 */ /* 0x000fe400078e020e */
[--C-:B------:R-:W-:Y:S01]  /*5420*/  @!P1 IMAD.IADD R247, R247, 0x1, -R5.reuse ;  /* 0x00000001f7f79824 */ /* 0x100fe200078e0a05 */
[----:B------:R-:W-:Y:S01]  /*5430*/  IABS R14, R12 ;  /* 0x0000000c000e7213 */ /* 0x000fe20000000000 */
[--C-:B------:R-:W-:Y:S01]  /*5440*/  @!P2 IMAD.IADD R251, R251, 0x1, -R5.reuse ;  /* 0x00000001fbfba824 */ /* 0x100fe200078e0a05 */
[----:B------:R-:W-:Y:S01]  /*5450*/  ISETP.GE.AND P2, PT, R12, RZ, PT ;  /* 0x000000ff0c00720c */ /* 0x000fe20003f46270 */
[----:B------:R-:W-:Y:S01]  /*5460*/  @!P3 IMAD.IADD R36, R36, 0x1, -R5 ;  /* 0x000000012424b824 */ /* 0x000fe200078e0a05 */
[----:B------:R-:W-:Y:S01]  /*5470*/  ISETP.GE.AND P1, PT, R15, RZ, PT ;  /* 0x000000ff0f00720c */ /* 0x000fe20003f26270 */
[----:B------:R-:W-:Y:S01]  /*5480*/  IMAD.HI.U32 R12, R6, R14, RZ ;  /* 0x0000000e060c7227 */ /* 0x000fe200078e00ff */
[----:B------:R-:W-:-:S02]  /*5490*/  IADD3 R15, R7, 0x69, RZ ;  /* 0x00000069070f7810 */ /* 0x000fc40007ffe0ff */
[----:B------:R-:W-:Y:S01]  /*54a0*/  ISETP.GT.U32.AND P3, PT, R5, R36, PT ;  /* 0x000000240500720c */ /* 0x000fe20003f64070 */
[----:B------:R-:W-:Y:S01]  /*54b0*/  IMAD.MOV R12, RZ, RZ, -R12 ;  /* 0x000000ffff0c7224 */ /* 0x000fe200078e0a0c */
[----:B------:R-:W-:Y:S02]  /*54c0*/  @!P0 IADD3 R247, -R247, RZ, RZ ;  /* 0x000000fff7f78210 */ /* 0x000fe40007ffe1ff */
[----:B------:R-:W-:Y:S01]  /*54d0*/  ISETP.GE.AND P0, PT, R20, RZ, PT ;  /* 0x000000ff1400720c */ /* 0x000fe20003f06270 */
[----:B------:R-:W-:Y:S01]  /*54e0*/  IMAD R14, R5, R12, R14 ;  /* 0x0000000c050e7224 */ /* 0x000fe200078e020e */
[----:B------:R-:W-:Y:S01]  /*54f0*/  IABS R20, R15 ;  /* 0x0000000f00147213 */ /* 0x000fe20000000000 */
[C---:B------:R-:W-:Y:S01]  /*5500*/  IMAD.HI.U32 R12, R6.reuse, R22, RZ ;  /* 0x00000016060c7227 */ /* 0x040fe200078e00ff */
[----:B------:R-:W-:Y:S02]  /*5510*/  @!P6 IADD3 R251, -R251, RZ, RZ ;  /* 0x000000fffbfbe210 */ /* 0x000fe40007ffe1ff */
[----:B------:R-:W-:Y:S01]  /*5520*/  ISETP.GT.U32.AND P6, PT, R5, R10, PT ;  /* 0x0000000a0500720c */ /* 0x000fe20003fc4070 */
[----:B------:R-:W-:Y:S01]  /*5530*/  IMAD.HI.U32 R13, R6, R20, RZ ;  /* 0x00000014060d7227 */ /* 0x000fe200078e00ff */
[----:B------:R-:W-:-:S02]  /*5540*/  @!P5 IADD3 R8, R8, -R5, RZ ;  /* 0x800000050808d210 */ /* 0x000fc40007ffe0ff */
[----:B------:R-:W-:Y:S01]  /*5550*/  IADD3 R12, -R12, RZ, RZ ;  /* 0x000000ff0c0c7210 */ /* 0x000fe20007ffe1ff */
[----:B------:R-:W-:Y:S01]  /*5560*/  @!P3 IMAD.IADD R36, R36, 0x1, -R5 ;  /* 0x000000012424b824 */ /* 0x000fe200078e0a05 */
[C---:B------:R-:W-:Y:S01]  /*5570*/  ISETP.GT.U32.AND P3, PT, R5.reuse, R14, PT ;  /* 0x0000000e0500720c */ /* 0x040fe20003f64070 */
[----:B------:R-:W-:Y:S01]  /*5580*/  IMAD.MOV R13, RZ, RZ, -R13 ;  /* 0x000000ffff0d7224 */ /* 0x000fe200078e0a0d */
[C---:B------:R-:W-:Y:S01]  /*5590*/  ISETP.GT.U32.AND P5, PT, R5.reuse, R8, PT ;  /* 0x000000080500720c */ /* 0x040fe20003fa4070 */
[C---:B------:R-:W-:Y:S01]  /*55a0*/  IMAD R22, R5.reuse, R12, R22 ;  /* 0x0000000c05167224 */ /* 0x040fe200078e0216 */
[----:B------:R-:W-:Y:S01]  /*55b0*/  @!P1 IADD3 R36, -R36, RZ, RZ ;  /* 0x000000ff24249210 */ /* 0x000fe20007ffe1ff */
[----:B------:R-:W-:Y:S01]  /*55c0*/  IMAD R20, R5, R13, R20 ;  /* 0x0000000d05147224 */ /* 0x000fe200078e0214 */
[----:B------:R-:W-:Y:S01]  /*55d0*/  ISETP.GE.AND P1, PT, R21, RZ, PT ;  /* 0x000000ff1500720c */ /* 0x000fe20003f26270 */
[----:B------:R-:W-:Y:S01]  /*55e0*/  IMAD.HI.U32 R13, R6, R24, RZ ;  /* 0x00000018060d7227 */ /* 0x000fe200078e00ff */
[----:B------:R-:W-:-:S03]  /*55f0*/  IADD3 R21, R7, 0x6d, RZ ;  /* 0x0000006d07157810 */ /* 0x000fc60007ffe0ff */
[----:B------:R-:W-:Y:S01]  /*5600*/  IMAD.MOV R13, RZ, RZ, -R13 ;  /* 0x000000ffff0d7224 */ /* 0x000fe200078e0a0d */
[----:B------:R-:W-:Y:S01]  /*5610*/  IABS R28, R21 ;  /* 0x00000015001c7213 */ /* 0x000fe20000000000 */
[--C-:B------:R-:W-:Y:S02]  /*5620*/  @!P3 IMAD.IADD R14, R14, 0x1, -R5.reuse ;  /* 0x000000010e0eb824 */ /* 0x100fe400078e0a05 */
[C---:B------:R-:W-:Y:S01]  /*5630*/  IMAD R24, R5.reuse, R13, R24 ;  /* 0x0000000d05187224 */ /* 0x040fe200078e0218 */
[----:B------:R-:W-:Y:S01]  /*5640*/  @!P5 IADD3 R8, R8, -R5, RZ ;  /* 0x800000050808d210 */ /* 0x000fe20007ffe0ff */
[----:B------:R-:W-:Y:S01]  /*5650*/  @!P6 IMAD.IADD R10, R10, 0x1, -R5 ;  /* 0x000000010a0ae824 */ /* 0x000fe200078e0a05 */
[----:B------:R-:W-:Y:S01]  /*5660*/  ISETP.GT.U32.AND P3, PT, R5, R14, PT ;  /* 0x0000000e0500720c */ /* 0x000fe20003f64070 */
[----:B------:R-:W-:Y:S01]  /*5670*/  IMAD.HI.U32 R13, R6, R28, RZ ;  /* 0x0000001c060d7227 */ /* 0x000fe200078e00ff */
[----:B------:R-:W-:Y:S02]  /*5680*/  ISETP.GE.AND P5, PT, R15, RZ, PT ;  /* 0x000000ff0f00720c */ /* 0x000fe40003fa6270 */
[----:B------:R-:W-:Y:S01]  /*5690*/  ISETP.GT.U32.AND P6, PT, R5, R10, PT ;  /* 0x0000000a0500720c */ /* 0x000fe20003fc4070 */
[----:B------:R-:W-:-:S02]  /*56a0*/  VIADD R15, R7, 0x6c ;  /* 0x0000006c070f7836 */ /* 0x000fc40000000000 */
[----:B------:R-:W-:Y:S01]  /*56b0*/  @!P4 IMAD.MOV R8, RZ, RZ, -R8 ;  /* 0x000000ffff08c224 */ /* 0x000fe200078e0a08 */
[----:B------:R-:W-:Y:S01]  /*56c0*/  ISETP.GT.U32.AND P4, PT, R5, R20, PT ;  /* 0x000000140500720c */ /* 0x000fe20003f84070 */
[----:B------:R-:W-:Y:S01]  /*56d0*/  IMAD.MOV R13, RZ, RZ, -R13 ;  /* 0x000000ffff0d7224 */ /* 0x000fe200078e0a0d */
[----:B------:R-:W-:-:S03]  /*56e0*/  IABS R26, R15 ;  /* 0x0000000f001a7213 */ /* 0x000fc60000000000 */
[----:B------:R-:W-:Y:S01]  /*56f0*/  @!P3 IMAD.IADD R14, R14, 0x1, -R5 ;  /* 0x000000010e0eb824 */ /* 0x000fe200078e0a05 */
[----:B------:R-:W-:Y:S01]  /*5700*/  ISETP.GT.U32.AND P3, PT, R5, R24, PT ;  /* 0x000000180500720c */ /* 0x000fe20003f64070 */
[----:B------:R-:W-:-:S04]  /*5710*/  IMAD.HI.U32 R12, R6, R26, RZ ;  /* 0x0000001a060c7227 */ /* 0x000fc800078e00ff */
[--C-:B------:R-:W-:Y:S01]  /*5720*/  @!P6 IMAD.IADD R10, R10, 0x1, -R5.reuse ;  /* 0x000000010a0ae824 */ /* 0x100fe200078e0a05 */
[C---:B------:R-:W-:Y:S01]  /*5730*/  ISETP.GT.U32.AND P6, PT, R5.reuse, R22, PT ;  /* 0x000000160500720c */ /* 0x040fe20003fc4070 */
[--C-:B------:R-:W-:Y:S01]  /*5740*/  @!P4 IMAD.IADD R20, R20, 0x1, -R5.reuse ;  /* 0x000000011414c824 */ /* 0x100fe200078e0a05 */
[----:B------:R-:W-:Y:S01]  /*5750*/  IADD3 R12, -R12, RZ, RZ ;  /* 0x000000ff0c0c7210 */ /* 0x000fe20007ffe1ff */
[----:B------:R-:W-:Y:S01]  /*5760*/  IMAD R28, R5, R13, R28 ;  /* 0x0000000d051c7224 */ /* 0x000fe200078e021c */
[----:B------:R-:W-:Y:S01]  /*5770*/  @!P0 IADD3 R10, -R10, RZ, RZ ;  /* 0x000000ff0a0a8210 */ /* 0x000fe20007ffe1ff */
[----:B------:R-:W-:Y:S01]  /*5780*/  VIADD R13, R7, 0x6f ;  /* 0x0000006f070d7836 */ /* 0x000fe20000000000 */
[C---:B------:R-:W-:Y:S01]  /*5790*/  ISETP.GT.U32.AND P4, PT, R5.reuse, R20, PT ;  /* 0x000000140500720c */ /* 0x040fe20003f84070 */
[----:B------:R-:W-:Y:S01]  /*57a0*/  IMAD R26, R5, R12, R26 ;  /* 0x0000000c051a7224 */ /* 0x000fe200078e021a */
[----:B------:R-:W-:Y:S01]  /*57b0*/  @!P3 IADD3 R24, R24, -R5, RZ ;  /* 0x800000051818b210 */ /* 0x000fe20007ffe0ff */
[----:B------:R-:W-:Y:S01]  /*57c0*/  VIADD R12, R7, 0x6e ;  /* 0x0000006e070c7836 */ /* 0x000fe20000000000 */
[----:B------:R-:W-:Y:S01]  /*57d0*/  ISETP.GE.AND P0, PT, R23, RZ, PT ;  /* 0x000000ff1700720c */ /* 0x000fe20003f06270 */
[----:B------:R-:W-:Y:S01]  /*57e0*/  @!P2 IMAD.MOV R14, RZ, RZ, -R14 ;  /* 0x000000ffff0ea224 */ /* 0x000fe200078e0a0e */
[----:B------:R-:W-:Y:S01]  /*57f0*/  ISETP.GT.U32.AND P3, PT, R5, R24, PT ;  /* 0x000000180500720c */ /* 0x000fe20003f64070 */
[----:B------:R-:W-:Y:S01]  /*5800*/  @!P6 IMAD.IADD R22, R22, 0x1, -R5 ;  /* 0x000000011616e824 */ /* 0x000fe200078e0a05 */
[----:B------:R-:W-:-:S02]  /*5810*/  IABS R30, R13 ;  /* 0x0000000d001e7213 */ /* 0x000fc40000000000 */
[----:B------:R-:W-:Y:S01]  /*5820*/  ISETP.GE.AND P2, PT, R15, RZ, PT ;  /* 0x000000ff0f00720c */ /* 0x000fe20003f46270 */
[----:B------:R-:W-:Y:S01]  /*5830*/  VIADD R15, R7, 0x70 ;  /* 0x00000070070f7836 */ /* 0x000fe20000000000 */
[----:B------:R-:W-:Y:S02]  /*5840*/  ISETP.GT.U32.AND P6, PT, R5, R22, PT ;  /* 0x000000160500720c */ /* 0x000fe40003fc4070 */
[----:B------:R-:W-:Y:S02]  /*5850*/  @!P4 IADD3 R20, R20, -R5, RZ ;  /* 0x800000051414c210 */ /* 0x000fe40007ffe0ff */
[----:B------:R-:W-:Y:S02]  /*5860*/  ISETP.GE.AND P4, PT, R21, RZ, PT ;  /* 0x000000ff1500720c */ /* 0x000fe40003f86270 */
[----:B------:R-:W-:Y:S01]  /*5870*/  IABS R21, R12 ;  /* 0x0000000c00157213 */ /* 0x000fe20000000000 */
[----:B------:R-:W-:Y:S01]  /*5880*/  @!P3 IMAD.IADD R24, R24, 0x1, -R5 ;  /* 0x000000011818b824 */ /* 0x000fe200078e0a05 */
[----:B------:R-:W-:Y:S01]  /*5890*/  ISETP.GT.U32.AND P3, PT, R5, R26, PT ;  /* 0x0000001a0500720c */ /* 0x000fe20003f64070 */
[----:B------:R-:W-:Y:S01]  /*58a0*/  @!P5 IMAD.MOV R20, RZ, RZ, -R20 ;  /* 0x000000ffff14d224 */ /* 0x000fe200078e0a14 */
[----:B------:R-:W-:Y:S01]  /*58b0*/  ISETP.GE.AND P5, PT, R13, RZ, PT ;  /* 0x000000ff0d00720c */ /* 0x000fe20003fa6270 */
[----:B------:R-:W-:Y:S01]  /*58c0*/  IMAD.HI.U32 R13, R6, R30, RZ ;  /* 0x0000001e060d7227 */ /* 0x000fe200078e00ff */
[----:B------:R-:W-:-:S02]  /*58d0*/  IABS R221, R15 ;  /* 0x0000000f00dd7213 */ /* 0x000fc40000000000 */
[----:B------:R-:W-:Y:S01]  /*58e0*/  IABS R23, R38 ;  /* 0x0000002600177213 */ /* 0x000fe20000000000 */
[--C-:B------:R-:W-:Y:S01]  /*58f0*/  @!P6 IMAD.IADD R22, R22, 0x1, -R5.reuse ;  /* 0x000000011616e824 */ /* 0x100fe200078e0a05 */
[----:B------:R-:W-:Y:S01]  /*5900*/  ISETP.GE.AND P6, PT, R12, RZ, PT ;  /* 0x000000ff0c00720c */ /* 0x000fe20003fc6270 */
[----:B------:R-:W-:Y:S01]  /*5910*/  @!P0 IMAD.MOV R24, RZ, RZ, -R24 ;  /* 0x000000ffff188224 */ /* 0x000fe200078e0a18 */
[----:B------:R-:W-:Y:S01]  /*5920*/  ISETP.GT.U32.AND P0, PT, R5, R28, PT ;  /* 0x0000001c0500720c */ /* 0x000fe20003f04070 */
[----:B------:R-:W-:Y:S01]  /*5930*/  IMAD.HI.U32 R12, R6, R21, RZ ;  /* 0x00000015060c7227 */ /* 0x000fe200078e00ff */
[----:B------:R-:W-:Y:S02]  /*5940*/  @!P1 IADD3 R22, -R22, RZ, RZ ;  /* 0x000000ff16169210 */ /* 0x000fe40007ffe1ff */
[----:B------:R-:W-:Y:S01]  /*5950*/  ISETP.GE.AND P1, PT, R15, RZ, PT ;  /* 0x000000ff0f00720c */ /* 0x000fe20003f26270 */
[----:B------:R-:W-:Y:S01]  /*5960*/  @!P3 IMAD.IADD R26, R26, 0x1, -R5 ;  /* 0x000000011a1ab824 */ /* 0x000fe200078e0a05 */
[----:B------:R-:W-:Y:S01]  /*5970*/  IADD3 R15, -R13, RZ, RZ ;  /* 0x000000ff0d0f7210 */ /* 0x000fe20007ffe1ff */
[----:B------:R-:W-:-:S02]  /*5980*/  IMAD.MOV R12, RZ, RZ, -R12 ;  /* 0x000000ffff0c7224 */ /* 0x000fc400078e0a0c */
[----:B------:R-:W-:Y:S01]  /*5990*/  IMAD.HI.U32 R13, R6, R219, RZ ;  /* 0x000000db060d7227 */ /* 0x000fe200078e00ff */
[----:B------:R-:W-:-:S03]  /*59a0*/  ISETP.GT.U32.AND P3, PT, R5, R26, PT ;  /* 0x0000001a0500720c */ /* 0x000fc60003f64070 */
[C---:B------:R-:W-:Y:S01]  /*59b0*/  IMAD R21, R5.reuse, R12, R21 ;  /* 0x0000000c05157224 */ /* 0x040fe200078e0215 */
[----:B------:R-:W-:Y:S01]  /*59c0*/  @!P0 IADD3 R28, R28, -R5, RZ ;  /* 0x800000051c1c8210 */ /* 0x000fe20007ffe0ff */
[----:B------:R-:W-:Y:S01]  /*59d0*/  IMAD R30, R5, R15, R30 ;  /* 0x0000000f051e7224 */ /* 0x000fe200078e021e */
[----:B------:R-:W-:Y:S01]  /*59e0*/  IADD3 R32, -R13, RZ, RZ ;  /* 0x000000ff0d207210 */ /* 0x000fe20007ffe1ff */
[----:B------:R-:W-:-:S03]  /*59f0*/  IMAD.HI.U32 R12, R6, R221, RZ ;  /* 0x000000dd060c7227 */ /* 0x000fc600078e00ff */
[----:B------:R-:W-:Y:S01]  /*5a00*/  ISETP.GT.U32.AND P0, PT, R5, R30, PT ;  /* 0x0000001e0500720c */ /* 0x000fe20003f04070 */
[----:B------:R-:W-:-:S04]  /*5a10*/  IMAD.HI.U32 R15, R6, R23, RZ ;  /* 0x00000017060f7227 */ /* 0x000fc800078e00ff */
[----:B------:R-:W-:Y:S01]  /*5a20*/  @!P3 IMAD.IADD R26, R26, 0x1, -R5 ;  /* 0x000000011a1ab824 */ /* 0x000fe200078e0a05 */
[C---:B------:R-:W-:Y:S01]  /*5a30*/  ISETP.GT.U32.AND P3, PT, R5.reuse, R21, PT ;  /* 0x000000150500720c */ /* 0x040fe20003f64070 */
[----:B------:R-:W-:Y:S02]  /*5a40*/  IMAD.MOV R12, RZ, RZ, -R12 ;  /* 0x000000ffff0c7224 */ /* 0x000fe400078e0a0c */
[----:B------:R-:W-:Y:S01]  /*5a50*/  IMAD.MOV R34, RZ, RZ, -R15 ;  /* 0x000000ffff227224 */ /* 0x000fe200078e0a0f */
[----:B------:R-:W-:Y:S01]  /*5a60*/  @!P2 IADD3 R26, -R26, RZ, RZ ;  /* 0x000000ff1a1aa210 */ /* 0x000fe20007ffe1ff */
[C---:B------:R-:W-:Y:S02]  /*5a70*/  IMAD R221, R5.reuse, R12, R221 ;  /* 0x0000000c05dd7224 */ /* 0x040fe400078e02dd */
[----:B------:R-:W-:Y:S02]  /*5a80*/  @!P0 IMAD.IADD R30, R30, 0x1, -R5 ;  /* 0x000000011e1e8824 */ /* 0x000fe400078e0a05 */
[----:B------:R-:W-:-:S02]  /*5a90*/  IMAD R23, R5, R34, R23 ;  /* 0x0000002205177224 */ /* 0x000fc400078e0217 */
[----:B------:R-:W-:Y:S01]  /*5aa0*/  IMAD.HI.U32 R13, R6, R25, RZ ;  /* 0x00000019060d7227 */ /* 0x000fe200078e00ff */
[----:B------:R-:W-:-:S03]  /*5ab0*/  ISETP.GT.U32.AND P0, PT, R5, R30, PT ;  /* 0x0000001e0500720c */ /* 0x000fc60003f04070 */
[----:B------:R-:W-:Y:S01]  /*5ac0*/  @!P3 IMAD.IADD R21, R21, 0x1, -R5 ;  /* 0x000000011515b824 */ /* 0x000fe200078e0a05 */
[----:B------:R-:W-:Y:S01]  /*5ad0*/  ISETP.GT.U32.AND P3, PT, R5, R28, PT ;  /* 0x0000001c0500720c */ /* 0x000fe20003f64070 */
[----:B------:R-:W-:-:S03]  /*5ae0*/  IMAD.HI.U32 R12, R6, R217, RZ ;  /* 0x000000d9060c7227 */ /* 0x000fc600078e00ff */
[C---:B------:R-:W-:Y:S01]  /*5af0*/  ISETP.GT.U32.AND P2, PT, R5.reuse, R21, PT ;  /* 0x000000150500720c */ /* 0x040fe20003f44070 */
[----:B------:R-:W-:Y:S02]  /*5b00*/  IMAD R219, R5, R32, R219 ;  /* 0x0000002005db7224 */ /* 0x000fe400078e02db */
[----:B------:R-:W-:-:S04]  /*5b10*/  IMAD.HI.U32 R15, R6, R215, RZ ;  /* 0x000000d7060f7227 */ /* 0x000fc800078e00ff */
[--C-:B------:R-:W-:Y:S01]  /*5b20*/  @!P0 IMAD.IADD R30, R30, 0x1, -R5.reuse ;  /* 0x000000011e1e8824 */ /* 0x100fe200078e0a05 */
[C---:B------:R-:W-:Y:S01]  /*5b30*/  ISETP.GT.U32.AND P0, PT, R5.reuse, R23, PT ;  /* 0x000000170500720c */ /* 0x040fe20003f04070 */
[----:B------:R-:W-:Y:S01]  /*5b40*/  @!P3 IMAD.IADD R28, R28, 0x1, -R5 ;  /* 0x000000011c1cb824 */ /* 0x000fe200078e0a05 */
[----:B------:R-:W-:Y:S01]  /*5b50*/  ISETP.GT.U32.AND P3, PT, R5, R221, PT ;  /* 0x000000dd0500720c */ /* 0x000fe20003f64070 */
[----:B------:R-:W-:Y:S01]  /*5b60*/  IMAD.MOV R32, RZ, RZ, -R13 ;  /* 0x000000ffff207224 */ /* 0x000fe200078e0a0d */
[----:B------:R-:W-:Y:S01]  /*5b70*/  IADD3 R34, -R15, RZ, RZ ;  /* 0x000000ff0f227210 */ /* 0x000fe20007ffe1ff */
[----:B------:R-:W-:Y:S01]  /*5b80*/  IMAD.MOV R12, RZ, RZ, -R12 ;  /* 0x000000ffff0c7224 */ /* 0x000fe200078e0a0c */
[----:B------:R-:W-:Y:S01]  /*5b90*/  @!P2 IADD3 R21, R21, -R5, RZ ;  /* 0x800000051515a210 */ /* 0x000fe20007ffe0ff */
[C---:B------:R-:W-:Y:S01]  /*5ba0*/  IMAD R25, R5.reuse, R32, R25 ;  /* 0x0000002005197224 */ /* 0x040fe200078e0219 */
[C---:B------:R-:W-:Y:S01]  /*5bb0*/  ISETP.GT.U32.AND P2, PT, R5.reuse, R219, PT ;  /* 0x000000db0500720c */ /* 0x040fe20003f44070 */
[----:B------:R-:W-:Y:S01]  /*5bc0*/  IMAD R217, R5, R12, R217 ;  /* 0x0000000c05d97224 */ /* 0x000fe200078e02d9 */
[----:B------:R-:W-:Y:S01]  /*5bd0*/  @!P5 IADD3 R30, -R30, RZ, RZ ;  /* 0x000000ff1e1ed210 */ /* 0x000fe20007ffe1ff */
[----:B------:R-:W-:-:S02]  /*5be0*/  IMAD.MOV R32, RZ, RZ, -R27 ;  /* 0x000000ffff207224 */ /* 0x000fc400078e0a1b */
[--C-:B------:R-:W-:Y:S02]  /*5bf0*/  @!P0 IMAD.IADD R23, R23, 0x1, -R5.reuse ;  /* 0x0000000117178824 */ /* 0x100fe400078e0a05 */
[----:B------:R-:W-:Y:S01]  /*5c00*/  @!P3 IMAD.IADD R221, R221, 0x1, -R5 ;  /* 0x00000001ddddb824 */ /* 0x000fe200078e0a05 */
[----:B------:R-:W-:Y:S01]  /*5c10*/  ISETP.GT.U32.AND P3, PT, R5, R217, PT ;  /* 0x000000d90500720c */ /* 0x000fe20003f64070 */
[----:B------:R-:W-:-:S03]  /*5c20*/  IMAD.HI.U32 R12, R6, R213, RZ ;  /* 0x000000d5060c7227 */ /* 0x000fc600078e00ff */
[C---:B------:R-:W-:Y:S01]  /*5c30*/  ISETP.GT.U32.AND P0, PT, R5.reuse, R221, PT ;  /* 0x000000dd0500720c */ /* 0x040fe20003f04070 */
[C---:B------:R-:W-:Y:S02]  /*5c40*/  IMAD R215, R5.reuse, R34, R215 ;  /* 0x0000002205d77224 */ /* 0x040fe400078e02d7 */
[----:B------:R-:W-:Y:S01]  /*5c50*/  IMAD R27, R5, R32, R29 ;  /* 0x00000020051b7224 */ /* 0x000fe200078e021d */
[----:B------:R-:W-:Y:S01]  /*5c60*/  IABS R29, R52 ;  /* 0x00000034001d7213 */ /* 0x000fe20000000000 */
[----:B------:R-:W-:Y:S02]  /*5c70*/  IMAD.MOV R12, RZ, RZ, -R12 ;  /* 0x000000ffff0c7224 */ /* 0x000fe400078e0a0c */
[----:B------:R-:W-:Y:S01]  /*5c80*/  @!P2 IMAD.IADD R219, R219, 0x1, -R5 ;  /* 0x00000001dbdba824 */ /* 0x000fe200078e0a05 */
[C---:B------:R-:W-:Y:S01]  /*5c90*/  ISETP.GT.U32.AND P2, PT, R5.reuse, R25, PT ;  /* 0x000000190500720c */ /* 0x040fe20003f44070 */
[----:B------:R-:W-:Y:S01]  /*5ca0*/  IMAD R213, R5, R12, R213 ;  /* 0x0000000c05d57224 */ /* 0x000fe200078e02d5 */
[----:B------:R-:W-:Y:S01]  /*5cb0*/  @!P3 IADD3 R217, R217, -R5, RZ ;  /* 0x80000005d9d9b210 */ /* 0x000fe20007ffe0ff */
[----:B------:R-:W-:Y:S01]  /*5cc0*/  IMAD.HI.U32 R12, R6, R29, RZ ;  /* 0x0000001d060c7227 */ /* 0x000fe200078e00ff */
[----:B------:R-:W-:-:S03]  /*5cd0*/  ISETP.GT.U32.AND P3, PT, R5, R219, PT ;  /* 0x000000db0500720c */ /* 0x000fc60003f64070 */
[----:B------:R-:W-:Y:S01]  /*5ce0*/  @!P0 IMAD.IADD R221, R221, 0x1, -R5 ;  /* 0x00000001dddd8824 */ /* 0x000fe200078e0a05 */
[C---:B------:R-:W-:Y:S01]  /*5cf0*/  ISETP.GT.U32.AND P0, PT, R5.reuse, R215, PT ;  /* 0x000000d70500720c */ /* 0x040fe20003f04070 */
[----:B------:R-:W-:Y:S02]  /*5d00*/  IMAD.MOV R12, RZ, RZ, -R12 ;  /* 0x000000ffff0c7224 */ /* 0x000fe400078e0a0c */
[----:B------:R-:W-:Y:S01]  /*5d10*/  @!P6 IMAD.MOV R21, RZ, RZ, -R21 ;  /* 0x000000ffff15e224 */ /* 0x000fe200078e0a15 */
[C---:B------:R-:W-:Y:S01]  /*5d20*/  ISETP.GT.U32.AND P6, PT, R5.reuse, R23, PT ;  /* 0x000000170500720c */ /* 0x040fe20003fc4070 */
[----:B------:R-:W-:Y:S01]  /*5d30*/  IMAD R29, R5, R12, R29 ;  /* 0x0000000c051d7224 */ /* 0x000fe200078e021d */
[----:B------:R-:W-:Y:S01]  /*5d40*/  @!P2 IADD3 R25, R25, -R5, RZ ;  /* 0x800000051919a210 */ /* 0x000fe20007ffe0ff */
[----:B------:R-:W-:Y:S02]  /*5d50*/  IMAD.HI.U32 R12, R6, R211, RZ ;  /* 0x000000d3060c7227 */ /* 0x000fe400078e00ff */
[----:B------:R-:W-:-:S02]  /*5d60*/  @!P3 IADD3 R219, R219, -R5, RZ ;  /* 0x80000005dbdbb210 */ /* 0x000fc40007ffe0ff */
[----:B------:R-:W-:Y:S01]  /*5d70*/  IMAD.MOV R12, RZ, RZ, -R12 ;  /* 0x000000ffff0c7224 */ /* 0x000fe200078e0a0c */
[----:B------:R-:W-:Y:S01]  /*5d80*/  ISETP.GT.U32.AND P2, PT, R5, R25, PT ;  /* 0x000000190500720c */ /* 0x000fe20003f44070 */
[----:B------:R-:W-:Y:S01]  /*5d90*/  @!P0 IMAD.IADD R215, R215, 0x1, -R5 ;  /* 0x00000001d7d78824 */ /* 0x000fe200078e0a05 */
[C---:B------:R-:W-:Y:S01]  /*5da0*/  ISETP.GT.U32.AND P0, PT, R5.reuse, R29, PT ;  /* 0x0000001d0500720c */ /* 0x040fe20003f04070 */
[C---:B------:R-:W-:Y:S01]  /*5db0*/  IMAD R211, R5.reuse, R12, R211 ;  /* 0x0000000c05d37224 */ /* 0x040fe200078e02d3 */
[----:B------:R-:W-:Y:S01]  /*5dc0*/  ISETP.GT.U32.AND P3, PT, R5, R27, PT ;  /* 0x0000001b0500720c */ /* 0x000fe20003f64070 */
[----:B------:R-:W-:Y:S01]  /*5dd0*/  @!P6 IMAD.IADD R23, R23, 0x1, -R5 ;  /* 0x000000011717e824 */ /* 0x000fe200078e0a05 */
[----:B------:R-:W-:Y:S01]  /*5de0*/  ISETP.GT.U32.AND P6, PT, R5, R213, PT ;  /* 0x000000d50500720c */ /* 0x000fe20003fc4070 */
[----:B------:R-:W-:-:S04]  /*5df0*/  IMAD.HI.U32 R13, R6, R31, RZ ;  /* 0x0000001f060d7227 */ /* 0x000fc800078e00ff */
[----:B------:R-:W-:Y:S01]  /*5e00*/  @!P4 IMAD.MOV R28, RZ, RZ, -R28 ;  /* 0x000000ffff1cc224 */ /* 0x000fe200078e0a1c */
[----:B------:R-:W-:Y:S01]  /*5e10*/  IADD3 R32, -R13, RZ, RZ ;  /* 0x000000ff0d207210 */ /* 0x000fe20007ffe1ff */
[----:B------:R-:W-:Y:S01]  /*5e20*/  IMAD.HI.U32 R15, R6, R47, RZ ;  /* 0x0000002f060f7227 */ /* 0x000fe200078e00ff */
[----:B------:R-:W-:Y:S02]  /*5e30*/  ISETP.GT.U32.AND P4, PT, R5, R217, PT ;  /* 0x000000d90500720c */ /* 0x000fe40003f84070 */
[----:B------:R-:W-:Y:S01]  /*5e40*/  @!P0 IADD3 R29, R29, -R5, RZ ;  /* 0x800000051d1d8210 */ /* 0x000fe20007ffe0ff */
[C---:B------:R-:W-:Y:S01]  /*5e50*/  IMAD R31, R5.reuse, R32, R31 ;  /* 0x00000020051f7224 */ /* 0x040fe200078e021f */
[----:B------:R-:W-:Y:S01]  /*5e60*/  ISETP.GT.U32.AND P0, PT, R5, R211, PT ;  /* 0x000000d30500720c */ /* 0x000fe20003f04070 */
[--C-:B------:R-:W-:Y:S01]  /*5e70*/  @!P6 IMAD.IADD R213, R213, 0x1, -R5.reuse ;  /* 0x00000001d5d5e824 */ /* 0x100fe200078e0a05 */
[----:B------:R-:W-:Y:S01]  /*5e80*/  @!P2 IADD3 R25, R25, -R5, RZ ;  /* 0x800000051919a210 */ /* 0x000fe20007ffe0ff */
[----:B------:R-:W-:Y:S01]  /*5e90*/  @!P3 IMAD.IADD R27, R27, 0x1, -R5 ;  /* 0x000000011b1bb824 */ /* 0x000fe200078e0a05 */
[----:B------:R-:W-:Y:S01]  /*5ea0*/  ISETP.GE.AND P2, PT, R38, RZ, PT ;  /* 0x000000ff2600720c */ /* 0x000fe20003f46270 */
[----:B------:R-:W-:Y:S01]  /*5eb0*/  @!P1 IMAD.MOV R221, RZ, RZ, -R221 ;  /* 0x000000ffffdd9224 */ /* 0x000fe200078e0add */
[----:B------:R-:W-:Y:S01]  /*5ec0*/  IABS R32, R7 ;  /* 0x0000000700207213 */ /* 0x000fe20000000000 */
[----:B------:R-:W-:Y:S01]  /*5ed0*/  IMAD.MOV R38, RZ, RZ, -R15 ;  /* 0x000000ffff267224 */ /* 0x000fe200078e0a0f */
[----:B------:R-:W-:Y:S01]  /*5ee0*/  ISETP.GE.AND P6, PT, R44, RZ, PT ;  /* 0x000000ff2c00720c */ /* 0x000fe20003fc6270 */
[----:B------:R-:W-:Y:S01]  /*5ef0*/  @!P4 IMAD.IADD R217, R217, 0x1, -R5 ;  /* 0x00000001d9d9c824 */ /* 0x000fe200078e0a05 */
[----:B------:R-:W-:Y:S01]  /*5f00*/  IADD3 R44, R7, 0x7b, RZ ;  /* 0x0000007b072c7810 */ /* 0x000fe20007ffe0ff */
[----:B------:R-:W-:Y:S01]  /*5f10*/  IMAD.HI.U32 R12, R6, R32, RZ ;  /* 0x00000020060c7227 */ /* 0x000fe200078e00ff */
[----:B------:R-:W-:-:S02]  /*5f20*/  ISETP.GE.AND P3, PT, R40, RZ, PT ;  /* 0x000000ff2800720c */ /* 0x000fc40003f66270 */
[----:B------:R-:W-:Y:S01]  /*5f30*/  IABS R49, R44 ;  /* 0x0000002c00317213 */ /* 0x000fe20000000000 */
[----:B------:R-:W-:Y:S01]  /*5f40*/  @!P0 IMAD.IADD R211, R211, 0x1, -R5 ;  /* 0x00000001d3d38824 */ /* 0x000fe200078e0a05 */
[C---:B------:R-:W-:Y:S01]  /*5f50*/  ISETP.GT.U32.AND P0, PT, R5.reuse, R31, PT ;  /* 0x0000001f0500720c */ /* 0x040fe20003f04070 */
[----:B------:R-:W-:Y:S01]  /*5f60*/  IMAD R47, R5, R38, R47 ;  /* 0x00000026052f7224 */ /* 0x000fe200078e022f */
[----:B------:R-:W-:Y:S01]  /*5f70*/  IABS R40, R60 ;  /* 0x0000003c00287213 */ /* 0x000fe20000000000 */
[----:B------:R-:W-:Y:S01]  /*5f80*/  IMAD.HI.U32 R13, R6, R49, RZ ;  /* 0x00000031060d7227 */ /* 0x000fe200078e00ff */
[----:B------:R-:W-:Y:S02]  /*5f90*/  ISETP.GE.AND P4, PT, R33, RZ, PT ;  /* 0x000000ff2100720c */ /* 0x000fe40003f86270 */
[----:B------:R-:W-:Y:S01]  /*5fa0*/  IADD3 R33, -R12, RZ, RZ ;  /* 0x000000ff0c217210 */ /* 0x000fe20007ffe1ff */
[----:B------:R-:W-:Y:S01]  /*5fb0*/  IMAD.HI.U32 R12, R6, R40, RZ ;  /* 0x00000028060c7227 */ /* 0x000fe200078e00ff */
[----:B------:R-:W-:-:S02]  /*5fc0*/  @!P2 IADD3 R23, -R23, RZ, RZ ;  /* 0x000000ff1717a210 */ /* 0x000fc40007ffe1ff */
[C---:B------:R-:W-:Y:S01]  /*5fd0*/  ISETP.GT.U32.AND P2, PT, R5.reuse, R29, PT ;  /* 0x0000001d0500720c */ /* 0x040fe20003f44070 */
[----:B------:R-:W-:Y:S01]  /*5fe0*/  IMAD.HI.U32 R6, R6, R45, RZ ;  /* 0x0000002d06067227 */ /* 0x000fe200078e00ff */
[----:B------:R-:W-:Y:S02]  /*5ff0*/  ISETP.GT.U32.AND P1, PT, R5, R27, PT ;  /* 0x0000001b0500720c */ /* 0x000fe40003f24070 */
[----:B------:R-:W-:Y:S01]  /*6000*/  IADD3 R12, -R12, RZ, RZ ;  /* 0x000000ff0c0c7210 */ /* 0x000fe20007ffe1ff */
[----:B------:R-:W-:Y:S01]  /*6010*/  @!P0 IMAD.IADD R31, R31, 0x1, -R5 ;  /* 0x000000011f1f8824 */ /* 0x000fe200078e0a05 */
[C---:B------:R-:W-:Y:S01]  /*6020*/  ISETP.GT.U32.AND P0, PT, R5.reuse, R215, PT ;  /* 0x000000d70500720c */ /* 0x040fe20003f04070 */
[----:B------:R-:W-:Y:S01]  /*6030*/  IMAD.MOV R6, RZ, RZ, -R6 ;  /* 0x000000ffff067224 */ /* 0x000fe200078e0a06 */
[C---:B------:R-:W-:Y:S01]  /*6040*/  ISETP.GT.U32.AND P5, PT, R5.reuse, R211, PT ;  /* 0x000000d30500720c */ /* 0x040fe20003fa4070 */
[----:B------:R-:W-:Y:S01]  /*6050*/  @!P3 IMAD.MOV R217, RZ, RZ, -R217 ;  /* 0x000000ffffd9b224 */ /* 0x000fe200078e0ad9 */
[C---:B------:R-:W-:Y:S01]  /*6060*/  ISETP.GT.U32.AND P3, PT, R5.reuse, R31, PT ;  /* 0x0000001f0500720c */ /* 0x040fe20003f64070 */
[----:B------:R-:W-:Y:S01]  /*6070*/  @!P4 IMAD.MOV R219, RZ, RZ, -R219 ;  /* 0x000000ffffdbc224 */ /* 0x000fe200078e0adb */
[C---:B------:R-:W-:Y:S01]  /*6080*/  ISETP.GT.U32.AND P4, PT, R5.reuse, R213, PT ;  /* 0x000000d50500720c */ /* 0x040fe20003f84070 */
[----:B------:R-:W-:Y:S01]  /*6090*/  IMAD R45, R5, R6, R45 ;  /* 0x00000006052d7224 */ /* 0x000fe200078e022d */
[----:B------:R-:W-:Y:S01]  /*60a0*/  @!P6 IADD3 R25, -R25, RZ, RZ ;  /* 0x000000ff1919e210 */ /* 0x000fe20007ffe1ff */
[----:B------:R-:W-:Y:S01]  /*60b0*/  @!P2 IMAD.IADD R29, R29, 0x1, -R5 ;  /* 0x000000011d1da824 */ /* 0x000fe200078e0a05 */
[----:B------:R-:W-:Y:S01]  /*60c0*/  @!P1 IADD3 R27, R27, -R5, RZ ;  /* 0x800000051b1b9210 */ /* 0x000fe20007ffe0ff */
[----:B------:R-:W-:Y:S01]  /*60d0*/  IMAD.MOV R34, RZ, RZ, -R13 ;  /* 0x000000ffff227224 */ /* 0x000fe200078e0a0d */
[C---:B------:R-:W-:Y:S01]  /*60e0*/  ISETP.GT.U32.AND P2, PT, R5.reuse, R45, PT ;  /* 0x0000002d0500720c */ /* 0x040fe20003f44070 */
[C---:B------:R-:W-:Y:S01]  /*60f0*/  IMAD R32, R5.reuse, R33, R32 ;  /* 0x0000002105207224 */ /* 0x040fe200078e0220 */
[C---:B------:R-:W-:Y:S01]  /*6100*/  ISETP.GT.U32.AND P1, PT, R5.reuse, R47, PT ;  /* 0x0000002f0500720c */ /* 0x040fe20003f24070 */
[----:B------:R-:W-:Y:S01]  /*6110*/  IMAD R49, R5, R34, R49 ;  /* 0x0000002205317224 */ /* 0x000fe200078e0231 */
[----:B------:R-:W-:Y:S01]  /*6120*/  @!P5 IADD3 R211, R211, -R5, RZ ;  /* 0x80000005d3d3d210 */ /* 0x000fe20007ffe0ff */
[----:B------:R-:W-:Y:S01]  /*6130*/  IMAD R33, R5, R12, R40 ;  /* 0x0000000c05217224 */ /* 0x000fe200078e0228 */
[----:B------:R-:W-:Y:S01]  /*6140*/  ISETP.GE.AND P5, PT, R46, RZ, PT ;  /* 0x000000ff2e00720c */ /* 0x000fe20003fa6270 */
[--C-:B------:R-:W-:Y:S01]  /*6150*/  @!P3 IMAD.IADD R31, R31, 0x1, -R5.reuse ;  /* 0x000000011f1fb824 */ /* 0x100fe200078e0a05 */
[----:B------:R-:W-:Y:S01]  /*6160*/  ISETP.GT.U32.AND P3, PT, R5, R32, PT ;  /* 0x000000200500720c */ /* 0x000fe20003f64070 */
[--C-:B------:R-:W-:Y:S01]  /*6170*/  @!P0 IMAD.IADD R215, R215, 0x1, -R5.reuse ;  /* 0x00000001d7d78824 */ /* 0x100fe200078e0a05 */
[----:B------:R-:W-:Y:S01]  /*6180*/  ISETP.GT.U32.AND P0, PT, R5, R49, PT ;  /* 0x000000310500720c */ /* 0x000fe20003f04070 */
[--C-:B------:R-:W-:Y:S01]  /*6190*/  @!P4 IMAD.IADD R213, R213, 0x1, -R5.reuse ;  /* 0x00000001d5d5c824 */ /* 0x100fe200078e0a05 */
[----:B------:R-:W-:Y:S01]  /*61a0*/  ISETP.GT.U32.AND P4, PT, R5, R33, PT ;  /* 0x000000210500720c */ /* 0x000fe20003f84070 */
[----:B------:R-:W-:Y:S01]  /*61b0*/  @!P2 IMAD.IADD R45, R45, 0x1, -R5 ;  /* 0x000000012d2da824 */ /* 0x000fe200078e0a05 */
[----:B------:R-:W-:Y:S01]  /*61c0*/  ISETP.GE.AND P2, PT, R54, RZ, PT ;  /* 0x000000ff3600720c */ /* 0x000fe20003f46270 */
[----:B------:R-:W-:Y:S01]  /*61d0*/  IMAD.U32 R12, RZ, RZ, UR5 ;  /* 0x00000005ff0c7e24 */ /* 0x000fe2000f8e00ff */
[----:B------:R-:W-:Y:S01]  /*61e0*/  @!P1 IADD3 R47, R47, -R5, RZ ;  /* 0x800000052f2f9210 */ /* 0x000fe20007ffe0ff */
[----:B------:R-:W2:Y:S01]  /*61f0*/  S2UR UR5, SR_CgaCtaId ;  /* 0x00000000000579c3 */ /* 0x000ea20000008800 */
[----:B------:R-:W-:Y:S01]  /*6200*/  ISETP.GE.AND P1, PT, R50, RZ, PT ;  /* 0x000000ff3200720c */ /* 0x000fe20003f26270 */
[----:B------:R-:W-:Y:S01]  /*6210*/  @!P5 IMAD.MOV R215, RZ, RZ, -R215 ;  /* 0x000000ffffd7d224 */ /* 0x000fe200078e0ad7 */
[----:B------:R-:W-:Y:S01]  /*6220*/  SHF.L.U32 R6, R42, 0x2, RZ ;  /* 0x000000022a067819 */ /* 0x000fe200000006ff */
[--C-:B------:R-:W-:Y:S01]  /*6230*/  @!P3 IMAD.IADD R32, R32, 0x1, -R5.reuse ;  /* 0x000000012020b824 */ /* 0x100fe200078e0a05 */
[----:B------:R-:W-:Y:S01]  /*6240*/  ISETP.GE.AND P3, PT, R82, UR6, PT ;  /* 0x0000000652007c0c */ /* 0x000fe2000bf66270 */
[--C-:B------:R-:W-:Y:S01]  /*6250*/  @!P0 IMAD.IADD R49, R49, 0x1, -R5.reuse ;  /* 0x0000000131318824 */ /* 0x100fe200078e0a05 */
[----:B------:R-:W-:Y:S01]  /*6260*/  ISETP.GE.AND P0, PT, R48, RZ, PT ;  /* 0x000000ff3000720c */ /* 0x000fe20003f06270 */
[----:B------:R-:W-:Y:S01]  /*6270*/  @!P4 IMAD.IADD R33, R33, 0x1, -R5 ;  /* 0x000000012121c824 */ /* 0x000fe200078e0a05 */
[----:B------:R-:W-:Y:S01]  /*6280*/  ISETP.GE.AND P4, PT, R52, RZ, PT ;  /* 0x000000ff3400720c */ /* 0x000fe20003f86270 */
[----:B------:R-:W-:Y:S01]  /*6290*/  @!P2 IMAD.MOV R211, RZ, RZ, -R211 ;  /* 0x000000ffffd3a224 */ /* 0x000fe200078e0ad3 */
[----:B------:R-:W-:Y:S01]  /*62a0*/  SEL R12, R12, RZ, !P3 ;  /* 0x000000ff0c0c7207 */ /* 0x000fe20005800000 */
[----:B------:R-:W-:Y:S01]  /*62b0*/  ULDC.64 UR6, c[0x0][0x218] ;  /* 0x0000860000067ab9 */ /* 0x000fe20000000a00 */
[----:B------:R-:W-:-:S02]  /*62c0*/  ISETP.GT.U32.AND P3, PT, R5, R49, PT ;  /* 0x000000310500720c */ /* 0x000fc40003f64070 */
[----:B------:R-:W-:Y:S01]  /*62d0*/  ISETP.GE.AND P2, PT, R56, RZ, PT ;  /* 0x000000ff3800720c */ /* 0x000fe20003f46270 */
[----:B------:R-:W-:Y:S01]  /*62e0*/  IMAD.MOV.U32 R56, RZ, RZ, R4 ;  /* 0x000000ffff387224 */ /* 0x000fe200078e0004 */
[----:B------:R-:W-:Y:S02]  /*62f0*/  ISETP.GT.U32.AND P6, PT, R5, R33, PT ;  /* 0x000000210500720c */ /* 0x000fe40003fc4070 */
[----:B------:R-:W-:Y:S01]  /*6300*/  @!P1 IADD3 R213, -R213, RZ, RZ ;  /* 0x000000ffd5d59210 */ /* 0x000fe20007ffe1ff */
[----:B------:R-:W-:Y:S01]  /*6310*/  @!P0 IMAD.MOV R27, RZ, RZ, -R27 ;  /* 0x000000ffff1b8224 */ /* 0x000fe200078e0a1b */
[C---:B------:R-:W-:Y:S01]  /*6320*/  ISETP.GT.U32.AND P5, PT, R5.reuse, R47, PT ;  /* 0x0000002f0500720c */ /* 0x040fe20003fa4070 */
[----:B------:R-:W-:Y:S01]  /*6330*/  @!P4 IMAD.MOV R29, RZ, RZ, -R29 ;  /* 0x000000ffff1dc224 */ /* 0x000fe200078e0a1d */
[----:B------:R-:W-:Y:S02]  /*6340*/  ISETP.GT.U32.AND P1, PT, R5, R45, PT ;  /* 0x0000002d0500720c */ /* 0x000fe40003f24070 */
[----:B------:R-:W-:Y:S01]  /*6350*/  LOP3.LUT R6, R6, 0x7c, RZ, 0xc0, !PT ;  /* 0x0000007c06067812 */ /* 0x000fe200078ec0ff */
[----:B------:R-:W-:Y:S01]  /*6360*/  @!P3 IMAD.IADD R49, R49, 0x1, -R5 ;  /* 0x000000013131b824 */ /* 0x000fe200078e0a05 */
[----:B------:R-:W-:-:S02]  /*6370*/  LOP3.LUT R15, R42, 0x60, RZ, 0xc0, !PT ;  /* 0x000000602a0f7812 */ /* 0x000fc400078ec0ff */
[----:B------:R-:W-:Y:S02]  /*6380*/  ISETP.GT.U32.AND P4, PT, R5, R32, PT ;  /* 0x000000200500720c */ /* 0x000fe40003f84070 */
[----:B------:R-:W-:Y:S02]  /*6390*/  LEA R15, R15, R6, 0x9 ;  /* 0x000000060f0f7211 */ /* 0x000fe400078e48ff */
[----:B------:R-:W-:Y:S01]  /*63a0*/  ISETP.NE.U32.AND P0, PT, R12, RZ, PT ;  /* 0x000000ff0c00720c */ /* 0x000fe20003f05070 */
[----:B------:R-:W3:Y:S01]  /*63b0*/  LDC R6, c[0x0][0x230] ;  /* 0x00008c00ff067b82 */ /* 0x000ee20000000800 */
[----:B------:R-:W-:Y:S01]  /*63c0*/  @!P2 IADD3 R31, -R31, RZ, RZ ;  /* 0x000000ff1f1fa210 */ /* 0x000fe20007ffe1ff */
[--C-:B------:R-:W-:Y:S01]  /*63d0*/  @!P5 IMAD.IADD R47, R47, 0x1, -R5.reuse ;  /* 0x000000012f2fd824 */ /* 0x100fe200078e0a05 */
[----:B------:R-:W-:Y:S01]  /*63e0*/  ISETP.GE.AND P3, PT, R44, RZ, PT ;  /* 0x000000ff2c00720c */ /* 0x000fe20003f66270 */
[----:B------:R-:W-:Y:S01]  /*63f0*/  @!P1 IMAD.IADD R45, R45, 0x1, -R5 ;  /* 0x000000012d2d9824 */ /* 0x000fe200078e0a05 */
[----:B------:R-:W-:-:S02]  /*6400*/  ISETP.GE.AND P2, PT, R7, RZ, PT ;  /* 0x000000ff0700720c */ /* 0x000fc40003f46270 */
[----:B------:R-:W-:Y:S01]  /*6410*/  @!P6 IADD3 R33, R33, -R5, RZ ;  /* 0x800000052121e210 */ /* 0x000fe20007ffe0ff */
[----:B------:R-:W4:Y:S01]  /*6420*/  LDC.64 R12, c[0x0][0x238] ;  /* 0x00008e00ff0c7b82 */ /* 0x000f220000000a00 */
[----:B------:R-:W-:Y:S01]  /*6430*/  ISETP.GE.AND P6, PT, R60, RZ, PT ;  /* 0x000000ff3c00720c */ /* 0x000fe20003fc6270 */
[----:B------:R-:W-:Y:S01]  /*6440*/  @!P4 IMAD.IADD R32, R32, 0x1, -R5 ;  /* 0x000000012020c824 */ /* 0x000fe200078e0a05 */
[----:B------:R-:W-:Y:S01]  /*6450*/  ISETP.GE.AND P5, PT, R58, RZ, PT ;  /* 0x000000ff3a00720c */ /* 0x000fe20003fa6270 */
[----:B------:R-:W-:Y:S01]  /*6460*/  IMAD.MOV.U32 R58, RZ, RZ, R3 ;  /* 0x000000ffff3a7224 */ /* 0x000fe200078e0003 */
[----:B------:R-:W-:Y:S02]  /*6470*/  ISETP.GE.AND P1, PT, R62, RZ, PT ;  /* 0x000000ff3e00720c */ /* 0x000fe40003f26270 */
[----:B------:R-:W-:Y:S01]  /*6480*/  ISETP.NE.AND P4, PT, R64, RZ, PT ;  /* 0x000000ff4000720c */ /* 0x000fe20003f85270 */
[----:B------:R-:W-:Y:S01]  /*6490*/  @!P3 IMAD.MOV R49, RZ, RZ, -R49 ;  /* 0x000000ffff31b224 */ /* 0x000fe200078e0a31 */
[----:B------:R-:W-:Y:S01]  /*64a0*/  LOP3.LUT R34, RZ, R64, RZ, 0x33, !PT ;  /* 0x00000040ff227212 */ /* 0x000fe200078e33ff */
[----:B------:R-:W-:Y:S01]  /*64b0*/  @!P2 IMAD.MOV R32, RZ, RZ, -R32 ;  /* 0x000000ffff20a224 */ /* 0x000fe200078e0a20 */
[----:B------:R-:W-:Y:S01]  /*64c0*/  ISETP.GE.AND P3, PT, R16, RZ, PT ;  /* 0x000000ff1000720c */ /* 0x000fe20003f66270 */
[----:B------:R-:W2:Y:S01]  /*64d0*/  LDC R5, c[0x0][0x230] ;  /* 0x00008c00ff057b82 */ /* 0x000ea20000000800 */
[----:B------:R-:W-:Y:S01]  /*64e0*/  SEL R62, R34, R37, !P4 ;  /* 0x00000025223e7207 */ /* 0x000fe20006000000 */
[----:B------:R-:W-:Y:S01]  /*64f0*/  @!P6 IMAD.MOV R33, RZ, RZ, -R33 ;  /* 0x000000ffff21e224 */ /* 0x000fe200078e0a21 */
[----:B------:R-:W-:Y:S01]  /*6500*/  ISETP.GE.AND P2, PT, R19, RZ, PT ;  /* 0x000000ff1300720c */ /* 0x000fe20003f46270 */
[----:B---3--:R-:W-:Y:S01]  /*6510*/  VIADD R60, R6, 0xfffffffe ;  /* 0xfffffffe063c7836 */ /* 0x008fe20000000000 */
[----:B------:R-:W-:Y:S01]  /*6520*/  SEL R37, R34, R8, !P4 ;  /* 0x0000000822257207 */ /* 0x000fe20006000000 */
[----:B------:R-:W-:Y:S01]  /*6530*/  @!P1 IMAD.MOV R45, RZ, RZ, -R45 ;  /* 0x000000ffff2d9224 */ /* 0x000fe200078e0a2d */
[----:B------:R-:W-:-:S02]  /*6540*/  @!P5 IADD3 R47, -R47, RZ, RZ ;  /* 0x000000ff2f2fd210 */ /* 0x000fc40007ffe1ff */
[C---:B------:R-:W-:Y:S02]  /*6550*/  SEL R8, R34.reuse, R20, !P4 ;  /* 0x0000001422087207 */ /* 0x040fe40006000000 */
[C---:B------:R-:W-:Y:S01]  /*6560*/  SEL R54, R34.reuse, R35, !P4 ;  /* 0x0000002322367207 */ /* 0x040fe20006000000 */
[----:B------:R-:W-:Y:S01]  /*6570*/  @!P3 IMAD.MOV R0, RZ, RZ, -R0 ;  /* 0x000000ffff00b224 */ /* 0x000fe200078e0a00 */
[----:B------:R-:W-:Y:S01]  /*6580*/  SEL R20, R34, R21, !P4 ;  /* 0x0000001522147207 */ /* 0x000fe20006000000 */
[----:B----4-:R-:W-:Y:S01]  /*6590*/  IMAD.SHL.U32 R242, R12, 0x4, RZ ;  /* 0x000000040cf27824 */ /* 0x010fe200078e00ff */
[----:B------:R-:W-:Y:S01]  /*65a0*/  SEL R50, R34, R9, !P4 ;  /* 0x0000000922327207 */ /* 0x000fe20006000000 */
[----:B------:R-:W-:Y:S01]  /*65b0*/  IMAD R250, R12, 0x5, RZ ;  /* 0x000000050cfa7824 */ /* 0x000fe200078e02ff */
        /* <DEDUP_REMOVED lines=12> */
[C---:B------:R-:W-:Y:S01]  /*6680*/  SEL R66, R34.reuse, R41, !P4 ;  /* 0x0000002922427207 */ /* 0x040fe20006000000 */
[----:B------:R-:W-:Y:S01]  /*6690*/  IMAD R241, R241, UR24, RZ ;  /* 0x00000018f1f17c24 */ /* 0x000fe2000f8e02ff */
[C---:B------:R-:W-:Y:S01]  /*66a0*/  SEL R68, R34.reuse, R43, !P4 ;  /* 0x0000002b22447207 */ /* 0x040fe20006000000 */
[----:B------:R-:W-:Y:S01]  /*66b0*/  ULDC UR24, c[0x0][0x240] ;  /* 0x0000900000187ab9 */ /* 0x000fe20000000800 */
        /* <DEDUP_REMOVED lines=26> */
[C---:B------:R-:W-:Y:S01]  /*6860*/  SEL R199, R34.reuse, R199, !P4 ;  /* 0x000000c722c77207 */ /* 0x040fe20006000000 */
[----:B------:R-:W-:Y:S01]  /*6870*/  IMAD R203, R203, UR58, RZ ;  /* 0x0000003acbcb7c24 */ /* 0x000fe2000f8e02ff */
        /* <DEDUP_REMOVED lines=85> */
[----:B------:R-:W-:Y:S01]  /*6dd0*/  ULDC UR58, c[0x0][0x240] ;  /* 0x00009000003a7ab9 */ /* 0x000fe20000000800 */
        /* <DEDUP_REMOVED lines=23> */
[----:B------:R-:W-:Y:S01]  /*6f50*/  IMAD R99, R99, UR8, RZ ;  /* 0x0000000863637c24 */ /* 0x000fe2000f8e02ff */
[C---:B------:R-:W-:Y:S01]  /*6f60*/  SEL R93, R34.reuse, R93, !P4 ;  /* 0x0000005d225d7207 */ /* 0x040fe20006000000 */
[----:B------:R-:W-:Y:S01]  /*6f70*/  ULDC UR47, c[0x0][0x240] ;  /* 0x00009000002f7ab9 */ /* 0x000fe20000000800 */
        /* <DEDUP_REMOVED lines=33> */
[----:B------:R-:W-:Y:S01]  /*7190*/  ULDC UR43, c[0x0][0x240] ;  /* 0x00009000002b7ab9 */ /* 0x000fe20000000800 */
[C---:B------:R-:W-:Y:S01]  /*71a0*/  SEL R57, R34.reuse, R57, !P4 ;  /* 0x0000003922397207 */ /* 0x040fe20006000000 */
[----:B------:R-:W-:Y:S01]  /*71b0*/  IMAD R65, R65, UR44, RZ ;  /* 0x0000002c41417c24 */ /* 0x000fe2000f8e02ff */
[----:B------:R-:W-:Y:S01]  /*71c0*/  SEL R55, R34, R223, !P4 ;  /* 0x000000df22377207 */ /* 0x000fe20006000000 */
        /* <DEDUP_REMOVED lines=29> */
[C---:B------:R-:W-:Y:S01]  /*73a0*/  SEL R23, R34.reuse, R23, !P4 ;  /* 0x0000001722177207 */ /* 0x040fe20006000000 */
[----:B------:R-:W-:Y:S01]  /*73b0*/  IMAD R121, R121, UR19, RZ ;  /* 0x0000001379797c24 */ /* 0x000fe2000f8e02ff */
[C---:B------:R-:W-:Y:S01]  /*73c0*/  SEL R24, R34.reuse, R217, !P4 ;  /* 0x000000d922187207 */ /* 0x040fe20006000000 */
[----:B------:R-:W-:Y:S01]  /*73d0*/  IMAD R217, R243, UR12, RZ ;  /* 0x0000000cf3d97c24 */ /* 0x000fe2000f8e02ff */
[C---:B------:R-:W-:Y:S01]  /*73e0*/  SEL R25, R34.reuse, R25, !P4 ;  /* 0x0000001922197207 */ /* 0x040fe20006000000 */
[----:B------:R-:W-:Y:S01]  /*73f0*/  ULDC UR17, c[0x0][0x240] ;  /* 0x0000900000117ab9 */ /* 0x000fe20000000800 */
[----:B------:R-:W-:Y:S01]  /*7400*/  SEL R26, R34, R215, !P4 ;  /* 0x000000d7221a7207 */ /* 0x000fe20006000000 */
[----:B------:R-:W-:Y:S01]  /*7410*/  IMAD R215, R76, UR11, RZ ;  /* 0x0000000b4cd77c24 */ /* 0x000fe2000f8e02ff */
[C---:B------:R-:W-:Y:S01]  /*7420*/  SEL R27, R34.reuse, R27, !P4 ;  /* 0x0000001b221b7207 */ /* 0x040fe20006000000 */
[----:B------:R-:W-:Y:S01]  /*7430*/  IMAD R119, R119, UR18, RZ ;  /* 0x0000001277777c24 */ /* 0x000fe2000f8e02ff */
[----:B------:R-:W-:Y:S01]  /*7440*/  SEL R28, R34, R213, !P4 ;  /* 0x000000d5221c7207 */ /* 0x000fe20006000000 */
[----:B------:R-:W-:Y:S01]  /*7450*/  IMAD R213, R78, UR10, RZ ;  /* 0x0000000a4ed57c24 */ /* 0x000fe2000f8e02ff */
[----:B------:R-:W-:Y:S01]  /*7460*/  SEL R29, R34, R211, !P4 ;  /* 0x000000d3221d7207 */ /* 0x000fe20006000000 */
[----:B------:R-:W-:Y:S01]  /*7470*/  IMAD R211, R80, UR9, RZ ;  /* 0x0000000950d37c24 */ /* 0x000fe2000f8e02ff */
[C---:B------:R-:W-:Y:S01]  /*7480*/  SEL R31, R34.reuse, R49, !P4 ;  /* 0x00000031221f7207 */ /* 0x040fe20006000000 */
[----:B------:R-:W-:Y:S01]  /*7490*/  ULDC UR16, c[0x0][0x240] ;  /* 0x0000900000107ab9 */ /* 0x000fe20000000800 */
[----:B------:R-:W-:Y:S01]  /*74a0*/  SEL R32, R34, R47, !P4 ;  /* 0x0000002f22207207 */ /* 0x000fe20006000000 */
[----:B------:R-:W-:Y:S01]  /*74b0*/  IMAD R47, R82, R13, RZ ;  /* 0x0000000d522f7224 */ /* 0x000fe200078e02ff */
[C---:B------:R-:W-:Y:S01]  /*74c0*/  SEL R33, R34.reuse, R33, !P4 ;  /* 0x0000002122217207 */ /* 0x040fe20006000000 */
[----:B------:R-:W-:Y:S01]  /*74d0*/  IMAD R117, R117, UR17, RZ ;  /* 0x0000001175757c24 */ /* 0x000fe2000f8e02ff */
[----:B------:R-:W-:Y:S01]  /*74e0*/  SEL R34, R34, R45, !P4 ;  /* 0x0000002d22227207 */ /* 0x000fe20006000000 */
[----:B------:R-:W-:Y:S01]  /*74f0*/  ULDC UR15, c[0x0][0x240] ;  /* 0x00009000000f7ab9 */ /* 0x000fe20000000800 */
[----:B------:R-:W-:Y:S01]  /*7500*/  ISETP.GE.AND P4, PT, R18, RZ, PT ;  /* 0x000000ff1200720c */ /* 0x000fe20003f86270 */
[----:B------:R-:W-:Y:S01]  /*7510*/  IMAD R115, R115, UR16, RZ ;  /* 0x0000001073737c24 */ /* 0x000fe2000f8e02ff */
[----:B------:R-:W-:Y:S01]  /*7520*/  MOV R6, R2 ;  /* 0x0000000200067202 */ /* 0x000fe20000000f00 */
[----:B------:R-:W-:Y:S01]  /*7530*/  IMAD R113, R113, UR15, RZ ;  /* 0x0000000f71717c24 */ /* 0x000fe2000f8e02ff */
[----:B------:R-:W-:Y:S01]  /*7540*/  ISETP.NE.AND P1, PT, R84, RZ, PT ;  /* 0x000000ff5400720c */ /* 0x000fe20003f25270 */
[----:B------:R-:W-:Y:S01]  /*7550*/  ULDC UR14, c[0x0][0x240] ;  /* 0x00009000000e7ab9 */ /* 0x000fe20000000800 */
[----:B------:R-:W-:Y:S01]  /*7560*/  LOP3.LUT R45, RZ, R84, RZ, 0x33, !PT ;  /* 0x00000054ff2d7212 */ /* 0x000fe200078e33ff */
[----:B------:R-:W-:Y:S01]  /*7570*/  ULDC UR13, c[0x0][0x240] ;  /* 0x00009000000d7ab9 */ /* 0x000fe20000000800 */
[----:B------:R-:W-:Y:S01]  /*7580*/  @!P2 IADD3 R6, -R6, RZ, RZ ;  /* 0x000000ff0606a210 */ /* 0x000fe20007ffe1ff */
[----:B------:R-:W-:Y:S01]  /*7590*/  ULDC UR11, c[0x0][0x240] ;  /* 0x00009000000b7ab9 */ /* 0x000fe20000000800 */
[----:B------:R-:W-:Y:S01]  /*75a0*/  LEA R2, P3, R47, UR6, 0x2 ;  /* 0x000000062f027c11 */ /* 0x000fe2000f8610ff */
[----:B------:R-:W-:Y:S01]  /*75b0*/  ULDC UR6, c[0x0][0x240] ;  /* 0x0000900000067ab9 */ /* 0x000fe20000000800 */
[----:B------:R-:W-:Y:S01]  /*75c0*/  ISETP.GE.AND P5, PT, R17, RZ, PT ;  /* 0x000000ff1100720c */ /* 0x000fe20003fa6270 */
[----:B------:R-:W-:Y:S01]  /*75d0*/  @!P4 IMAD.MOV R56, RZ, RZ, -R56 ;  /* 0x000000ffff38c224 */ /* 0x000fe200078e0a38 */
[----:B------:R-:W-:Y:S01]  /*75e0*/  SEL R4, R45, R6, !P1 ;  /* 0x000000062d047207 */ /* 0x000fe20004800000 */
[----:B------:R-:W-:Y:S01]  /*75f0*/  IMAD R205, R205, UR6, RZ ;  /* 0x00000006cdcd7c24 */ /* 0x000fe2000f8e02ff */
[----:B------:R-:W-:Y:S01]  /*7600*/  LEA.HI.X.SX32 R6, R47, UR7, 0x2, P3 ;  /* 0x000000072f067c11 */ /* 0x000fe200098f16ff */
[----:B------:R-:W-:Y:S01]  /*7610*/  ULDC UR7, c[0x0][0x240] ;  /* 0x0000900000077ab9 */ /* 0x000fe20000000800 */
[-C--:B-1----:R-:W-:Y:S01]  /*7620*/  LEA R16, P3, R241, R2.reuse, 0x2 ;  /* 0x00000002f1107211 */ /* 0x082fe200078610ff */
[----:B------:R-:W-:Y:S01]  /*7630*/  IMAD R207, R207, UR7, RZ ;  /* 0x00000007cfcf7c24 */ /* 0x000fe2000f8e02ff */
[----:B------:R-:W-:Y:S01]  /*7640*/  LEA R18, P4, R239, R2, 0x2 ;  /* 0x00000002ef127211 */ /* 0x000fe200078810ff */
[----:B------:R-:W-:Y:S01]  /*7650*/  ULDC UR7, c[0x0][0x240] ;  /* 0x0000900000077ab9 */ /* 0x000fe20000000800 */
[-C--:B------:R-:W-:Y:S01]  /*7660*/  LEA.HI.X.SX32 R17, R241, R6.reuse, 0x2, P3 ;  /* 0x00000006f1117211 */ /* 0x080fe200018f16ff */
[----:B------:R-:W-:Y:S01]  /*7670*/  IMAD R97, R97, UR7, RZ ;  /* 0x0000000761617c24 */ /* 0x000fe2000f8e02ff */
[----:B------:R-:W-:Y:S01]  /*7680*/  LEA.HI.X.SX32 R19, R239, R6, 0x2, P4 ;  /* 0x00000006ef137211 */ /* 0x000fe200020f16ff */
[----:B------:R-:W-:Y:S01]  /*7690*/  @!P5 IMAD.MOV R58, RZ, RZ, -R58 ;  /* 0x000000ffff3ad224 */ /* 0x000fe200078e0a3a */
[-C--:B------:R-:W-:Y:S01]  /*76a0*/  LEA R246, P6, R237, R2.reuse, 0x2 ;  /* 0x00000002edf67211 */ /* 0x080fe200078c10ff */
[----:B------:R1:W-:Y:S01]  /*76b0*/  STL.64 [R1+0x1890], R16 ;  /* 0x0018901001007387 */ /* 0x0003e20000100a00 */
[----:B------:R-:W-:Y:S01]  /*76c0*/  LEA R244, P5, R235, R2, 0x2 ;  /* 0x00000002ebf47211 */ /* 0x000fe200078a10ff */
[----:B------:R-:W-:Y:S01]  /*76d0*/  ULDC UR7, c[0x0][0x240] ;  /* 0x0000900000077ab9 */ /* 0x000fe20000000800 */
[-C--:B------:R-:W-:Y:S01]  /*76e0*/  LEA.HI.X.SX32 R247, R237, R6.reuse, 0x2, P6 ;  /* 0x00000006edf77211 */ /* 0x080fe200030f16ff */
[----:B------:R3:W-:Y:S01]  /*76f0*/  STL.64 [R1+0x18d0], R18 ;  /* 0x0018d01201007387 */ /* 0x0007e20000100a00 */
[----:B------:R-:W-:Y:S01]  /*7700*/  LEA.HI.X.SX32 R245, R235, R6, 0x2, P5 ;  /* 0x00000006ebf57211 */ /* 0x000fe200028f16ff */
[----:B------:R-:W-:Y:S01]  /*7710*/  IMAD R243, R50, UR7, RZ ;  /* 0x0000000732f37c24 */ /* 0x000fe2000f8e02ff */
[-C--:B------:R-:W-:Y:S01]  /*7720*/  LEA R238, P6, R229, R2.reuse, 0x2 ;  /* 0x00000002e5ee7211 */ /* 0x080fe200078c10ff */
[----:B------:R-:W-:Y:S01]  /*7730*/  STL.64 [R1+0x1910], R246 ;  /* 0x001910f601007387 */ /* 0x000fe20000100a00 */
[----:B------:R-:W-:Y:S01]  /*7740*/  LEA R236, P5, R227, R2, 0x2 ;  /* 0x00000002e3ec7211 */ /* 0x000fe200078a10ff */
[----:B------:R-:W-:Y:S01]  /*7750*/  IMAD R111, R111, UR14, RZ ;  /* 0x0000000e6f6f7c24 */ /* 0x000fe2000f8e02ff */
[----:B------:R-:W-:Y:S01]  /*7760*/  LEA.HI.X.SX32 R239, R229, R6, 0x2, P6 ;  /* 0x00000006e5ef7211 */ /* 0x000fe200030f16ff */
[----:B------:R-:W-:Y:S01]  /*7770*/  IMAD R109, R109, UR13, RZ ;  /* 0x0000000d6d6d7c24 */ /* 0x000fe2000f8e02ff */
[----:B-1----:R-:W-:Y:S01]  /*7780*/  LEA R16, P3, R233, R2, 0x2 ;  /* 0x00000002e9107211 */ /* 0x002fe200078610ff */
[----:B------:R-:W-:Y:S01]  /*7790*/  IMAD R105, R105, UR11, RZ ;  /* 0x0000000b69697c24 */ /* 0x000fe2000f8e02ff */
[----:B------:R-:W-:Y:S01]  /*77a0*/  LEA.HI.X.SX32 R237, R227, R6, 0x2, P5 ;  /* 0x00000006e3ed7211 */ /* 0x000fe200028f16ff */
[----:B------:R-:W-:Y:S01]  /*77b0*/  ULDC UR12, c[0x0][0x240] ;  /* 0x00009000000c7ab9 */ /* 0x000fe20000000800 */
[----:B---3--:R-:W-:Y:S01]  /*77c0*/  LEA R18, P4, R231, R2, 0x2 ;  /* 0x00000002e7127211 */ /* 0x008fe200078810ff */
[----:B------:R-:W-:Y:S01]  /*77d0*/  ULDC UR10, c[0x0][0x240] ;  /* 0x00009000000a7ab9 */ /* 0x000fe20000000800 */
[-C--:B------:R-:W-:Y:S01]  /*77e0*/  LEA.HI.X.SX32 R17, R233, R6.reuse, 0x2, P3 ;  /* 0x00000006e9117211 */ /* 0x080fe200018f16ff */
[----:B------:R-:W-:Y:S01]  /*77f0*/  IMAD R107, R107, UR12, RZ ;  /* 0x0000000c6b6b7c24 */ /* 0x000fe2000f8e02ff */
[----:B------:R-:W-:Y:S01]  /*7800*/  LEA.HI.X.SX32 R19, R231, R6, 0x2, P4 ;  /* 0x00000006e7137211 */ /* 0x000fe200020f16ff */
[----:B------:R-:W-:Y:S01]  /*7810*/  ULDC UR9, c[0x0][0x240] ;  /* 0x0000900000097ab9 */ /* 0x000fe20000000800 */
[-C--:B------:R-:W-:Y:S01]  /*7820*/  LEA R230, P6, R221, R2.reuse, 0x2 ;  /* 0x00000002dde67211 */ /* 0x080fe200078c10ff */
[----:B------:R1:W-:Y:S01]  /*7830*/  STL.64 [R1+0x1990], R16 ;  /* 0x0019901001007387 */ /* 0x0003e20000100a00 */
[----:B------:R-:W-:Y:S01]  /*7840*/  LEA R228, P5, R219, R2, 0x2 ;  /* 0x00000002dbe47211 */ /* 0x000fe200078a10ff */
[----:B------:R-:W-:Y:S01]  /*7850*/  IMAD R103, R103, UR10, RZ ;  /* 0x0000000a67677c24 */ /* 0x000fe2000f8e02ff */
[-C--:B------:R-:W-:Y:S01]  /*7860*/  LEA.HI.X.SX32 R231, R221, R6.reuse, 0x2, P6 ;  /* 0x00000006dde77211 */ /* 0x080fe200030f16ff */
[----:B------:R-:W-:Y:S01]  /*7870*/  STL.64 [R1+0x1950], R244 ;  /* 0x001950f401007387 */ /* 0x000fe20000100a00 */
[----:B------:R-:W-:Y:S01]  /*7880*/  LEA.HI.X.SX32 R229, R219, R6, 0x2, P5 ;  /* 0x00000006dbe57211 */ /* 0x000fe200028f16ff */
[----:B------:R-:W-:Y:S01]  /*7890*/  IMAD R101, R101, UR9, RZ ;  /* 0x0000000965657c24 */ /* 0x000fe2000f8e02ff */
[-C--:B------:R-:W-:Y:S01]  /*78a0*/  LEA R222, P6, R213, R2.reuse, 0x2 ;  /* 0x00000002d5de7211 */ /* 0x080fe200078c10ff */
[----:B------:R3:W-:Y:S01]  /*78b0*/  STL.64 [R1+0x19d0], R18 ;  /* 0x0019d01201007387 */ /* 0x0007e20000100a00 */
[-C--:B------:R-:W-:Y:S01]  /*78c0*/  LEA R220, P5, R211, R2.reuse, 0x2 ;  /* 0x00000002d3dc7211 */ /* 0x080fe200078a10ff */
[----:B------:R-:W-:Y:S01]  /*78d0*/  ULDC UR6, c[0x0][0x240] ;  /* 0x0000900000067ab9 */ /* 0x000fe20000000800 */
[----:B------:R-:W-:Y:S01]  /*78e0*/  ULDC UR42, c[0x0][0x240] ;  /* 0x00009000002a7ab9 */ /* 0x000fe20000000800 */
[----:B-1----:R-:W-:Y:S01]  /*78f0*/  LEA R16, P3, R225, R2, 0x2 ;  /* 0x00000002e1107211 */ /* 0x002fe200078610ff */
[----:B------:R-:W-:Y:S01]  /*7900*/  STL.64 [R1+0x1a10], R238 ;  /* 0x001a10ee01007387 */ /* 0x000fe20000100a00 */
[-C--:B------:R-:W-:Y:S01]  /*7910*/  LEA.HI.X.SX32 R221, R211, R6.reuse, 0x2, P5 ;  /* 0x00000006d3dd7211 */ /* 0x080fe200028f16ff */
[----:B------:R-:W-:Y:S01]  /*7920*/  IMAD R95, R95, UR6, RZ ;  /* 0x000000065f5f7c24 */ /* 0x000fe2000f8e02ff */
[----:B------:R-:W-:Y:S01]  /*7930*/  LEA.HI.X.SX32 R17, R225, R6, 0x2, P3 ;  /* 0x00000006e1117211 */ /* 0x000fe200018f16ff */
[----:B------:R-:W-:Y:S01]  /*7940*/  IMAD R63, R63, UR43, RZ ;  /* 0x0000002b3f3f7c24 */ /* 0x000fe2000f8e02ff */
[-C--:B------:R-:W-:Y:S01]  /*7950*/  LEA R212, P5, R205, R2.reuse, 0x2 ;  /* 0x00000002cdd47211 */ /* 0x080fe200078a10ff */
[----:B------:R-:W-:Y:S01]  /*7960*/  ULDC UR60, c[0x0][0x240] ;  /* 0x00009000003c7ab9 */ /* 0x000fe20000000800 */
[----:B---3--:R-:W-:Y:S01]  /*7970*/  LEA R18, P4, R223, R2, 0x2 ;  /* 0x00000002df127211 */ /* 0x008fe200078810ff */
[----:B------:R1:W-:Y:S01]  /*7980*/  STL.64 [R1+0x1a90], R16 ;  /* 0x001a901001007387 */ /* 0x0003e20000100a00 */
[----:B------:R-:W-:Y:S01]  /*7990*/  IMAD R61, R61, UR42, RZ ;  /* 0x0000002a3d3d7c24 */ /* 0x000fe2000f8e02ff */
[----:B------:R-:W-:Y:S01]  /*79a0*/  ULDC UR59, c[0x0][0x240] ;  /* 0x00009000003b7ab9 */ /* 0x000fe20000000800 */
[-C--:B------:R-:W-:Y:S01]  /*79b0*/  LEA.HI.X.SX32 R19, R223, R6.reuse, 0x2, P4 ;  /* 0x00000006df137211 */ /* 0x080fe200020f16ff */
[----:B------:R-:W-:Y:S01]  /*79c0*/  STL.64 [R1+0x1a50], R236 ;  /* 0x001a50ec01007387 */ /* 0x000fe20000100a00 */
[----:B------:R-:W-:Y:S01]  /*79d0*/  LEA.HI.X.SX32 R223, R213, R6, 0x2, P6 ;  /* 0x00000006d5df7211 */ /* 0x000fe200030f16ff */
[----:B------:R-:W-:Y:S01]  /*79e0*/  IMAD R59, R59, UR60, RZ ;  /* 0x0000003c3b3b7c24 */ /* 0x000fe2000f8e02ff */
[----:B------:R-:W-:Y:S01]  /*79f0*/  LEA R214, P6, R243, R2, 0x2 ;  /* 0x00000002f3d67211 */ /* 0x000fe200078c10ff */
[----:B------:R3:W-:Y:S01]  /*7a00*/  STL.64 [R1+0x1ad0], R18 ;  /* 0x001ad01201007387 */ /* 0x0007e20000100a00 */
[----:B------:R-:W-:Y:S01]  /*7a10*/  LEA.HI.X.SX32 R213, R205, R6, 0x2, P5 ;  /* 0x00000006cdd57211 */ /* 0x000fe200028f16ff */
[----:B------:R-:W-:Y:S01]  /*7a20*/  ULDC UR41, c[0x0][0x240] ;  /* 0x0000900000297ab9 */ /* 0x000fe20000000800 */
[-C--:B------:R-:W-:Y:S01]  /*7a30*/  LEA R206, P5, R197, R2.reuse, 0x2 ;  /* 0x00000002c5ce7211 */ /* 0x080fe200078a10ff */
[----:B------:R-:W-:Y:S01]  /*7a40*/  STL.64 [R1+0x1b10], R230 ;  /* 0x001b10e601007387 */ /* 0x000fe20000100a00 */
[----:B-1----:R-:W-:Y:S01]  /*7a50*/  LEA R16, P3, R217, R2, 0x2 ;  /* 0x00000002d9107211 */ /* 0x002fe200078610ff */
[----:B------:R-:W-:Y:S01]  /*7a60*/  IMAD R57, R57, UR59, RZ ;  /* 0x0000003b39397c24 */ /* 0x000fe2000f8e02ff */
[----:B------:R-:W-:Y:S01]  /*7a70*/  ULDC UR40, c[0x0][0x240] ;  /* 0x0000900000287ab9 */ /* 0x000fe20000000800 */
[----:B------:R-:W-:Y:S01]  /*7a80*/  IMAD R55, R55, UR41, RZ ;  /* 0x0000002937377c24 */ /* 0x000fe2000f8e02ff */
[----:B------:R-:W-:Y:S01]  /*7a90*/  LEA.HI.X.SX32 R17, R217, R6, 0x2, P3 ;  /* 0x00000006d9117211 */ /* 0x000fe200018f16ff */
[----:B------:R-:W-:Y:S01]  /*7aa0*/  ULDC UR39, c[0x0][0x240] ;  /* 0x0000900000277ab9 */ /* 0x000fe20000000800 */
[----:B------:R-:W-:Y:S01]  /*7ab0*/  IMAD R53, R53, UR40, RZ ;  /* 0x0000002835357c24 */ /* 0x000fe2000f8e02ff */
[----:B---3--:R-:W-:Y:S01]  /*7ac0*/  LEA R18, P4, R215, R2, 0x2 ;  /* 0x00000002d7127211 */ /* 0x008fe200078810ff */
[----:B------:R-:W-:Y:S01]  /*7ad0*/  ULDC UR38, c[0x0][0x240] ;  /* 0x0000900000267ab9 */ /* 0x000fe20000000800 */
[----:B------:R1:W-:Y:S01]  /*7ae0*/  STL.64 [R1+0x1b90], R16 ;  /* 0x001b901001007387 */ /* 0x0003e20000100a00 */
[----:B------:R-:W-:Y:S01]  /*7af0*/  IMAD R51, R51, UR39, RZ ;  /* 0x0000002733337c24 */ /* 0x000fe2000f8e02ff */
[-C--:B------:R-:W-:Y:S01]  /*7b00*/  LEA.HI.X.SX32 R19, R215, R6.reuse, 0x2, P4 ;  /* 0x00000006d7137211 */ /* 0x080fe200020f16ff */
[----:B------:R-:W-:Y:S01]  /*7b10*/  ULDC UR37, c[0x0][0x240] ;  /* 0x0000900000257ab9 */ /* 0x000fe20000000800 */
[----:B------:R-:W-:Y:S01]  /*7b20*/  STL.64 [R1+0x1b50], R228 ;  /* 0x001b50e401007387 */ /* 0x000fe20000100a00 */
[----:B------:R-:W-:Y:S01]  /*7b30*/  LEA.HI.X.SX32 R215, R243, R6, 0x2, P6 ;  /* 0x00000006f3d77211 */ /* 0x000fe200030f16ff */
[----:B------:R-:W-:Y:S01]  /*7b40*/  IMAD R48, R48, UR38, RZ ;  /* 0x0000002630307c24 */ /* 0x000fe2000f8e02ff */
[----:B------:R-:W-:Y:S01]  /*7b50*/  ULDC UR36, c[0x0][0x240] ;  /* 0x0000900000247ab9 */ /* 0x000fe20000000800 */
[----:B------:R3:W-:Y:S01]  /*7b60*/  STL.64 [R1+0x1bd0], R18 ;  /* 0x001bd01201007387 */ /* 0x0007e20000100a00 */
[----:B------:R-:W-:Y:S01]  /*7b70*/  IMAD R46, R46, UR37, RZ ;  /* 0x000000252e2e7c24 */ /* 0x000fe2000f8e02ff */
[----:B------:R-:W-:Y:S01]  /*7b80*/  ULDC UR35, c[0x0][0x240] ;  /* 0x0000900000237ab9 */ /* 0x000fe20000000800 */
[----:B------:R-:W-:Y:S01]  /*7b90*/  IMAD R44, R44, UR36, RZ ;  /* 0x000000242c2c7c24 */ /* 0x000fe2000f8e02ff */
[----:B-1----:R-:W-:Y:S01]  /*7ba0*/  LEA R16, P3, R209, R2, 0x2 ;  /* 0x00000002d1107211 */ /* 0x002fe200078610ff */
[----:B------:R-:W-:Y:S01]  /*7bb0*/  STL.64 [R1+0x1c38], R222 ;  /* 0x001c38de01007387 */ /* 0x000fe20000100a00 */
[----:B------:R-:W-:Y:S01]  /*7bc0*/  ULDC UR34, c[0x0][0x240] ;  /* 0x0000900000227ab9 */ /* 0x000fe20000000800 */
[----:B------:R-:W-:Y:S01]  /*7bd0*/  IMAD R43, R43, UR35, RZ ;  /* 0x000000232b2b7c24 */ /* 0x000fe2000f8e02ff */
[----:B------:R-:W-:Y:S01]  /*7be0*/  LEA.HI.X.SX32 R17, R209, R6, 0x2, P3 ;  /* 0x00000006d1117211 */ /* 0x000fe200018f16ff */
[----:B------:R-:W-:Y:S01]  /*7bf0*/  ULDC UR33, c[0x0][0x240] ;  /* 0x0000900000217ab9 */ /* 0x000fe20000000800 */
[----:B------:R-:W-:Y:S01]  /*7c00*/  IMAD R41, R41, UR34, RZ ;  /* 0x0000002229297c24 */ /* 0x000fe2000f8e02ff */
[----:B------:R-:W-:Y:S01]  /*7c10*/  ULDC UR32, c[0x0][0x240] ;  /* 0x0000900000207ab9 */ /* 0x000fe20000000800 */
[C---:B---3--:R-:W-:Y:S01]  /*7c20*/  LEA R18, P4, R207.reuse, R2, 0x2 ;  /* 0x00000002cf127211 */ /* 0x048fe200078810ff */
[----:B------:R1:W-:Y:S01]  /*7c30*/  STL.64 [R1+0x1898], R16 ;  /* 0x0018981001007387 */ /* 0x0003e20000100a00 */
[----:B------:R-:W-:Y:S01]  /*7c40*/  IMAD R40, R40, UR33, RZ ;  /* 0x0000002128287c24 */ /* 0x000fe2000f8e02ff */
[----:B------:R-:W-:Y:S01]  /*7c50*/  ULDC UR31, c[0x0][0x240] ;  /* 0x00009000001f7ab9 */ /* 0x000fe20000000800 */
[----:B------:R-:W-:Y:S01]  /*7c60*/  LEA.HI.X.SX32 R19, R207, R6, 0x2, P4 ;  /* 0x00000006cf137211 */ /* 0x000fe200020f16ff */
[----:B------:R-:W-:Y:S01]  /*7c70*/  STL.64 [R1+0x1c80], R220 ;  /* 0x001c80dc01007387 */ /* 0x000fe20000100a00 */
[----:B------:R-:W-:Y:S01]  /*7c80*/  LEA R208, P4, R201, R2, 0x2 ;  /* 0x00000002c9d07211 */ /* 0x000fe200078810ff */
[----:B------:R-:W-:Y:S01]  /*7c90*/  IMAD R39, R39, UR32, RZ ;  /* 0x0000002027277c24 */ /* 0x000fe2000f8e02ff */
[-C--:B------:R-:W-:Y:S01]  /*7ca0*/  LEA.HI.X.SX32 R207, R197, R6.reuse, 0x2, P5 ;  /* 0x00000006c5cf7211 */ /* 0x080fe200028f16ff */
[----:B------:R3:W-:Y:S01]  /*7cb0*/  STL.64 [R1+0x18d8], R18 ;  /* 0x0018d81201007387 */ /* 0x0007e20000100a00 */
[----:B------:R-:W-:Y:S01]  /*7cc0*/  LEA.HI.X.SX32 R209, R201, R6, 0x2, P4 ;  /* 0x00000006c9d17211 */ /* 0x000fe200020f16ff */
[----:B------:R-:W-:Y:S01]  /*7cd0*/  ULDC UR30, c[0x0][0x240] ;  /* 0x00009000001e7ab9 */ /* 0x000fe20000000800 */
[-C--:B------:R-:W-:Y:S01]  /*7ce0*/  LEA R202, P4, R193, R2.reuse, 0x2 ;  /* 0x00000002c1ca7211 */ /* 0x080fe200078810ff */
[----:B------:R-:W-:Y:S01]  /*7cf0*/  STL.64 [R1+0x1c88], R214 ;  /* 0x001c88d601007387 */ /* 0x000fe20000100a00 */
[-C--:B-1----:R-:W-:Y:S01]  /*7d00*/  LEA R16, P3, R203, R2.reuse, 0x2 ;  /* 0x00000002cb107211 */ /* 0x082fe200078610ff */
[----:B------:R-:W-:Y:S01]  /*7d10*/  IMAD R38, R38, UR31, RZ ;  /* 0x0000001f26267c24 */ /* 0x000fe2000f8e02ff */
[----:B------:R-:W-:Y:S01]  /*7d20*/  LEA R200, P5, R189, R2, 0x2 ;  /* 0x00000002bdc87211 */ /* 0x000fe200078a10ff */
[----:B------:R-:W-:Y:S01]  /*7d30*/  STL.64 [R1+0x1d78], R214 ;  /* 0x001d78d601007387 */ /* 0x000fe20000100a00 */
[-C--:B------:R-:W-:Y:S01]  /*7d40*/  LEA.HI.X.SX32 R17, R203, R6.reuse, 0x2, P3 ;  /* 0x00000006cb117211 */ /* 0x080fe200018f16ff */
[----:B------:R-:W-:Y:S01]  /*7d50*/  ULDC UR29, c[0x0][0x240] ;  /* 0x00009000001d7ab9 */ /* 0x000fe20000000800 */
[----:B------:R-:W-:Y:S01]  /*7d60*/  LEA.HI.X.SX32 R203, R193, R6, 0x2, P4 ;  /* 0x00000006c1cb7211 */ /* 0x000fe200020f16ff */
[----:B------:R-:W-:Y:S01]  /*7d70*/  STL.64 [R1+0x18a0], R212 ;  /* 0x0018a0d401007387 */ /* 0x000fe20000100a00 */
[-C--:B---3--:R-:W-:Y:S01]  /*7d80*/  LEA R18, P6, R199, R2.reuse, 0x2 ;  /* 0x00000002c7127211 */ /* 0x088fe200078c10ff */
[----:B------:R-:W-:Y:S01]  /*7d90*/  IMAD R37, R37, UR30, RZ ;  /* 0x0000001e25257c24 */ /* 0x000fe2000f8e02ff */
[----:B------:R-:W-:Y:S01]  /*7da0*/  LEA R194, P4, R185, R2, 0x2 ;  /* 0x00000002b9c27211 */ /* 0x000fe200078810ff */
[----:B------:R1:W-:Y:S01]  /*7db0*/  STL.64 [R1+0x18a8], R16 ;  /* 0x0018a81001007387 */ /* 0x0003e20000100a00 */
[-C--:B------:R-:W-:Y:S01]  /*7dc0*/  LEA.HI.X.SX32 R19, R199, R6.reuse, 0x2, P6 ;  /* 0x00000006c7137211 */ /* 0x080fe200030f16ff */
[----:B------:R-:W-:Y:S01]  /*7dd0*/  ULDC UR28, c[0x0][0x240] ;  /* 0x00009000001c7ab9 */ /* 0x000fe20000000800 */
[----:B------:R-:W-:Y:S01]  /*7de0*/  LEA.HI.X.SX32 R201, R189, R6, 0x2, P5 ;  /* 0x00000006bdc97211 */ /* 0x000fe200028f16ff */
[----:B------:R-:W-:Y:S01]  /*7df0*/  IMAD R36, R36, UR29, RZ ;  /* 0x0000001d24247c24 */ /* 0x000fe2000f8e02ff */
[-C--:B------:R-:W-:Y:S01]  /*7e00*/  LEA R190, P5, R181, R2.reuse, 0x2 ;  /* 0x00000002b5be7211 */ /* 0x080fe200078a10ff */
[----:B------:R3:W-:Y:S01]  /*7e10*/  STL.64 [R1+0x18b8], R18 ;  /* 0x0018b81201007387 */ /* 0x0007e20000100a00 */
[----:B------:R-:W-:Y:S01]  /*7e20*/  ULDC UR27, c[0x0][0x240] ;  /* 0x00009000001b7ab9 */ /* 0x000fe20000000800 */
[----:B------:R-:W-:Y:S01]  /*7e30*/  IMAD R35, R35, UR28, RZ ;  /* 0x0000001c23237c24 */ /* 0x000fe2000f8e02ff */
[----:B------:R-:W-:Y:S01]  /*7e40*/  ULDC UR26, c[0x0][0x240] ;  /* 0x00009000001a7ab9 */ /* 0x000fe20000000800 */
[----:B------:R-:W-:Y:S01]  /*7e50*/  STL.64 [R1+0x18b0], R208 ;  /* 0x0018b0d001007387 */ /* 0x000fe20000100a00 */
[----:B------:R-:W-:Y:S01]  /*7e60*/  IMAD R8, R8, UR27, RZ ;  /* 0x0000001b08087c24 */ /* 0x000fe2000f8e02ff */
[C---:B-1----:R-:W-:Y:S01]  /*7e70*/  LEA R16, P3, R195.reuse, R2, 0x2 ;  /* 0x00000002c3107211 */ /* 0x042fe200078610ff */
[----:B------:R-:W-:Y:S01]  /*7e80*/  ULDC UR25, c[0x0][0x240] ;  /* 0x0000900000197ab9 */ /* 0x000fe20000000800 */
[----:B------:R-:W-:Y:S01]  /*7e90*/  STL.64 [R1+0x18c0], R206 ;  /* 0x0018c0ce01007387 */ /* 0x000fe20000100a00 */
[----:B------:R-:W-:Y:S01]  /*7ea0*/  ULDC UR24, c[0x0][0x240] ;  /* 0x0000900000187ab9 */ /* 0x000fe20000000800 */
[----:B------:R-:W-:Y:S01]  /*7eb0*/  LEA.HI.X.SX32 R17, R195, R6, 0x2, P3 ;  /* 0x00000006c3117211 */ /* 0x000fe200018f16ff */
[----:B------:R-:W-:Y:S01]  /*7ec0*/  IMAD R9, R9, UR26, RZ ;  /* 0x0000001a09097c24 */ /* 0x000fe2000f8e02ff */
[-C--:B---3--:R-:W-:Y:S01]  /*7ed0*/  LEA R18, P6, R191, R2.reuse, 0x2 ;  /* 0x00000002bf127211 */ /* 0x088fe200078c10ff */
[----:B------:R-:W-:Y:S01]  /*7ee0*/  IMAD R10, R10, UR25, RZ ;  /* 0x000000190a0a7c24 */ /* 0x000fe2000f8e02ff */
[----:B------:R-:W-:Y:S01]  /*7ef0*/  LEA R198, P3, R187, R2, 0x2 ;  /* 0x00000002bbc67211 */ /* 0x000fe200078610ff */
[----:B------:R-:W-:Y:S01]  /*7f00*/  STL.64 [R1+0x18c8], R16 ;  /* 0x0018c81001007387 */ /* 0x000fe20000100a00 */
[-C--:B------:R-:W-:Y:S01]  /*7f10*/  LEA.HI.X.SX32 R19, R191, R6.reuse, 0x2, P6 ;  /* 0x00000006bf137211 */ /* 0x080fe200030f16ff */
[----:B------:R-:W-:Y:S01]  /*7f20*/  IMAD R11, R11, UR24, RZ ;  /* 0x000000180b0b7c24 */ /* 0x000fe2000f8e02ff */
[-C--:B------:R-:W-:Y:S01]  /*7f30*/  LEA.HI.X.SX32 R199, R187, R6.reuse, 0x2, P3 ;  /* 0x00000006bbc77211 */ /* 0x080fe200018f16ff */
[----:B------:R1:W-:Y:S01]  /*7f40*/  STL.64 [R1+0x1d80], R16 ;  /* 0x001d801001007387 */ /* 0x0003e20000100a00 */
[-C--:B------:R-:W-:Y:S01]  /*7f50*/  LEA.HI.X.SX32 R195, R185, R6.reuse, 0x2, P4 ;  /* 0x00000006b9c37211 */ /* 0x080fe200020f16ff */
[----:B------:R-:W-:Y:S01]  /*7f60*/  ULDC UR23, c[0x0][0x240] ;  /* 0x0000900000177ab9 */ /* 0x000fe20000000800 */
[----:B------:R-:W-:Y:S01]  /*7f70*/  LEA.HI.X.SX32 R191, R181, R6, 0x2, P5 ;  /* 0x00000006b5bf7211 */ /* 0x000fe200028f16ff */
[----:B------:R-:W-:Y:S01]  /*7f80*/  STL.64 [R1+0x18e0], R202 ;  /* 0x0018e0ca01007387 */ /* 0x000fe20000100a00 */
[-C--:B------:R-:W-:Y:S01]  /*7f90*/  LEA R188, P4, R177, R2.reuse, 0x2 ;  /* 0x00000002b1bc7211 */ /* 0x080fe200078810ff */
[----:B------:R-:W-:Y:S01]  /*7fa0*/  ULDC UR22, c[0x0][0x240] ;  /* 0x0000900000167ab9 */ /* 0x000fe20000000800 */
[----:B------:R-:W-:Y:S01]  /*7fb0*/  LEA R182, P5, R173, R2, 0x2 ;  /* 0x00000002adb67211 */ /* 0x000fe200078a10ff */
[----:B------:R3:W-:Y:S01]  /*7fc0*/  STL.64 [R1+0x18e8], R18 ;  /* 0x0018e81201007387 */ /* 0x0007e20000100a00 */
[----:B------:R-:W-:Y:S01]  /*7fd0*/  LEA.HI.X.SX32 R189, R177, R6, 0x2, P4 ;  /* 0x00000006b1bd7211 */ /* 0x000fe200020f16ff */
[----:B------:R-:W-:Y:S01]  /*7fe0*/  ULDC UR21, c[0x0][0x240] ;  /* 0x0000900000157ab9 */ /* 0x000fe20000000800 */
[----:B--2---:R-:W-:Y:S01]  /*7ff0*/  IADD3 R49, R5, -0x1, RZ ;  /* 0xffffffff05317810 */ /* 0x004fe20007ffe0ff */
[----:B------:R-:W-:Y:S01]  /*8000*/  STL.64 [R1+0x18f0], R200 ;  /* 0x0018f0c801007387 */ /* 0x000fe20000100a00 */
[----:B-1----:R-:W-:Y:S01]  /*8010*/  LEA R16, P3, R179, R2, 0x2 ;  /* 0x00000002b3107211 */ /* 0x002fe200078610ff */
[----:B------:R-:W-:Y:S01]  /*8020*/  ULDC UR20, c[0x0][0x240] ;  /* 0x0000900000147ab9 */ /* 0x000fe20000000800 */
[----:B------:R-:W-:Y:S01]  /*8030*/  SEL R3, R45, R0, !P1 ;  /* 0x000000002d037207 */ /* 0x000fe20004800000 */
[----:B------:R-:W-:Y:S01]  /*8040*/  STL.64 [R1+0x18f8], R198 ;  /* 0x0018f8c601007387 */ /* 0x000fe20000100a00 */
[----:B------:R-:W-:Y:S01]  /*8050*/  LEA.HI.X.SX32 R17, R179, R6, 0x2, P3 ;  /* 0x00000006b3117211 */ /* 0x000fe200018f16ff */
[----:B------:R-:W-:Y:S01]  /*8060*/  IMAD R14, R14, UR23, RZ ;  /* 0x000000170e0e7c24 */ /* 0x000fe2000f8e02ff */
[----:B------:R-:W-:Y:S01]  /*8070*/  SEL R5, R45, R56, !P1 ;  /* 0x000000382d057207 */ /* 0x000fe20004800000 */
[----:B------:R-:W-:Y:S01]  /*8080*/  STL.64 [R1+0x1900], R194 ;  /* 0x001900c201007387 */ /* 0x000fe20000100a00 */
[----:B---3--:R-:W-:Y:S01]  /*8090*/  LEA R18, P6, R183, R2, 0x2 ;  /* 0x00000002b7127211 */ /* 0x008fe200078c10ff */
[----:B------:R-:W-:Y:S01]  /*80a0*/  IMAD R20, R20, UR22, RZ ;  /* 0x0000001614147c24 */ /* 0x000fe2000f8e02ff */
[----:B------:R-:W-:Y:S01]  /*80b0*/  SEL R0, R45, R58, !P1 ;  /* 0x0000003a2d007207 */ /* 0x000fe20004800000 */
[----:B------:R-:W-:Y:S01]  /*80c0*/  IMAD R21, R21, UR21, RZ ;  /* 0x0000001515157c24 */ /* 0x000fe2000f8e02ff */
[----:B------:R-:W-:Y:S01]  /*80d0*/  LEA.HI.X.SX32 R19, R183, R6, 0x2, P6 ;  /* 0x00000006b7137211 */ /* 0x000fe200030f16ff */
[----:B------:R-:W1:Y:S01]  /*80e0*/  LDC R45, c[0x0][0x230] ;  /* 0x00008c00ff2d7b82 */ /* 0x000e620000000800 */
[----:B------:R-:W-:Y:S01]  /*80f0*/  LEA R186, P6, R175, R2, 0x2 ;  /* 0x00000002afba7211 */ /* 0x000fe200078c10ff */
[----:B------:R-:W-:Y:S01]  /*8100*/  IMAD R22, R22, UR20, RZ ;  /* 0x0000001416167c24 */ /* 0x000fe2000f8e02ff */
[-C--:B------:R-:W-:Y:S01]  /*8110*/  LEA.HI.X.SX32 R183, R173, R6.reuse, 0x2, P5 ;  /* 0x00000006adb77211 */ /* 0x080fe200028f16ff */
[----:B------:R-:W-:Y:S01]  /*8120*/  STL.64 [R1+0x1908], R18 ;  /* 0x0019081201007387 */ /* 0x000fe20000100a00 */
[----:B------:R-:W-:Y:S01]  /*8130*/  LEA.HI.X.SX32 R187, R175, R6, 0x2, P6 ;  /* 0x00000006afbb7211 */ /* 0x000fe200030f16ff */
[----:B------:R-:W-:Y:S01]  /*8140*/  ULDC UR19, c[0x0][0x240] ;  /* 0x0000900000137ab9 */ /* 0x000fe20000000800 */
[C---:B------:R-:W-:Y:S01]  /*8150*/  LEA R178, P5, R165.reuse, R2, 0x2 ;  /* 0x00000002a5b27211 */ /* 0x040fe200078a10ff */
[----:B------:R2:W-:Y:S01]  /*8160*/  STL.64 [R1+0x1d88], R18 ;  /* 0x001d881201007387 */ /* 0x0005e20000100a00 */
[----:B------:R-:W-:Y:S01]  /*8170*/  ULDC UR18, c[0x0][0x240] ;  /* 0x0000900000127ab9 */ /* 0x000fe20000000800 */
[----:B------:R-:W-:Y:S01]  /*8180*/  ULDC UR17, c[0x0][0x240] ;  /* 0x0000900000117ab9 */ /* 0x000fe20000000800 */
[----:B------:R-:W-:Y:S01]  /*8190*/  LEA.HI.X.SX32 R179, R165, R6, 0x2, P5 ;  /* 0x00000006a5b37211 */ /* 0x000fe200028f16ff */
[----:B------:R-:W-:Y:S01]  /*81a0*/  STL.64 [R1+0x1918], R190 ;  /* 0x001918be01007387 */ /* 0x000fe20000100a00 */
[----:B------:R-:W-:Y:S01]  /*81b0*/  LEA R214, P5, R157, R2, 0x2 ;  /* 0x000000029dd67211 */ /* 0x000fe200078a10ff */
[----:B------:R-:W-:Y:S01]  /*81c0*/  ULDC UR16, c[0x0][0x240] ;  /* 0x0000900000107ab9 */ /* 0x000fe20000000800 */
[----:B------:R-:W-:Y:S01]  /*81d0*/  IMAD R23, R23, UR19, RZ ;  /* 0x0000001317177c24 */ /* 0x000fe2000f8e02ff */
[----:B------:R3:W-:Y:S01]  /*81e0*/  STL.64 [R1+0x1920], R16 ;  /* 0x0019201001007387 */ /* 0x0007e20000100a00 */
[----:B------:R-:W-:Y:S01]  /*81f0*/  LEA.HI.X.SX32 R215, R157, R6, 0x2, P5 ;  /* 0x000000069dd77211 */ /* 0x000fe200028f16ff */
[----:B------:R-:W-:Y:S01]  /*8200*/  IMAD R24, R24, UR18, RZ ;  /* 0x0000001218187c24 */ /* 0x000fe2000f8e02ff */
[-C--:B------:R-:W-:Y:S01]  /*8210*/  LEA R160, P5, R149, R2.reuse, 0x2 ;  /* 0x0000000295a07211 */ /* 0x080fe200078a10ff */
[----:B------:R4:W-:Y:S01]  /*8220*/  STL.64 [R1+0x1928], R188 ;  /* 0x001928bc01007387 */ /* 0x0009e20000100a00 */
[----:B--2---:R-:W-:Y:S01]  /*8230*/  LEA R18, P6, R167, R2, 0x2 ;  /* 0x00000002a7127211 */ /* 0x004fe200078c10ff */
[----:B------:R-:W-:Y:S01]  /*8240*/  IMAD R25, R25, UR17, RZ ;  /* 0x0000001119197c24 */ /* 0x000fe2000f8e02ff */
[----:B------:R-:W-:Y:S01]  /*8250*/  ULDC UR15, c[0x0][0x240] ;  /* 0x00009000000f7ab9 */ /* 0x000fe20000000800 */
[----:B------:R-:W-:Y:S01]  /*8260*/  STL.64 [R1+0x1930], R186 ;  /* 0x001930ba01007387 */ /* 0x000fe20000100a00 */
[----:B------:R-:W-:Y:S01]  /*8270*/  LEA.HI.X.SX32 R19, R167, R6, 0x2, P6 ;  /* 0x00000006a7137211 */ /* 0x000fe200030f16ff */
[----:B------:R-:W-:Y:S01]  /*8280*/  IMAD R26, R26, UR16, RZ ;  /* 0x000000101a1a7c24 */ /* 0x000fe2000f8e02ff */
[----:B------:R-:W-:Y:S01]  /*8290*/  ULDC UR14, c[0x0][0x240] ;  /* 0x00009000000e7ab9 */ /* 0x000fe20000000800 */
[C---:B---3--:R-:W-:Y:S01]  /*82a0*/  LEA R16, P3, R171.reuse, R2, 0x2 ;  /* 0x00000002ab107211 */ /* 0x048fe200078610ff */
[----:B------:R-:W-:Y:S01]  /*82b0*/  STL.64 [R1+0x1938], R182 ;  /* 0x001938b601007387 */ /* 0x000fe20000100a00 */
[----:B------:R-:W-:Y:S01]  /*82c0*/  ULDC UR13, c[0x0][0x240] ;  /* 0x00009000000d7ab9 */ /* 0x000fe20000000800 */
[----:B------:R-:W-:Y:S01]  /*82d0*/  ULDC UR12, c[0x0][0x240] ;  /* 0x00009000000c7ab9 */ /* 0x000fe20000000800 */
[----:B------:R-:W-:Y:S01]  /*82e0*/  LEA.HI.X.SX32 R17, R171, R6, 0x2, P3 ;  /* 0x00000006ab117211 */ /* 0x000fe200018f16ff */
[----:B------:R-:W-:Y:S01]  /*82f0*/  IMAD R27, R27, UR15, RZ ;  /* 0x0000000f1b1b7c24 */ /* 0x000fe2000f8e02ff */
[-C--:B----4-:R-:W-:Y:S01]  /*8300*/  LEA R188, P4, R169, R2.reuse, 0x2 ;  /* 0x00000002a9bc7211 */ /* 0x090fe200078810ff */
[----:B------:R-:W-:Y:S01]  /*8310*/  IMAD R28, R28, UR14, RZ ;  /* 0x0000000e1c1c7c24 */ /* 0x000fe2000f8e02ff */
[----:B------:R-:W-:Y:S01]  /*8320*/  LEA R176, P3, R163, R2, 0x2 ;  /* 0x00000002a3b07211 */ /* 0x000fe200078610ff */
[----:B------:R-:W-:Y:S01]  /*8330*/  STL.64 [R1+0x1940], R16 ;  /* 0x0019401001007387 */ /* 0x000fe20000100a00 */
[----:B------:R-:W-:Y:S01]  /*8340*/  LEA.HI.X.SX32 R189, R169, R6, 0x2, P4 ;  /* 0x00000006a9bd7211 */ /* 0x000fe200020f16ff */
[----:B------:R-:W-:Y:S01]  /*8350*/  IMAD R29, R29, UR13, RZ ;  /* 0x0000000d1d1d7c24 */ /* 0x000fe2000f8e02ff */
[----:B------:R-:W-:Y:S01]  /*8360*/  LEA R174, P4, R161, R2, 0x2 ;  /* 0x00000002a1ae7211 */ /* 0x000fe200078810ff */
[----:B------:R2:W-:Y:S01]  /*8370*/  STL.64 [R1+0x1d98], R16 ;  /* 0x001d981001007387 */ /* 0x0005e20000100a00 */
[-C--:B------:R-:W-:Y:S01]  /*8380*/  LEA.HI.X.SX32 R177, R163, R6.reuse, 0x2, P3 ;  /* 0x00000006a3b17211 */ /* 0x080fe200018f16ff */
[----:B------:R-:W-:Y:S01]  /*8390*/  IMAD R30, R30, UR12, RZ ;  /* 0x0000000c1e1e7c24 */ /* 0x000fe2000f8e02ff */
[----:B------:R-:W-:Y:S01]  /*83a0*/  LEA.HI.X.SX32 R175, R161, R6, 0x2, P4 ;  /* 0x00000006a1af7211 */ /* 0x000fe200020f16ff */
[----:B------:R3:W-:Y:S01]  /*83b0*/  STL.64 [R1+0x1958], R18 ;  /* 0x0019581201007387 */ /* 0x0007e20000100a00 */
[----:B------:R-:W-:Y:S01]  /*83c0*/  LEA R190, P3, R155, R2, 0x2 ;  /* 0x000000029bbe7211 */ /* 0x000fe200078610ff */
[----:B------:R-:W-:Y:S01]  /*83d0*/  ULDC UR11, c[0x0][0x240] ;  /* 0x00009000000b7ab9 */ /* 0x000fe20000000800 */
[-C--:B------:R-:W-:Y:S01]  /*83e0*/  LEA.HI.X.SX32 R161, R149, R6.reuse, 0x2, P5 ;  /* 0x0000000695a17211 */ /* 0x080fe200028f16ff */
[----:B------:R-:W-:Y:S01]  /*83f0*/  STL.64 [R1+0x1948], R188 ;  /* 0x001948bc01007387 */ /* 0x000fe20000100a00 */
[----:B------:R-:W-:Y:S01]  /*8400*/  LEA.HI.X.SX32 R191, R155, R6, 0x2, P3 ;  /* 0x000000069bbf7211 */ /* 0x000fe200018f16ff */
[----:B------:R-:W-:Y:S01]  /*8410*/  ULDC UR10, c[0x0][0x240] ;  /* 0x00009000000a7ab9 */ /* 0x000fe20000000800 */
[-C--:B------:R-:W-:Y:S01]  /*8420*/  LEA R192, P5, R141, R2.reuse, 0x2 ;  /* 0x000000028dc07211 */ /* 0x080fe200078a10ff */
[----:B------:R-:W-:Y:S01]  /*8430*/  STL.64 [R1+0x1d90], R188 ;  /* 0x001d90bc01007387 */ /* 0x000fe20000100a00 */
[----:B--2---:R-:W-:Y:S01]  /*8440*/  LEA R16, P4, R153, R2, 0x2 ;  /* 0x0000000299107211 */ /* 0x004fe200078810ff */
[----:B------:R-:W-:Y:S01]  /*8450*/  ULDC UR9, c[0x0][0x240] ;  /* 0x0000900000097ab9 */ /* 0x000fe20000000800 */
[----:B------:R-:W-:Y:S01]  /*8460*/  LEA.HI.X.SX32 R193, R141, R6, 0x2, P5 ;  /* 0x000000068dc17211 */ /* 0x000fe200028f16ff */
[----:B------:R-:W-:Y:S01]  /*8470*/  STL.64 [R1+0x1960], R178 ;  /* 0x001960b201007387 */ /* 0x000fe20000100a00 */
[----:B---3--:R-:W-:Y:S01]  /*8480*/  LEA R18, P6, R159, R2, 0x2 ;  /* 0x000000029f127211 */ /* 0x008fe200078c10ff */
[----:B------:R-:W-:Y:S01]  /*8490*/  ULDC UR8, c[0x0][0x240] ;  /* 0x0000900000087ab9 */ /* 0x000fe20000000800 */
[-C--:B------:R-:W-:Y:S01]  /*84a0*/  LEA.HI.X.SX32 R17, R153, R6.reuse, 0x2, P4 ;  /* 0x0000000699117211 */ /* 0x080fe200020f16ff */
[----:B------:R-:W-:Y:S01]  /*84b0*/  STL.64 [R1+0x1968], R176 ;  /* 0x001968b001007387 */ /* 0x000fe20000100a00 */
[----:B------:R-:W-:Y:S01]  /*84c0*/  LEA.HI.X.SX32 R19, R159, R6, 0x2, P6 ;  /* 0x000000069f137211 */ /* 0x000fe200030f16ff */
[----:B------:R-:W-:Y:S01]  /*84d0*/  IMAD R31, R31, UR11, RZ ;  /* 0x0000000b1f1f7c24 */ /* 0x000fe2000f8e02ff */
[C---:B------:R-:W-:Y:S01]  /*84e0*/  LEA R162, P6, R151.reuse, R2, 0x2 ;  /* 0x0000000297a27211 */ /* 0x040fe200078c10ff */
[----:B------:R-:W-:Y:S01]  /*84f0*/  STL.64 [R1+0x1970], R174 ;  /* 0x001970ae01007387 */ /* 0x000fe20000100a00 */
[----:B------:R-:W-:Y:S01]  /*8500*/  IMAD R32, R32, UR10, RZ ;  /* 0x0000000a20207c24 */ /* 0x000fe2000f8e02ff */
[----:B------:R-:W2:Y:S01]  /*8510*/  LDC R47, c[0x0][0x230] ;  /* 0x00008c00ff2f7b82 */ /* 0x000ea20000000800 */
[----:B------:R-:W-:Y:S01]  /*8520*/  LEA.HI.X.SX32 R163, R151, R6, 0x2, P6 ;  /* 0x0000000697a37211 */ /* 0x000fe200030f16ff */
[----:B------:R3:W-:Y:S01]  /*8530*/  STL.64 [R1+0x1978], R18 ;  /* 0x0019781201007387 */ /* 0x0007e20000100a00 */
[----:B------:R-:W-:Y:S01]  /*8540*/  LEA R164, P6, R143, R2, 0x2 ;  /* 0x000000028fa47211 */ /* 0x000fe200078c10ff */
[----:B------:R-:W-:Y:S01]  /*8550*/  IMAD R33, R33, UR9, RZ ;  /* 0x0000000921217c24 */ /* 0x000fe2000f8e02ff */
[----:B------:R-:W-:Y:S01]  /*8560*/  ISETP.GE.U32.AND P1, PT, R49, 0x7fffff80, PT ;  /* 0x7fffff803100780c */ /* 0x000fe20003f26070 */
[----:B------:R-:W-:Y:S01]  /*8570*/  STL.64 [R1+0x1980], R214 ;  /* 0x001980d601007387 */ /* 0x000fe20000100a00 */
[----:B------:R-:W-:Y:S01]  /*8580*/  LEA.HI.X.SX32 R165, R143, R6, 0x2, P6 ;  /* 0x000000068fa57211 */ /* 0x000fe200030f16ff */
[----:B------:R-:W-:Y:S01]  /*8590*/  IMAD R34, R34, UR8, RZ ;  /* 0x0000000822227c24 */ /* 0x000fe2000f8e02ff */
[----:B------:R-:W4:Y:S01]  /*85a0*/  LDC R49, c[0x0][0x230] ;  /* 0x00008c00ff317b82 */ /* 0x000f220000000800 */
[----:B------:R-:W-:Y:S01]  /*85b0*/  STL.64 [R1+0x1da0], R214 ;  /* 0x001da0d601007387 */ /* 0x000fe20000100a00 */
[----:B------:R-:W-:Y:S01]  /*85c0*/  ULDC UR6, c[0x0][0x234] ;  /* 0x00008d0000067ab9 */ /* 0x000fe20000000800 */
[----:B------:R-:W-:Y:S01]  /*85d0*/  ULDC.64 UR8, c[0x0][0x210] ;  /* 0x0000840000087ab9 */ /* 0x000fe20000000a00 */
[----:B------:R-:W-:Y:S01]  /*85e0*/  IMAD R3, R3, UR6, RZ ;  /* 0x0000000603037c24 */ /* 0x000fe2000f8e02ff */
[C---:B---3--:R-:W-:Y:S01]  /*85f0*/  LEA R18, P3, R147.reuse, R2, 0x2 ;  /* 0x0000000293127211 */ /* 0x048fe200078610ff */
[----:B------:R3:W-:Y:S01]  /*8600*/  STL.64 [R1+0x1998], R16 ;  /* 0x0019981001007387 */ /* 0x0007e20000100a00 */
[----:B------:R-:W-:Y:S01]  /*8610*/  IMAD R0, R0, UR6, RZ ;  /* 0x0000000600007c24 */ /* 0x000fe2000f8e02ff */
[----:B------:R-:W-:Y:S01]  /*8620*/  ULDC.64 UR60, c[0x0][0x208] ;  /* 0x00008200003c7ab9 */ /* 0x000fe20000000a00 */
[----:B------:R-:W-:Y:S01]  /*8630*/  LEA.HI.X.SX32 R19, R147, R6, 0x2, P3 ;  /* 0x0000000693137211 */ /* 0x000fe200018f16ff */
[----:B------:R-:W-:Y:S01]  /*8640*/  STL.64 [R1+0x1988], R190 ;  /* 0x001988be01007387 */ /* 0x000fe20000100a00 */
[----:B------:R-:W-:Y:S01]  /*8650*/  LEA R148, P3, R139, R2, 0x2 ;  /* 0x000000028b947211 */ /* 0x000fe200078610ff */
[----:B------:R-:W-:Y:S01]  /*8660*/  IMAD R5, R5, UR6, RZ ;  /* 0x0000000605057c24 */ /* 0x000fe2000f8e02ff */
[----:B------:R-:W-:Y:S01]  /*8670*/  ISETP.GE.U32.AND P2, PT, R60, 0x7fffff7f, PT ;  /* 0x7fffff7f3c00780c */ /* 0x000fe20003f46070 */
[----:B------:R-:W-:Y:S01]  /*8680*/  STL.64 [R1+0x1da8], R190 ;  /* 0x001da8be01007387 */ /* 0x000fe20000100a00 */
[----:B------:R-:W-:Y:S01]  /*8690*/  LEA.HI.X.SX32 R149, R139, R6, 0x2, P3 ;  /* 0x000000068b957211 */ /* 0x000fe200018f16ff */
[C---:B------:R-:W-:Y:S01]  /*86a0*/  IMAD R50, R12.reuse, 0x9, RZ ;  /* 0x000000090c327824 */ /* 0x040fe200078e02ff */
[----:B---3--:R-:W-:Y:S01]  /*86b0*/  LEA R16, P4, R145, R2, 0x2 ;  /* 0x0000000291107211 */ /* 0x008fe200078810ff */
[----:B------:R-:W-:Y:S01]  /*86c0*/  STL.64 [R1+0x19a0], R162 ;  /* 0x0019a0a201007387 */ /* 0x000fe20000100a00 */
[----:B------:R-:W-:-:S02]  /*86d0*/  IMAD R52, R12, 0xb, RZ ;  /* 0x0000000b0c347824 */ /* 0x000fc400078e02ff */
[----:B------:R-:W-:Y:S01]  /*86e0*/  LEA.HI.X.SX32 R17, R145, R6, 0x2, P4 ;  /* 0x0000000691117211 */ /* 0x000fe200020f16ff */
[----:B------:R-:W-:Y:S01]  /*86f0*/  STL.64 [R1+0x19a8], R160 ;  /* 0x0019a8a001007387 */ /* 0x000fe20000100a00 */
[C---:B------:R-:W-:Y:S01]  /*8700*/  LEA R146, P4, R137.reuse, R2, 0x2 ;  /* 0x0000000289927211 */ /* 0x040fe200078810ff */
[C---:B------:R-:W-:Y:S01]  /*8710*/  IMAD R54, R12.reuse, 0x29, RZ ;  /* 0x000000290c367824 */ /* 0x040fe200078e02ff */
[----:B------:R-:W3:Y:S01]  /*8720*/  LDC R145, c[0x0][0x230] ;  /* 0x00008c00ff917b82 */ /* 0x000ee20000000800 */
[----:B------:R1:W-:Y:S01]  /*8730*/  STL.64 [R1+0x19b0], R18 ;  /* 0x0019b01201007387 */ /* 0x0003e20000100a00 */
[----:B------:R-:W-:Y:S01]  /*8740*/  LEA.HI.X.SX32 R147, R137, R6, 0x2, P4 ;  /* 0x0000000689937211 */ /* 0x000fe200020f16ff */
[C---:B------:R-:W-:Y:S01]  /*8750*/  IMAD R56, R12.reuse, 0x2b, RZ ;  /* 0x0000002b0c387824 */ /* 0x040fe200078e02ff */
[----:B------:R-:W-:Y:S01]  /*8760*/  LEA R166, P4, R129, R2, 0x2 ;  /* 0x0000000281a67211 */ /* 0x000fe200078810ff */
[----:B------:R2:W-:Y:S01]  /*8770*/  STL.64 [R1+0x19b8], R16 ;  /* 0x0019b81001007387 */ /* 0x0005e20000100a00 */
[----:B------:R-:W-:-:S02]  /*8780*/  IMAD R58, R12, 0x49, RZ ;  /* 0x000000490c3a7824 */ /* 0x000fc400078e02ff */
[----:B------:R-:W-:Y:S01]  /*8790*/  LEA.HI.X.SX32 R167, R129, R6, 0x2, P4 ;  /* 0x0000000681a77211 */ /* 0x000fe200020f16ff */
[----:B------:R-:W-:Y:S01]  /*87a0*/  STL.64 [R1+0x19c0], R164 ;  /* 0x0019c0a401007387 */ /* 0x000fe20000100a00 */
[C---:B------:R-:W-:Y:S02]  /*87b0*/  IMAD R60, R12.reuse, 0x4b, RZ ;  /* 0x0000004b0c3c7824 */ /* 0x040fe400078e02ff */
[C---:B------:R-:W-:Y:S01]  /*87c0*/  IMAD R62, R12.reuse, 0x69, RZ ;  /* 0x000000690c3e7824 */ /* 0x040fe200078e02ff */
[-C--:B-1----:R-:W-:Y:S01]  /*87d0*/  LEA R18, P6, R135, R2.reuse, 0x2 ;  /* 0x0000000287127211 */ /* 0x082fe200078c10ff */
[----:B------:R1:W-:Y:S01]  /*87e0*/  STL.64 [R1+0x1db0], R164 ;  /* 0x001db0a401007387 */ /* 0x0003e20000100a00 */
[C---:B------:R-:W-:Y:S01]  /*87f0*/  IMAD R64, R12.reuse, 0x6b, RZ ;  /* 0x0000006b0c407824 */ /* 0x040fe200078e02ff */
[----:B--2---:R-:W-:Y:S02]  /*8800*/  LEA R16, P5, R133, R2, 0x2 ;  /* 0x0000000285107211 */ /* 0x004fe400078a10ff */
[----:B------:R-:W-:Y:S01]  /*8810*/  STL.64 [R1+0x19c8], R192 ;  /* 0x0019c8c001007387 */ /* 0x000fe20000100a00 */
[-C--:B------:R-:W-:Y:S01]  /*8820*/  LEA.HI.X.SX32 R19, R135, R6.reuse, 0x2, P6 ;  /* 0x0000000687137211 */ /* 0x080fe200030f16ff */
[C---:B------:R-:W-:Y:S01]  /*8830*/  IMAD R66, R12.reuse, 0xd, RZ ;  /* 0x0000000d0c427824 */ /* 0x040fe200078e02ff */
[----:B------:R-:W-:Y:S01]  /*8840*/  LEA.HI.X.SX32 R17, R133, R6, 0x2, P5 ;  /* 0x0000000685117211 */ /* 0x000fe200028f16ff */
[----:B------:R-:W-:Y:S01]  /*8850*/  STL.64 [R1+0x1db8], R192 ;  /* 0x001db8c001007387 */ /* 0x000fe20000100a00 */
[-C--:B------:R-:W-:Y:S01]  /*8860*/  LEA R194, P6, R127, R2.reuse, 0x2 ;  /* 0x000000027fc27211 */ /* 0x080fe200078c10ff */
[C---:B------:R-:W-:Y:S01]  /*8870*/  IMAD R68, R12.reuse, 0xf, RZ ;  /* 0x0000000f0c447824 */ /* 0x040fe200078e02ff */
[-C--:B------:R-:W-:Y:S01]  /*8880*/  LEA R136, P5, R125, R2.reuse, 0x2 ;  /* 0x000000027d887211 */ /* 0x080fe200078a10ff */
[----:B------:R-:W-:Y:S01]  /*8890*/  STL.64 [R1+0x19d8], R148 ;  /* 0x0019d89401007387 */ /* 0x000fe20000100a00 */
[----:B-1----:R-:W-:Y:S01]  /*88a0*/  LEA R164, P3, R131, R2, 0x2 ;  /* 0x0000000283a47211 */ /* 0x002fe200078610ff */
[C---:B------:R-:W-:Y:S01]  /*88b0*/  IMAD R70, R12.reuse, 0x2d, RZ ;  /* 0x0000002d0c467824 */ /* 0x040fe200078e02ff */
[-C--:B------:R-:W-:Y:S01]  /*88c0*/  LEA.HI.X.SX32 R195, R127, R6.reuse, 0x2, P6 ;  /* 0x000000067fc37211 */ /* 0x080fe200030f16ff */
[----:B------:R-:W-:Y:S01]  /*88d0*/  STL.64 [R1+0x19e0], R146 ;  /* 0x0019e09201007387 */ /* 0x000fe20000100a00 */
[----:B------:R-:W-:Y:S01]  /*88e0*/  LEA.HI.X.SX32 R165, R131, R6, 0x2, P3 ;  /* 0x0000000683a57211 */ /* 0x000fe200018f16ff */
[C---:B------:R-:W-:Y:S01]  /*88f0*/  IMAD R72, R12.reuse, 0x2f, RZ ;  /* 0x0000002f0c487824 */ /* 0x040fe200078e02ff */
[----:B------:R-:W-:Y:S01]  /*8900*/  LEA R134, P3, R123, R2, 0x2 ;  /* 0x000000027b867211 */ /* 0x000fe200078610ff */
[----:B------:R1:W-:Y:S01]  /*8910*/  STL.64 [R1+0x19e8], R18 ;  /* 0x0019e81201007387 */ /* 0x0003e20000100a00 */
[----:B------:R-:W-:Y:S01]  /*8920*/  LEA.HI.X.SX32 R137, R125, R6, 0x2, P5 ;  /* 0x000000067d897211 */ /* 0x000fe200028f16ff */
[C---:B------:R-:W-:Y:S01]  /*8930*/  IMAD R74, R12.reuse, 0x4d, RZ ;  /* 0x0000004d0c4a7824 */ /* 0x040fe200078e02ff */
[----:B------:R-:W-:Y:S01]  /*8940*/  LEA R190, P5, R117, R2, 0x2 ;  /* 0x0000000275be7211 */ /* 0x000fe200078a10ff */
[----:B------:R2:W-:Y:S01]  /*8950*/  STL.64 [R1+0x19f0], R16 ;  /* 0x0019f01001007387 */ /* 0x0005e20000100a00 */
[----:B------:R-:W-:Y:S01]  /*8960*/  LEA.HI.X.SX32 R135, R123, R6, 0x2, P3 ;  /* 0x000000067b877211 */ /* 0x000fe200018f16ff */
[C---:B------:R-:W-:Y:S01]  /*8970*/  IMAD R76, R12.reuse, 0x4f, RZ ;  /* 0x0000004f0c4c7824 */ /* 0x040fe200078e02ff */
[----:B------:R-:W-:Y:S01]  /*8980*/  LEA R168, P3, R115, R2, 0x2 ;  /* 0x0000000273a87211 */ /* 0x000fe200078610ff */
[----:B------:R-:W-:Y:S01]  /*8990*/  STL.64 [R1+0x19f8], R164 ;  /* 0x0019f8a401007387 */ /* 0x000fe20000100a00 */
[-C--:B------:R-:W-:Y:S01]  /*89a0*/  LEA.HI.X.SX32 R191, R117, R6.reuse, 0x2, P5 ;  /* 0x0000000675bf7211 */ /* 0x080fe200028f16ff */
[C---:B------:R-:W-:Y:S01]  /*89b0*/  IMAD R78, R12.reuse, 0x6d, RZ ;  /* 0x0000006d0c4e7824 */ /* 0x040fe200078e02ff */
[----:B------:R-:W-:Y:S01]  /*89c0*/  LEA.HI.X.SX32 R169, R115, R6, 0x2, P3 ;  /* 0x0000000673a97211 */ /* 0x000fe200018f16ff */
[----:B------:R-:W-:Y:S01]  /*89d0*/  STL.64 [R1+0x1dd0], R164 ;  /* 0x001dd0a401007387 */ /* 0x000fe20000100a00 */
[-C--:B-1----:R-:W-:Y:S01]  /*89e0*/  LEA R18, P4, R121, R2.reuse, 0x2 ;  /* 0x0000000279127211 */ /* 0x082fe200078810ff */
[C---:B------:R-:W-:Y:S01]  /*89f0*/  IMAD R80, R12.reuse, 0x6f, RZ ;  /* 0x0000006f0c507824 */ /* 0x040fe200078e02ff */
[-C--:B------:R-:W-:Y:S01]  /*8a00*/  LEA R120, P5, R109, R2.reuse, 0x2 ;  /* 0x000000026d787211 */ /* 0x080fe200078a10ff */
[----:B------:R-:W-:Y:S01]  /*8a10*/  STL.64 [R1+0x1a00], R166 ;  /* 0x001a00a601007387 */ /* 0x000fe20000100a00 */
[----:B--2---:R-:W-:Y:S01]  /*8a20*/  LEA R16, P6, R119, R2, 0x2 ;  /* 0x0000000277107211 */ /* 0x004fe200078c10ff */
[C---:B------:R-:W-:Y:S01]  /*8a30*/  IMAD R84, R12.reuse, 0x13, RZ ;  /* 0x000000130c547824 */ /* 0x040fe200078e02ff */
[-C--:B------:R-:W-:Y:S01]  /*8a40*/  LEA.HI.X.SX32 R19, R121, R6.reuse, 0x2, P4 ;  /* 0x0000000679137211 */ /* 0x080fe200020f16ff */
[----:B------:R-:W-:Y:S01]  /*8a50*/  STL.64 [R1+0x1dc0], R166 ;  /* 0x001dc0a601007387 */ /* 0x000fe20000100a00 */
[----:B------:R-:W-:Y:S01]  /*8a60*/  LEA.HI.X.SX32 R17, R119, R6, 0x2, P6 ;  /* 0x0000000677117211 */ /* 0x000fe200030f16ff */
[C---:B------:R-:W-:Y:S01]  /*8a70*/  IMAD R115, R12.reuse, 0x1a, RZ ;  /* 0x0000001a0c737824 */ /* 0x040fe200078e02ff */
[-C--:B------:R-:W-:Y:S01]  /*8a80*/  LEA R196, P4, R113, R2.reuse, 0x2 ;  /* 0x0000000271c47211 */ /* 0x080fe200078810ff */
[----:B------:R-:W-:Y:S01]  /*8a90*/  STL.64 [R1+0x1a08], R194 ;  /* 0x001a08c201007387 */ /* 0x000fe20000100a00 */
[----:B------:R-:W-:Y:S01]  /*8aa0*/  LEA R122, P6, R111, R2, 0x2 ;  /* 0x000000026f7a7211 */ /* 0x000fe200078c10ff */
[C---:B------:R-:W-:Y:S01]  /*8ab0*/  IMAD R117, R12.reuse, 0x38, RZ ;  /* 0x000000380c757824 */ /* 0x040fe200078e02ff */
[-C--:B------:R-:W-:Y:S01]  /*8ac0*/  LEA.HI.X.SX32 R197, R113, R6.reuse, 0x2, P4 ;  /* 0x0000000671c57211 */ /* 0x080fe200020f16ff */
[----:B------:R-:W-:Y:S01]  /*8ad0*/  STL.64 [R1+0x1dc8], R194 ;  /* 0x001dc8c201007387 */ /* 0x000fe20000100a00 */
[-C--:B------:R-:W-:Y:S01]  /*8ae0*/  LEA.HI.X.SX32 R123, R111, R6.reuse, 0x2, P6 ;  /* 0x000000066f7b7211 */ /* 0x080fe200030f16ff */
[C---:B------:R-:W-:Y:S01]  /*8af0*/  IMAD R111, R12.reuse, 0x76, RZ ;  /* 0x000000760c6f7824 */ /* 0x040fe200078e02ff */
[----:B------:R-:W-:Y:S01]  /*8b00*/  LEA.HI.X.SX32 R121, R109, R6, 0x2, P5 ;  /* 0x000000066d797211 */ /* 0x000fe200028f16ff */
[----:B------:R-:W-:Y:S01]  /*8b10*/  STL.64 [R1+0x1a18], R136 ;  /* 0x001a188801007387 */ /* 0x000fe20000100a00 */
[-C--:B------:R-:W-:Y:S01]  /*8b20*/  LEA R214, P6, R103, R2.reuse, 0x2 ;  /* 0x0000000267d67211 */ /* 0x080fe200078c10ff */
[C---:B------:R-:W-:Y:S01]  /*8b30*/  IMAD R109, R12.reuse, 0x74, RZ ;  /* 0x000000740c6d7824 */ /* 0x040fe200078e02ff */
[----:B------:R-:W-:Y:S01]  /*8b40*/  LEA R170, P5, R101, R2, 0x2 ;  /* 0x0000000265aa7211 */ /* 0x000fe200078a10ff */
[----:B------:R-:W-:Y:S01]  /*8b50*/  STL.64 [R1+0x1a20], R134 ;  /* 0x001a208601007387 */ /* 0x000fe20000100a00 */
[-C--:B------:R-:W-:Y:S01]  /*8b60*/  LEA.HI.X.SX32 R215, R103, R6.reuse, 0x2, P6 ;  /* 0x0000000667d77211 */ /* 0x080fe200030f16ff */
[C---:B------:R-:W-:Y:S01]  /*8b70*/  IMAD R103, R12.reuse, 0x36, RZ ;  /* 0x000000360c677824 */ /* 0x040fe200078e02ff */
[----:B------:R-:W-:Y:S01]  /*8b80*/  LEA.HI.X.SX32 R171, R101, R6, 0x2, P5 ;  /* 0x0000000665ab7211 */ /* 0x000fe200028f16ff */
[----:B------:R1:W-:Y:S01]  /*8b90*/  STL.64 [R1+0x1a28], R18 ;  /* 0x001a281201007387 */ /* 0x0003e20000100a00 */
[----:B------:R-:W-:Y:S01]  /*8ba0*/  LEA R106, P6, R95, R2, 0x2 ;  /* 0x000000025f6a7211 */ /* 0x000fe200078c10ff */
[C---:B------:R-:W-:Y:S01]  /*8bb0*/  IMAD R101, R12.reuse, 0x34, RZ ;  /* 0x000000340c657824 */ /* 0x040fe200078e02ff */
[----:B------:R-:W2:Y:S01]  /*8bc0*/  LDC R146, c[0x0][0x230] ;  /* 0x00008c00ff927b82 */ /* 0x000ea20000000800 */
[----:B------:R4:W-:Y:S01]  /*8bd0*/  STL.64 [R1+0x1a30], R16 ;  /* 0x001a301001007387 */ /* 0x0009e20000100a00 */
[----:B------:R-:W-:-:S02]  /*8be0*/  IMAD R113, R12, 0x18, RZ ;  /* 0x000000180c717824 */ /* 0x000fc400078e02ff */
[C---:B------:R-:W-:Y:S01]  /*8bf0*/  IMAD R119, R12.reuse, 0x3a, RZ ;  /* 0x0000003a0c777824 */ /* 0x040fe200078e02ff */
[----:B------:R-:W-:Y:S01]  /*8c00*/  STL.64 [R1+0x1a38], R190 ;  /* 0x001a38be01007387 */ /* 0x000fe20000100a00 */
[C---:B------:R-:W-:Y:S02]  /*8c10*/  IMAD R125, R12.reuse, 0x78, RZ ;  /* 0x000000780c7d7824 */ /* 0x040fe400078e02ff */
[C---:B------:R-:W-:Y:S01]  /*8c20*/  IMAD R127, R12.reuse, 0x7a, RZ ;  /* 0x0000007a0c7f7824 */ /* 0x040fe200078e02ff */
[----:B------:R-:W-:Y:S01]  /*8c30*/  STL.64 [R1+0x1dd8], R190 ;  /* 0x001dd8be01007387 */ /* 0x000fe20000100a00 */
[-C--:B-1----:R-:W-:Y:S01]  /*8c40*/  LEA R18, P3, R107, R2.reuse, 0x2 ;  /* 0x000000026b127211 */ /* 0x082fe200078610ff */
[C---:B------:R-:W-:Y:S01]  /*8c50*/  IMAD R129, R12.reuse, 0x1c, RZ ;  /* 0x0000001c0c817824 */ /* 0x040fe200078e02ff */
[----:B------:R-:W1:Y:S01]  /*8c60*/  LDC R147, c[0x0][0x230] ;  /* 0x00008c00ff937b82 */ /* 0x000e620000000800 */
[----:B----4-:R-:W-:Y:S01]  /*8c70*/  LEA R16, P4, R105, R2, 0x2 ;  /* 0x0000000269107211 */ /* 0x010fe200078810ff */
[----:B------:R-:W-:Y:S01]  /*8c80*/  STL.64 [R1+0x1a40], R168 ;  /* 0x001a40a801007387 */ /* 0x000fe20000100a00 */
[-C--:B------:R-:W-:Y:S01]  /*8c90*/  LEA.HI.X.SX32 R19, R107, R6.reuse, 0x2, P3 ;  /* 0x000000066b137211 */ /* 0x080fe200018f16ff */
[C---:B------:R-:W-:Y:S01]  /*8ca0*/  IMAD R130, R12.reuse, 0x1d, RZ ;  /* 0x0000001d0c827824 */ /* 0x040fe200078e02ff */
[----:B------:R-:W-:Y:S01]  /*8cb0*/  LEA.HI.X.SX32 R17, R105, R6, 0x2, P4 ;  /* 0x0000000669117211 */ /* 0x000fe200020f16ff */
[----:B------:R-:W-:Y:S01]  /*8cc0*/  STL.64 [R1+0x1de0], R168 ;  /* 0x001de0a801007387 */ /* 0x000fe20000100a00 */
[----:B------:R-:W-:Y:S01]  /*8cd0*/  LEA R198, P3, R99, R2, 0x2 ;  /* 0x0000000263c67211 */ /* 0x000fe200078610ff */
[C---:B------:R-:W-:Y:S01]  /*8ce0*/  IMAD R105, R12.reuse, 0x54, RZ ;  /* 0x000000540c697824 */ /* 0x040fe200078e02ff */
[-C--:B------:R-:W-:Y:S01]  /*8cf0*/  LEA.HI.X.SX32 R107, R95, R6.reuse, 0x2, P6 ;  /* 0x000000065f6b7211 */ /* 0x080fe200030f16ff */
[----:B------:R-:W-:Y:S01]  /*8d00*/  STL.64 [R1+0x1a48], R196 ;  /* 0x001a48c401007387 */ /* 0x000fe20000100a00 */
[----:B------:R-:W-:Y:S01]  /*8d10*/  LEA.HI.X.SX32 R199, R99, R6, 0x2, P3 ;  /* 0x0000000663c77211 */ /* 0x000fe200018f16ff */
[C---:B------:R-:W-:Y:S01]  /*8d20*/  IMAD R99, R12.reuse, 0x16, RZ ;  /* 0x000000160c637824 */ /* 0x040fe200078e02ff */
[C---:B------:R-:W-:Y:S01]  /*8d30*/  LEA R172, P6, R87.reuse, R2, 0x2 ;  /* 0x0000000257ac7211 */ /* 0x040fe200078c10ff */
[----:B------:R-:W-:Y:S01]  /*8d40*/  STL.64 [R1+0x1de8], R196 ;  /* 0x001de8c401007387 */ /* 0x000fe20000100a00 */
[C---:B------:R-:W-:Y:S01]  /*8d50*/  IMAD R131, R12.reuse, 0x1e, RZ ;  /* 0x0000001e0c837824 */ /* 0x040fe200078e02ff */
[----:B------:R-:W4:Y:S01]  /*8d60*/  LDC R148, c[0x0][0x230] ;  /* 0x00008c00ff947b82 */ /* 0x000f220000000800 */
[----:B------:R-:W-:Y:S01]  /*8d70*/  LEA.HI.X.SX32 R173, R87, R6, 0x2, P6 ;  /* 0x0000000657ad7211 */ /* 0x000fe200030f16ff */
[----:B------:R3:W-:Y:S01]  /*8d80*/  STL.64 [R1+0x1a58], R122 ;  /* 0x001a587a01007387 */ /* 0x0007e20000100a00 */
[----:B------:R-:W-:-:S02]  /*8d90*/  IMAD R87, R12, 0x32, RZ ;  /* 0x000000320c577824 */ /* 0x000fc400078e02ff */
[C---:B------:R-:W-:Y:S01]  /*8da0*/  IMAD R132, R12.reuse, 0x1f, RZ ;  /* 0x0000001f0c847824 */ /* 0x040fe200078e02ff */
[----:B------:R2:W-:Y:S01]  /*8db0*/  STL.64 [R1+0x1a60], R120 ;  /* 0x001a607801007387 */ /* 0x0005e20000100a00 */
[C---:B------:R-:W-:Y:S01]  /*8dc0*/  IMAD R133, R12.reuse, 0x3c, RZ ;  /* 0x0000003c0c857824 */ /* 0x040fe200078e02ff */
[----:B------:R-:W4:Y:S01]  /*8dd0*/  LDC R149, c[0x0][0x230] ;  /* 0x00008c00ff957b82 */ /* 0x000f220000000800 */
[C---:B------:R-:W-:Y:S01]  /*8de0*/  IMAD R134, R12.reuse, 0x3d, RZ ;  /* 0x0000003d0c867824 */ /* 0x040fe200078e02ff */
[----:B------:R2:W-:Y:S01]  /*8df0*/  STL.64 [R1+0x1a70], R16 ;  /* 0x001a701001007387 */ /* 0x0005e20000100a00 */
[C---:B------:R-:W-:Y:S02]  /*8e00*/  IMAD R135, R12.reuse, 0x3e, RZ ;  /* 0x0000003e0c877824 */ /* 0x040fe400078e02ff */
[C---:B------:R-:W-:Y:S01]  /*8e10*/  IMAD R136, R12.reuse, 0x3f, RZ ;  /* 0x0000003f0c887824 */ /* 0x040fe200078e02ff */
[----:B------:R1:W-:Y:S01]  /*8e20*/  STL.64 [R1+0x1a68], R18 ;  /* 0x001a681201007387 */ /* 0x0003e20000100a00 */
[----:B---3--:R-:W-:-:S02]  /*8e30*/  IMAD R122, R12, 0x59, RZ ;  /* 0x000000590c7a7824 */ /* 0x008fc400078e02ff */
[C---:B------:R-:W-:Y:S01]  /*8e40*/  IMAD R123, R12.reuse, 0x5a, RZ ;  /* 0x0000005a0c7b7824 */ /* 0x040fe200078e02ff */
[----:B------:R-:W-:Y:S01]  /*8e50*/  STL.64 [R1+0x1a78], R214 ;  /* 0x001a78d601007387 */ /* 0x000fe20000100a00 */
[C---:B--2---:R-:W-:Y:S02]  /*8e60*/  IMAD R120, R12.reuse, 0x3b, RZ ;  /* 0x0000003b0c787824 */ /* 0x044fe400078e02ff */
[C---:B------:R-:W-:Y:S01]  /*8e70*/  IMAD R121, R12.reuse, 0x58, RZ ;  /* 0x000000580c797824 */ /* 0x040fe200078e02ff */
[C---:B------:R-:W-:Y:S01]  /*8e80*/  LEA R16, P4, R97.reuse, R2, 0x2 ;  /* 0x0000000261107211 */ /* 0x040fe200078810ff */
[----:B------:R2:W-:Y:S01]  /*8e90*/  STL.64 [R1+0x1df0], R214 ;  /* 0x001df0d601007387 */ /* 0x0005e20000100a00 */
[C---:B------:R-:W-:Y:S02]  /*8ea0*/  IMAD R137, R12.reuse, 0x5c, RZ ;  /* 0x0000005c0c897824 */ /* 0x040fe400078e02ff */
[----:B------:R-:W-:Y:S01]  /*8eb0*/  LEA.HI.X.SX32 R17, R97, R6, 0x2, P4 ;  /* 0x0000000661117211 */ /* 0x000fe200020f16ff */
[----:B------:R-:W-:Y:S01]  /*8ec0*/  STL.64 [R1+0x1a80], R170 ;  /* 0x001a80aa01007387 */ /* 0x000fe20000100a00 */
[----:B-1----:R-:W-:Y:S01]  /*8ed0*/  LEA R18, P5, R93, R2, 0x2 ;  /* 0x000000025d127211 */ /* 0x002fe200078a10ff */
[----:B------:R-:W-:-:S02]  /*8ee0*/  IMAD R138, R12, 0x5d, RZ ;  /* 0x0000005d0c8a7824 */ /* 0x000fc400078e02ff */
[----:B------:R-:W-:Y:S01]  /*8ef0*/  STL.64 [R1+0x1df8], R170 ;  /* 0x001df8aa01007387 */ /* 0x000fe20000100a00 */
[----:B------:R-:W-:Y:S01]  /*8f00*/  LEA.HI.X.SX32 R19, R93, R6, 0x2, P5 ;  /* 0x000000065d137211 */ /* 0x000fe200028f16ff */
[C---:B------:R-:W-:Y:S01]  /*8f10*/  IMAD R93, R12.reuse, 0x70, RZ ;  /* 0x000000700c5d7824 */ /* 0x040fe200078e02ff */
[-C--:B------:R-:W-:Y:S01]  /*8f20*/  LEA R200, P5, R85, R2.reuse, 0x2 ;  /* 0x0000000255c87211 */ /* 0x080fe200078a10ff */
[----:B------:R1:W-:Y:S01]  /*8f30*/  STL.64 [R1+0x1a98], R16 ;  /* 0x001a981001007387 */ /* 0x0003e20000100a00 */
        /* <DEDUP_REMOVED lines=10> */
[----:B------:R-:W-:Y:S01]  /*8fe0*/  LEA.HI.X.SX32 R97, R83, R6, 0x2, P3 ;  /* 0x0000000653617211 */ /* 0x000fe200018f16ff */
[----:B------:R-:W-:Y:S01]  /*8ff0*/  STL.64 [R1+0x1aa0], R106 ;  /* 0x001aa06a01007387 */ /* 0x000fe20000100a00 */
[-C--:B-1----:R-:W-:Y:S01]  /*9000*/  LEA R16, P4, R89, R2.reuse, 0x2 ;  /* 0x0000000259107211 */ /* 0x082fe200078810ff */
        /* <DEDUP_REMOVED lines=11> */
[----:B------:R-:W-:Y:S01]  /*90c0*/  LEA R174, P4, R73, R2, 0x2 ;  /* 0x0000000249ae7211 */ /* 0x000fe200078810ff */
[C---:B------:R-:W-:Y:S01]  /*90d0*/  IMAD.SHL.U32 R81, R12.reuse, 0x10, RZ ;  /* 0x000000100c517824 */ /* 0x040fe200078e00ff */
[----:B------:R-:W-:Y:S01]  /*90e0*/  LEA.HI.X.SX32 R189, R75, R6, 0x2, P3 ;  /* 0x000000064bbd7211 */ /* 0x000fe200018f16ff */
[----:B------:R-:W-:Y:S01]  /*90f0*/  STL.64 [R1+0x1ab8], R16 ;  /* 0x001ab81001007387 */ /* 0x000fe20000100a00 */
[----:B-1----:R-:W-:Y:S01]  /*9100*/  LEA R18, P6, R79, R2, 0x2 ;  /* 0x000000024f127211 */ /* 0x002fe200078c10ff */
[C---:B------:R-:W-:Y:S01]  /*9110*/  IMAD R75, R12.reuse, 0x4e, RZ ;  /* 0x0000004e0c4b7824 */ /* 0x040fe200078e02ff */
[-C--:B------:R-:W-:Y:S01]  /*9120*/  LEA.HI.X.SX32 R175, R73, R6.reuse, 0x2, P4 ;  /* 0x0000000649af7211 */ /* 0x080fe200020f16ff */
[----:B------:R1:W-:Y:S01]  /*9130*/  STL.64 [R1+0x1e10], R16 ;  /* 0x001e101001007387 */ /* 0x0003e20000100a00 */
[----:B------:R-:W-:Y:S01]  /*9140*/  LEA.HI.X.SX32 R19, R79, R6, 0x2, P6 ;  /* 0x000000064f137211 */ /* 0x000fe200030f16ff */
[C---:B------:R-:W-:Y:S01]  /*9150*/  IMAD R73, R12.reuse, 0x4c, RZ ;  /* 0x0000004c0c497824 */ /* 0x040fe200078e02ff */
[----:B------:R-:W-:Y:S01]  /*9160*/  LEA R202, P6, R71, R2, 0x2 ;  /* 0x0000000247ca7211 */ /* 0x000fe200078c10ff */
[----:B------:R-:W-:Y:S01]  /*9170*/  STL.64 [R1+0x1ac0], R172 ;  /* 0x001ac0ac01007387 */ /* 0x000fe20000100a00 */
[----:B------:R-:W-:-:S02]  /*9180*/  IMAD R79, R12, 0x6e, RZ ;  /* 0x0000006e0c4f7824 */ /* 0x000fc400078e02ff */
[----:B------:R-:W-:Y:S01]  /*9190*/  LEA.HI.X.SX32 R203, R71, R6, 0x2, P6 ;  /* 0x0000000647cb7211 */ /* 0x000fe200030f16ff */
[----:B------:R2:W-:Y:S01]  /*91a0*/  STL.64 [R1+0x1e18], R172 ;  /* 0x001e18ac01007387 */ /* 0x0005e20000100a00 */
[-C--:B------:R-:W-:Y:S01]  /*91b0*/  LEA R168, P6, R63, R2.reuse, 0x2 ;  /* 0x000000023fa87211 */ /* 0x080fe200078c10ff */
[C---:B------:R-:W-:Y:S02]  /*91c0*/  IMAD R71, R12.reuse, 0x2e, RZ ;  /* 0x0000002e0c477824 */ /* 0x040fe400078e02ff */
        /* <DEDUP_REMOVED lines=11> */
[----:B------:R-:W-:Y:S01]  /*9280*/  STL.64 [R1+0x1ae0], R94 ;  /* 0x001ae05e01007387 */ /* 0x000fe20000100a00 */
[-C--:B--2---:R-:W-:Y:S01]  /*9290*/  LEA R172, P3, R51, R2.reuse, 0x2 ;  /* 0x0000000233ac7211 */ /* 0x084fe200078610ff */
[C---:B------:R-:W-:Y:S02]  /*92a0*/  IMAD R59, R12.reuse, 0x4a, RZ ;  /* 0x0000004a0c3b7824 */ /* 0x040fe400078e02ff */
[----:B------:R2:W-:Y:S01]  /*92b0*/  STL.64 [R1+0x1ae8], R18 ;  /* 0x001ae81201007387 */ /* 0x0005e20000100a00 */
[----:B-1----:R-:W-:Y:S01]  /*92c0*/  LEA R200, P4, R65, R2, 0x2 ;  /* 0x0000000241c87211 */ /* 0x002fe200078810ff */
        /* <DEDUP_REMOVED lines=11> */
[CC--:B--2---:R-:W-:Y:S01]  /*9380*/  LEA R18, P5, R69.reuse, R2.reuse, 0x2 ;  /* 0x0000000245127211 */ /* 0x0c4fe200078a10ff */
[----:B------:R-:W-:Y:S01]  /*9390*/  IMAD R57, R12, 0x48, RZ ;  /* 0x000000480c397824 */ /* 0x000fe200078e02ff */
[----:B------:R-:W-:Y:S01]  /*93a0*/  LEA R190, P4, R48, R2, 0x2 ;  /* 0x0000000230be7211 */ /* 0x000fe200078810ff */
[----:B------:R-:W-:Y:S01]  /*93b0*/  STL.64 [R1+0x1e30], R188 ;  /* 0x001e30bc01007387 */ /* 0x000fe20000100a00 */
[-C--:B------:R-:W-:Y:S01]  /*93c0*/  LEA.HI.X.SX32 R19, R69, R6.reuse, 0x2, P5 ;  /* 0x0000000645137211 */ /* 0x080fe200028f16ff */
[----:B------:R-:W-:Y:S01]  /*93d0*/  IMAD R69, R12, 0x2c, RZ ;  /* 0x0000002c0c457824 */ /* 0x000fe200078e02ff */
[-C--:B------:R-:W-:Y:S01]  /*93e0*/  LEA.HI.X.SX32 R191, R48, R6.reuse, 0x2, P4 ;  /* 0x0000000630bf7211 */ /* 0x080fe200020f16ff */
[----:B------:R-:W-:Y:S01]  /*93f0*/  STL.64 [R1+0x1b00], R174 ;  /* 0x001b00ae01007387 */ /* 0x000fe20000100a00 */
[----:B------:R-:W-:Y:S01]  /*9400*/  LEA.HI.X.SX32 R207, R43, R6, 0x2, P3 ;  /* 0x000000062bcf7211 */ /* 0x000fe200018f16ff */
[----:B------:R-:W-:Y:S01]  /*9410*/  IMAD R43, R12, 0x46, RZ ;  /* 0x000000460c2b7824 */ /* 0x000fe200078e02ff */
[----:B------:R-:W-:Y:S01]  /*9420*/  LEA R164, P3, R38, R2, 0x2 ;  /* 0x0000000226a47211 */ /* 0x000fe200078610ff */
[----:B------:R-:W-:Y:S01]  /*9430*/  STL.64 [R1+0x1e38], R174 ;  /* 0x001e38ae01007387 */ /* 0x000fe20000100a00 */
[----:B------:R-:W-:-:S02]  /*9440*/  IMAD R48, R12, 0x67, RZ ;  /* 0x000000670c307824 */ /* 0x000fc400078e02ff */
[----:B------:R-:W-:Y:S01]  /*9450*/  LEA.HI.X.SX32 R165, R38, R6, 0x2, P3 ;  /* 0x0000000626a57211 */ /* 0x000fe200018f16ff */
[----:B------:R1:W-:Y:S01]  /*9460*/  STL.64 [R1+0x1b18], R18 ;  /* 0x001b181201007387 */ /* 0x0003e20000100a00 */
[C---:B------:R-:W-:Y:S02]  /*9470*/  IMAD R38, R12.reuse, 0x25, RZ ;  /* 0x000000250c267824 */ /* 0x040fe400078e02ff */
[C---:B------:R-:W-:Y:S01]  /*9480*/  IMAD R94, R12.reuse, 0x71, RZ ;  /* 0x000000710c5e7824 */ /* 0x040fe200078e02ff */
[----:B------:R-:W-:Y:S01]  /*9490*/  STL.64 [R1+0x1b08], R202 ;  /* 0x001b08ca01007387 */ /* 0x000fe20000100a00 */
[C---:B------:R-:W-:Y:S02]  /*94a0*/  IMAD R95, R12.reuse, 0x72, RZ ;  /* 0x000000720c5f7824 */ /* 0x040fe400078e02ff */
[C---:B------:R-:W-:Y:S01]  /*94b0*/  IMAD R96, R12.reuse, 0x73, RZ ;  /* 0x000000730c607824 */ /* 0x040fe200078e02ff */
[----:B------:R-:W-:Y:S01]  /*94c0*/  STL.64 [R1+0x1e40], R202 ;  /* 0x001e40ca01007387 */ /* 0x000fe20000100a00 */
[----:B------:R-:W-:-:S02]  /*94d0*/  IMAD R97, R12, 0x14, RZ ;  /* 0x000000140c617824 */ /* 0x000fc400078e02ff */
[C---:B------:R-:W-:Y:S01]  /*94e0*/  IMAD R140, R12.reuse, 0x5f, RZ ;  /* 0x0000005f0c8c7824 */ /* 0x040fe200078e02ff */
[C---:B-1----:R-:W-:Y:S01]  /*94f0*/  LEA R18, P5, R61.reuse, R2, 0x2 ;  /* 0x000000023d127211 */ /* 0x042fe200078a10ff */
[----:B------:R1:W-:Y:S01]  /*9500*/  STL.64 [R1+0x1b20], R16 ;  /* 0x001b201001007387 */ /* 0x0003e20000100a00 */
[C---:B------:R-:W-:Y:S02]  /*9510*/  IMAD R141, R12.reuse, 0x7c, RZ ;  /* 0x0000007c0c8d7824 */ /* 0x040fe400078e02ff */
[----:B------:R-:W-:Y:S01]  /*9520*/  LEA.HI.X.SX32 R19, R61, R6, 0x2, P5 ;  /* 0x000000063d137211 */ /* 0x000fe200028f16ff */
[----:B------:R-:W-:Y:S01]  /*9530*/  STL.64 [R1+0x1b28], R200 ;  /* 0x001b28c801007387 */ /* 0x000fe20000100a00 */
[C---:B------:R-:W-:Y:S01]  /*9540*/  LEA R174, P5, R53.reuse, R2, 0x2 ;  /* 0x0000000235ae7211 */ /* 0x040fe200078a10ff */
[C---:B------:R-:W-:Y:S02]  /*9550*/  IMAD R61, R12.reuse, 0x68, RZ ;  /* 0x000000680c3d7824 */ /* 0x040fe400078e02ff */
[----:B------:R-:W-:Y:S01]  /*9560*/  STL.64 [R1+0x1e48], R200 ;  /* 0x001e48c801007387 */ /* 0x000fe20000100a00 */
[----:B------:R-:W-:Y:S01]  /*9570*/  LEA.HI.X.SX32 R175, R53, R6, 0x2, P5 ;  /* 0x0000000635af7211 */ /* 0x000fe200028f16ff */
[----:B------:R-:W-:Y:S01]  /*9580*/  IMAD R53, R12, 0x28, RZ ;  /* 0x000000280c357824 */ /* 0x000fe200078e02ff */
[-C--:B------:R-:W-:Y:S01]  /*9590*/  LEA R178, P5, R44, R2.reuse, 0x2 ;  /* 0x000000022cb27211 */ /* 0x080fe200078a10ff */
[----:B------:R-:W-:Y:S01]  /*95a0*/  STL.64 [R1+0x1b30], R168 ;  /* 0x001b30a801007387 */ /* 0x000fe20000100a00 */
[C---:B-1----:R-:W-:Y:S01]  /*95b0*/  LEA R16, P6, R55.reuse, R2, 0x2 ;  /* 0x0000000237107211 */ /* 0x042fe200078c10ff */
[----:B------:R-:W-:Y:S01]  /*95c0*/  IMAD R142, R12, 0x7d, RZ ;  /* 0x0000007d0c8e7824 */ /* 0x000fe200078e02ff */
[-C--:B------:R-:W-:Y:S01]  /*95d0*/  LEA.HI.X.SX32 R179, R44, R6.reuse, 0x2, P5 ;  /* 0x000000062cb37211 */ /* 0x080fe200028f16ff */
[----:B------:R1:W-:Y:S01]  /*95e0*/  STL.64 [R1+0x1e50], R168 ;  /* 0x001e50a801007387 */ /* 0x0003e20000100a00 */
[----:B------:R-:W-:Y:S01]  /*95f0*/  LEA.HI.X.SX32 R17, R55, R6, 0x2, P6 ;  /* 0x0000000637117211 */ /* 0x000fe200030f16ff */
[----:B------:R-:W-:Y:S01]  /*9600*/  IMAD R44, R12, 0x47, RZ ;  /* 0x000000470c2c7824 */ /* 0x000fe200078e02ff */
[----:B------:R-:W-:Y:S01]  /*9610*/  LEA R150, P6, R46, R2, 0x2 ;  /* 0x000000022e967211 */ /* 0x000fe200078c10ff */
[----:B------:R-:W-:Y:S01]  /*9620*/  STL.64 [R1+0x1b38], R18 ;  /* 0x001b381201007387 */ /* 0x000fe20000100a00 */
[----:B------:R-:W-:-:S02]  /*9630*/  IMAD R55, R12, 0x2a, RZ ;  /* 0x0000002a0c377824 */ /* 0x000fc400078e02ff */
[----:B------:R-:W-:Y:S01]  /*9640*/  LEA.HI.X.SX32 R151, R46, R6, 0x2, P6 ;  /* 0x000000062e977211 */ /* 0x000fe200030f16ff */
[----:B------:R2:W-:Y:S01]  /*9650*/  STL.64 [R1+0x1e58], R18 ;  /* 0x001e581201007387 */ /* 0x0005e20000100a00 */
[----:B------:R-:W-:Y:S01]  /*9660*/  LEA R162, P6, R40, R2, 0x2 ;  /* 0x0000000228a27211 */ /* 0x000fe200078c10ff */
[----:B------:R-:W-:Y:S02]  /*9670*/  IMAD R46, R12, 0x65, RZ ;  /* 0x000000650c2e7824 */ /* 0x000fe400078e02ff */
[----:B------:R-:W-:Y:S01]  /*9680*/  STL.64 [R1+0x1b40], R176 ;  /* 0x001b40b001007387 */ /* 0x000fe20000100a00 */
[----:B------:R-:W-:Y:S01]  /*9690*/  LEA.HI.X.SX32 R163, R40, R6, 0x2, P6 ;  /* 0x0000000628a37211 */ /* 0x000fe200030f16ff */
[----:B------:R-:W-:Y:S01]  /*96a0*/  IMAD R40, R12, 0x27, RZ ;  /* 0x000000270c287824 */ /* 0x000fe200078e02ff */
[-C--:B------:R-:W-:Y:S01]  /*96b0*/  LEA R180, P6, R36, R2.reuse, 0x2 ;  /* 0x0000000224b47211 */ /* 0x080fe200078c10ff */
[----:B------:R-:W-:Y:S01]  /*96c0*/  STL.64 [R1+0x1e60], R176 ;  /* 0x001e60b001007387 */ /* 0x000fe20000100a00 */
[----:B-1----:R-:W-:Y:S01]  /*96d0*/  LEA R168, P3, R8, R2, 0x2 ;  /* 0x0000000208a87211 */ /* 0x002fe200078610ff */
[----:B------:R-:W-:Y:S01]  /*96e0*/  IMAD R143, R12, 0x7e, RZ ;  /* 0x0000007e0c8f7824 */ /* 0x000fe200078e02ff */
[----:B------:R-:W-:Y:S01]  /*96f0*/  LEA.HI.X.SX32 R181, R36, R6, 0x2, P6 ;  /* 0x0000000624b57211 */ /* 0x000fe200030f16ff */
[----:B------:R-:W-:Y:S01]  /*9700*/  STL.64 [R1+0x1b48], R204 ;  /* 0x001b48cc01007387 */ /* 0x000fe20000100a00 */
[CC--:B--2---:R-:W-:Y:S01]  /*9710*/  LEA R18, P4, R41.reuse, R2.reuse, 0x2 ;  /* 0x0000000229127211 */ /* 0x0c4fe200078810ff */
[----:B------:R-:W-:Y:S01]  /*9720*/  IMAD R36, R12, 0x7, RZ ;  /* 0x000000070c247824 */ /* 0x000fe200078e02ff */
[----:B------:R-:W-:Y:S01]  /*9730*/  LEA R214, P6, R10, R2, 0x2 ;  /* 0x000000020ad67211 */ /* 0x000fe200078c10ff */
[----:B------:R-:W-:Y:S01]  /*9740*/  STL.64 [R1+0x1e68], R204 ;  /* 0x001e68cc01007387 */ /* 0x000fe20000100a00 */
[----:B------:R-:W-:Y:S01]  /*9750*/  LEA.HI.X.SX32 R19, R41, R6, 0x2, P4 ;  /* 0x0000000629137211 */ /* 0x000fe200020f16ff */
[----:B------:R-:W-:Y:S01]  /*9760*/  IMAD R41, R12, 0x44, RZ ;  /* 0x000000440c297824 */ /* 0x000fe200078e02ff */
[C---:B------:R-:W-:Y:S01]  /*9770*/  LEA R152, P4, R37.reuse, R2, 0x2 ;  /* 0x0000000225987211 */ /* 0x040fe200078810ff */
[----:B------:R1:W-:Y:S01]  /*9780*/  STL.64 [R1+0x1b58], R16 ;  /* 0x001b581001007387 */ /* 0x0003e20000100a00 */
[-C--:B------:R-:W-:Y:S01]  /*9790*/  LEA.HI.X.SX32 R169, R8, R6.reuse, 0x2, P3 ;  /* 0x0000000608a97211 */ /* 0x080fe200018f16ff */
[C---:B------:R-:W-:Y:S01]  /*97a0*/  IMAD R144, R12.reuse, 0x7f, RZ ;  /* 0x0000007f0c907824 */ /* 0x040fe200078e02ff */
[----:B------:R-:W-:Y:S01]  /*97b0*/  LEA.HI.X.SX32 R153, R37, R6, 0x2, P4 ;  /* 0x0000000625997211 */ /* 0x000fe200020f16ff */
[----:B------:R-:W-:Y:S01]  /*97c0*/  STL.64 [R1+0x1b60], R174 ;  /* 0x001b60ae01007387 */ /* 0x000fe20000100a00 */
[C---:B------:R-:W-:Y:S01]  /*97d0*/  LEA R160, P4, R9.reuse, R2, 0x2 ;  /* 0x0000000209a07211 */ /* 0x040fe200078810ff */
[----:B------:R-:W-:Y:S01]  /*97e0*/  IMAD R37, R12, 0x24, RZ ;  /* 0x000000240c257824 */ /* 0x000fe200078e02ff */
[-C--:B------:R-:W-:Y:S01]  /*97f0*/  LEA.HI.X.SX32 R215, R10, R6.reuse, 0x2, P6 ;  /* 0x000000060ad77211 */ /* 0x080fe200030f16ff */
[----:B------:R-:W-:Y:S01]  /*9800*/  STL.64 [R1+0x1e70], R174 ;  /* 0x001e70ae01007387 */ /* 0x000fe20000100a00 */
[----:B------:R-:W-:Y:S01]  /*9810*/  LEA.HI.X.SX32 R161, R9, R6, 0x2, P4 ;  /* 0x0000000609a17211 */ /* 0x000fe200020f16ff */
[----:B------:R-:W-:Y:S01]  /*9820*/  IMAD.SHL.U32 R218, R12, 0x2, RZ ;  /* 0x000000020cda7824 */ /* 0x000fe200078e00ff */
[-C--:B------:R-:W-:Y:S01]  /*9830*/  LEA R154, P3, R14, R2.reuse, 0x2 ;  /* 0x000000020e9a7211 */ /* 0x080fe200078610ff */
[----:B------:R-:W-:Y:S01]  /*9840*/  STL.64 [R1+0x1b68], R172 ;  /* 0x001b68ac01007387 */ /* 0x000fe20000100a00 */
[CC--:B-1----:R-:W-:Y:S01]  /*9850*/  LEA R16, P5, R39.reuse, R2.reuse, 0x2 ;  /* 0x0000000227107211 */ /* 0x0c2fe200078a10ff */
[----:B------:R-:W-:Y:S01]  /*9860*/  IMAD R228, R12, 0x3, RZ ;  /* 0x000000030ce47824 */ /* 0x000fe200078e02ff */
[----:B------:R-:W-:Y:S01]  /*9870*/  LEA R182, P4, R20, R2, 0x2 ;  /* 0x0000000214b67211 */ /* 0x000fe200078810ff */
[----:B------:R-:W-:Y:S01]  /*9880*/  STL.64 [R1+0x1e78], R172 ;  /* 0x001e78ac01007387 */ /* 0x000fe20000100a00 */
[----:B------:R-:W-:Y:S01]  /*9890*/  LEA.HI.X.SX32 R17, R39, R6, 0x2, P5 ;  /* 0x0000000627117211 */ /* 0x000fe200028f16ff */
[----:B------:R-:W-:Y:S01]  /*98a0*/  IMAD R39, R12, 0x26, RZ ;  /* 0x000000260c277824 */ /* 0x000fe200078e02ff */
[-C--:B------:R-:W-:Y:S01]  /*98b0*/  LEA R208, P5, R35, R2.reuse, 0x2 ;  /* 0x0000000223d07211 */ /* 0x080fe200078a10ff */
[----:B------:R-:W-:Y:S01]  /*98c0*/  STL.64 [R1+0x1b70], R190 ;  /* 0x001b70be01007387 */ /* 0x000fe20000100a00 */
[----:B------:R-:W-:-:S02]  /*98d0*/  LEA R210, P6, R21, R2, 0x2 ;  /* 0x0000000215d27211 */ /* 0x000fc400078c10ff */
        /* <DEDUP_REMOVED lines=8> */
[----:B------:R-:W-:Y:S01]  /*9960*/  LEA R200, P5, R22, R2, 0x2 ;  /* 0x0000000216c87211 */ /* 0x000fe200078a10ff */
[----:B------:R-:W-:Y:S01]  /*9970*/  STL.64 [R1+0x1e88], R150 ;  /* 0x001e889601007387 */ /* 0x000fe20000100a00 */
[-C--:B------:R-:W-:Y:S01]  /*9980*/  LEA.HI.X.SX32 R183, R20, R6.reuse, 0x2, P4 ;  /* 0x0000000614b77211 */ /* 0x080fe200020f16ff */
[----:B------:R-:W-:Y:S01]  /*9990*/  IMAD R42, R12, 0x45, RZ ;  /* 0x000000450c2a7824 */ /* 0x000fe200078e02ff */
[-C--:B------:R-:W-:Y:S01]  /*99a0*/  LEA.HI.X.SX32 R211, R21, R6.reuse, 0x2, P6 ;  /* 0x0000000615d37211 */ /* 0x080fe200030f16ff */
[----:B------:R-:W-:Y:S01]  /*99b0*/  STL.64 [R1+0x1b80], R178 ;  /* 0x001b80b201007387 */ /* 0x000fe20000100a00 */
[----:B------:R-:W-:Y:S01]  /*99c0*/  LEA.HI.X.SX32 R201, R22, R6, 0x2, P5 ;  /* 0x0000000616c97211 */ /* 0x000fe200028f16ff */
[----:B------:R-:W1:Y:S01]  /*99d0*/  LDC R20, c[0x0][0x230] ;  /* 0x00008c00ff147b82 */ /* 0x000e620000000800 */
[-C--:B------:R-:W-:Y:S01]  /*99e0*/  LEA R188, P3, R23, R2.reuse, 0x2 ;  /* 0x0000000217bc7211 */ /* 0x080fe200078610ff */
[----:B------:R-:W-:Y:S01]  /*99f0*/  STL.64 [R1+0x1e90], R178 ;  /* 0x001e90b201007387 */ /* 0x000fe20000100a00 */
[----:B------:R-:W-:-:S02]  /*9a00*/  LEA R198, P4, R24, R2, 0x2 ;  /* 0x0000000218c67211 */ /* 0x000fc400078810ff */
[-C--:B------:R-:W-:Y:S01]  /*9a10*/  LEA R166, P6, R25, R2.reuse, 0x2 ;  /* 0x0000000219a67211 */ /* 0x080fe200078c10ff */
[----:B------:R-:W-:Y:S01]  /*9a20*/  STL.64 [R1+0x1b88], R206 ;  /* 0x001b88ce01007387 */ /* 0x000fe20000100a00 */
[----:B------:R-:W-:Y:S02]  /*9a30*/  LEA R156, P5, R26, R2, 0x2 ;  /* 0x000000021a9c7211 */ /* 0x000fe400078a10ff */
[-C--:B------:R-:W-:Y:S01]  /*9a40*/  LEA.HI.X.SX32 R189, R23, R6.reuse, 0x2, P3 ;  /* 0x0000000617bd7211 */ /* 0x080fe200018f16ff */
[----:B------:R-:W-:Y:S01]  /*9a50*/  STL.64 [R1+0x1e98], R206 ;  /* 0x001e98ce01007387 */ /* 0x000fe20000100a00 */
[-C--:B------:R-:W-:Y:S01]  /*9a60*/  LEA.HI.X.SX32 R199, R24, R6.reuse, 0x2, P4 ;  /* 0x0000000618c77211 */ /* 0x080fe200020f16ff */
[----:B------:R-:W-:Y:S01]  /*9a70*/  IMAD R24, R12, 0x21, RZ ;  /* 0x000000210c187824 */ /* 0x000fe200078e02ff */
[-C--:B------:R-:W-:Y:S01]  /*9a80*/  LEA.HI.X.SX32 R167, R25, R6.reuse, 0x2, P6 ;  /* 0x0000000619a77211 */ /* 0x080fe200030f16ff */
[----:B------:R-:W-:Y:S01]  /*9a90*/  STL.64 [R1+0x1b98], R18 ;  /* 0x001b981201007387 */ /* 0x000fe20000100a00 */
[----:B------:R-:W-:Y:S01]  /*9aa0*/  LEA.HI.X.SX32 R157, R26, R6, 0x2, P5 ;  /* 0x000000061a9d7211 */ /* 0x000fe200028f16ff */
[----:B------:R-:W-:Y:S01]  /*9ab0*/  IMAD R25, R12, 0x22, RZ ;  /* 0x000000220c197824 */ /* 0x000fe200078e02ff */
[-C--:B------:R-:W-:Y:S01]  /*9ac0*/  LEA R184, P3, R27, R2.reuse, 0x2 ;  /* 0x000000021bb87211 */ /* 0x080fe200078610ff */
[----:B------:R-:W-:Y:S01]  /*9ad0*/  STL.64 [R1+0x1ea0], R18 ;  /* 0x001ea01201007387 */ /* 0x000fe20000100a00 */
[-C--:B------:R-:W-:Y:S01]  /*9ae0*/  LEA R212, P4, R28, R2.reuse, 0x2 ;  /* 0x000000021cd47211 */ /* 0x080fe200078810ff */
[----:B------:R-:W-:Y:S01]  /*9af0*/  IMAD R26, R12, 0x23, RZ ;  /* 0x000000230c1a7824 */ /* 0x000fe200078e02ff */
[-C--:B------:R-:W-:Y:S01]  /*9b00*/  LEA R202, P6, R29, R2.reuse, 0x2 ;  /* 0x000000021dca7211 */ /* 0x080fe200078c10ff */
[----:B------:R-:W-:Y:S01]  /*9b10*/  STL.64 [R1+0x1ba0], R162 ;  /* 0x001ba0a201007387 */ /* 0x000fe20000100a00 */
[----:B------:R-:W-:-:S02]  /*9b20*/  LEA R196, P5, R30, R2, 0x2 ;  /* 0x000000021ec47211 */ /* 0x000fc400078a10ff */
[-C--:B------:R-:W-:Y:S01]  /*9b30*/  LEA.HI.X.SX32 R185, R27, R6.reuse, 0x2, P3 ;  /* 0x000000061bb97211 */ /* 0x080fe200018f16ff */
[----:B------:R-:W-:Y:S01]  /*9b40*/  STL.64 [R1+0x1ea8], R162 ;  /* 0x001ea8a201007387 */ /* 0x000fe20000100a00 */
[-C--:B------:R-:W-:Y:S01]  /*9b50*/  LEA.HI.X.SX32 R213, R28, R6.reuse, 0x2, P4 ;  /* 0x000000061cd57211 */ /* 0x080fe200020f16ff */
[----:B------:R-:W-:Y:S01]  /*9b60*/  IMAD.SHL.U32 R27, R12, 0x40, RZ ;  /* 0x000000400c1b7824 */ /* 0x000fe200078e00ff */
[-C--:B------:R-:W-:Y:S01]  /*9b70*/  LEA.HI.X.SX32 R203, R29, R6.reuse, 0x2, P6 ;  /* 0x000000061dcb7211 */ /* 0x080fe200030f16ff */
[----:B------:R-:W-:Y:S01]  /*9b80*/  STL.64 [R1+0x1ba8], R16 ;  /* 0x001ba81001007387 */ /* 0x000fe20000100a00 */
[----:B------:R-:W-:Y:S01]  /*9b90*/  LEA.HI.X.SX32 R197, R30, R6, 0x2, P5 ;  /* 0x000000061ec57211 */ /* 0x000fe200028f16ff */
[----:B------:R-:W-:Y:S01]  /*9ba0*/  IMAD R28, R12, 0x41, RZ ;  /* 0x000000410c1c7824 */ /* 0x000fe200078e02ff */
[-C--:B------:R-:W-:Y:S01]  /*9bb0*/  LEA R170, P3, R31, R2.reuse, 0x2 ;  /* 0x000000021faa7211 */ /* 0x080fe200078610ff */
[----:B------:R2:W-:Y:S01]  /*9bc0*/  STL.64 [R1+0x1eb0], R16 ;  /* 0x001eb01001007387 */ /* 0x0005e20000100a00 */
[-C--:B------:R-:W-:Y:S01]  /*9bd0*/  LEA R192, P4, R32, R2.reuse, 0x2 ;  /* 0x0000000220c07211 */ /* 0x080fe200078810ff */
[----:B------:R-:W-:Y:S01]  /*9be0*/  IMAD R29, R12, 0x42, RZ ;  /* 0x000000420c1d7824 */ /* 0x000fe200078e02ff */
[-C--:B------:R-:W-:Y:S01]  /*9bf0*/  LEA R158, P6, R33, R2.reuse, 0x2 ;  /* 0x00000002219e7211 */ /* 0x080fe200078c10ff */
[----:B------:R-:W-:Y:S01]  /*9c00*/  STL.64 [R1+0x1bb0], R164 ;  /* 0x001bb0a401007387 */ /* 0x000fe20000100a00 */
[----:B------:R-:W-:Y:S01]  /*9c10*/  LEA R186, P5, R34, R2, 0x2 ;  /* 0x0000000222ba7211 */ /* 0x000fe200078a10ff */
[----:B------:R-:W-:Y:S01]  /*9c20*/  IMAD R30, R12, 0x43, RZ ;  /* 0x000000430c1e7824 */ /* 0x000fe200078e02ff */
[----:B------:R-:W-:Y:S01]  /*9c30*/  IADD3 R2, R45, -0x3, RZ ;  /* 0xfffffffd2d027810 */ /* 0x000fe20007ffe0ff */
[----:B------:R-:W-:Y:S01]  /*9c40*/  STL.64 [R1+0x1eb8], R164 ;  /* 0x001eb8a401007387 */ /* 0x000fe20000100a00 */
[-C--:B------:R-:W-:Y:S01]  /*9c50*/  LEA.HI.X.SX32 R187, R34, R6.reuse, 0x2, P5 ;  /* 0x0000000622bb7211 */ /* 0x080fe200028f16ff */
[----:B------:R-:W-:Y:S01]  /*9c60*/  IMAD R34, R12, 0x63, RZ ;  /* 0x000000630c227824 */ /* 0x000fe200078e02ff */
[----:B------:R-:W-:Y:S01]  /*9c70*/  ISETP.GE.U32.AND P5, PT, R2, 0x7fffff7e, PT ;  /* 0x7fffff7e0200780c */ /* 0x000fe20003fa6070 */
[----:B------:R-:W-:Y:S01]  /*9c80*/  STL.64 [R1+0x1bb8], R152 ;  /* 0x001bb89801007387 */ /* 0x000fe20000100a00 */
[----:B------:R-:W-:Y:S01]  /*9c90*/  IMAD R2, R4, UR6, RZ ;  /* 0x0000000604027c24 */ /* 0x000fe2000f8e02ff */
[-C--:B------:R-:W-:Y:S01]  /*9ca0*/  LEA.HI.X.SX32 R193, R32, R6.reuse, 0x2, P4 ;  /* 0x0000000620c17211 */ /* 0x080fe200020f16ff */
[----:B------:R-:W-:Y:S01]  /*9cb0*/  UMOV UR6, 0x400 ;  /* 0x0000040000067882 */ /* 0x000fe20000000000 */
[----:B------:R-:W-:Y:S01]  /*9cc0*/  STL.64 [R1+0x1ec0], R152 ;  /* 0x001ec09801007387 */ /* 0x000fe20000100a00 */
[-C--:B------:R-:W-:Y:S01]  /*9cd0*/  LEA.HI.X.SX32 R171, R31, R6.reuse, 0x2, P3 ;  /* 0x000000061fab7211 */ /* 0x080fe200018f16ff */
[----:B------:R-:W-:Y:S01]  /*9ce0*/  ULEA UR5, UR5, UR6, 0x18 ;  /* 0x0000000605057291 */ /* 0x000fe2000f8ec03f */
[----:B------:R-:W-:Y:S01]  /*9cf0*/  LEA R8, P4, R2, UR8, 0x2 ;  /* 0x0000000802087c11 */ /* 0x000fe2000f8810ff */
[----:B------:R-:W-:Y:S01]  /*9d00*/  STL.64 [R1+0x1bc0], R180 ;  /* 0x001bc0b401007387 */ /* 0x000fe20000100a00 */
[----:B------:R-:W-:Y:S01]  /*9d10*/  LEA R10, P3, R3, UR8, 0x2 ;  /* 0x00000008030a7c11 */ /* 0x000fe2000f8610ff */
[----:B------:R-:W-:Y:S01]  /*9d20*/  IMAD R31, R12, 0x60, RZ ;  /* 0x000000600c1f7824 */ /* 0x000fe200078e02ff */
[----:B------:R-:W-:Y:S01]  /*9d30*/  LEA.HI.X.SX32 R9, R2, UR9, 0x2, P4 ;  /* 0x0000000902097c11 */ /* 0x000fe2000a0f16ff */
[----:B------:R-:W-:Y:S01]  /*9d40*/  STL.64 [R1+0x1ec8], R180 ;  /* 0x001ec8b401007387 */ /* 0x000fe20000100a00 */
[----:B------:R-:W-:Y:S01]  /*9d50*/  LEA R2, P4, R0, UR8, 0x2 ;  /* 0x0000000800027c11 */ /* 0x000fe2000f8810ff */
[----:B------:R-:W-:Y:S01]  /*9d60*/  IMAD R32, R12, 0x61, RZ ;  /* 0x000000610c207824 */ /* 0x000fe200078e02ff */
[----:B------:R-:W-:Y:S01]  /*9d70*/  LEA.HI.X.SX32 R159, R33, R6, 0x2, P6 ;  /* 0x00000006219f7211 */ /* 0x000fe200030f16ff */
[----:B------:R-:W-:Y:S01]  /*9d80*/  STL.64 [R1+0x1bc8], R208 ;  /* 0x001bc8d001007387 */ /* 0x000fe20000100a00 */
[----:B------:R-:W-:Y:S01]  /*9d90*/  LOP3.LUT R14, R14, 0x70, RZ, 0xc0, !PT ;  /* 0x000000700e0e7812 */ /* 0x000fe200078ec0ff */
[----:B------:R-:W-:Y:S01]  /*9da0*/  VIADD R6, R47, 0xfffffffc ;  /* 0xfffffffc2f067836 */ /* 0x000fe20000000000 */
[----:B------:R-:W-:Y:S01]  /*9db0*/  LEA.HI.X.SX32 R11, R3, UR9, 0x2, P3 ;  /* 0x00000009030b7c11 */ /* 0x000fe200098f16ff */
[----:B------:R3:W-:Y:S01]  /*9dc0*/  STL.64 [R1+0x1ed0], R208 ;  /* 0x001ed0d001007387 */ /* 0x0007e20000100a00 */
[----:B------:R-:W-:Y:S01]  /*9dd0*/  LEA.HI.X.SX32 R3, R0, UR9, 0x2, P4 ;  /* 0x0000000900037c11 */ /* 0x000fe2000a0f16ff */
[----:B------:R-:W-:Y:S01]  /*9de0*/  IMAD.U32 R0, RZ, RZ, UR5 ;  /* 0x00000005ff007e24 */ /* 0x000fe2000f8e00ff */
[----:B------:R-:W-:Y:S01]  /*9df0*/  LEA R4, P6, R5, UR8, 0x2 ;  /* 0x0000000805047c11 */ /* 0x000fe2000f8c10ff */
[----:B------:R-:W-:Y:S01]  /*9e00*/  STL.64 [R1+0x1bd8], R168 ;  /* 0x001bd8a801007387 */ /* 0x000fe20000100a00 */
[----:B------:R-:W-:Y:S01]  /*9e10*/  IMAD R14, R82, 0x80, R14 ;  /* 0x00000080520e7824 */ /* 0x000fe200078e020e */
[----:B------:R-:W-:Y:S01]  /*9e20*/  ISETP.GE.U32.AND P3, PT, R6, 0x7fffff7d, PT ;  /* 0x7fffff7d0600780c */ /* 0x000fe20003f66070 */
[----:B--2---:R-:W-:Y:S01]  /*9e30*/  IMAD.WIDE R16, R24, 0x4, R10 ;  /* 0x0000000418107825 */ /* 0x004fe200078e020a */
[----:B------:R-:W-:Y:S01]  /*9e40*/  STL.64 [R1+0x1ed8], R168 ;  /* 0x001ed8a801007387 */ /* 0x000fe20000100a00 */
[----:B------:R-:W-:-:S02]  /*9e50*/  IADD3 R6, R49, -0x21, RZ ;  /* 0xffffffdf31067810 */ /* 0x000fc40007ffe0ff */
[----:B------:R-:W-:Y:S01]  /*9e60*/  LEA.HI.X.SX32 R5, R5, UR9, 0x2, P6 ;  /* 0x0000000905057c11 */ /* 0x000fe2000b0f16ff */
[----:B------:R-:W-:Y:S01]  /*9e70*/  STL.64 [R1+0x1be0], R160 ;  /* 0x001be0a001007387 */ /* 0x000fe20000100a00 */
[----:B------:R-:W-:Y:S01]  /*9e80*/  ISETP.GE.U32.AND P4, PT, R6, 0x7fffff60, PT ;  /* 0x7fffff600600780c */ /* 0x000fe20003f86070 */
[----:B------:R-:W-:Y:S01]  /*9e90*/  IMAD R33, R12, 0x62, RZ ;  /* 0x000000620c217824 */ /* 0x000fe200078e02ff */
[----:B-1----:R-:W-:Y:S01]  /*9ea0*/  IADD3 R6, R20, -0x22, RZ ;  /* 0xffffffde14067810 */ /* 0x002fe20007ffe0ff */
[----:B------:R-:W-:Y:S01]  /*9eb0*/  STL.64 [R1+0x1ee0], R160 ;  /* 0x001ee0a001007387 */ /* 0x000fe20000100a00 */
[--C-:B------:R-:W-:Y:S01]  /*9ec0*/  IMAD.WIDE R232, R242, 0x4, R10.reuse ;  /* 0x00000004f2e87825 */ /* 0x100fe200078e020a */
[----:B------:R-:W-:Y:S02]  /*9ed0*/  SHF.L.U32 R49, R12, 0x3, RZ ;  /* 0x000000030c317819 */ /* 0x000fe400000006ff */
[----:B------:R-:W-:Y:S01]  /*9ee0*/  STL.64 [R1+0x1be8], R214 ;  /* 0x001be8d601007387 */ /* 0x000fe20000100a00 */
[----:B------:R-:W-:-:S03]  /*9ef0*/  IMAD.WIDE R244, R250, 0x4, R10 ;  /* 0x00000004faf47825 */ /* 0x000fc600078e020a */
[----:B------:R1:W-:Y:S01]  /*9f00*/  STL.64 [R1+0x1ee8], R214 ;  /* 0x001ee8d601007387 */ /* 0x0003e20000100a00 */
[C---:B------:R-:W-:Y:S02]  /*9f10*/  IMAD R45, R12.reuse, 0x64, RZ ;  /* 0x000000640c2d7824 */ /* 0x040fe400078e02ff */
[C---:B------:R-:W-:Y:S01]  /*9f20*/  IMAD R47, R12.reuse, 0x66, RZ ;  /* 0x000000660c2f7824 */ /* 0x040fe200078e02ff */
[----:B------:R-:W-:Y:S01]  /*9f30*/  STL.64 [R1+0x1bf0], R194 ;  /* 0x001bf0c201007387 */ /* 0x000fe20000100a00 */
[----:B------:R-:W-:Y:S02]  /*9f40*/  IMAD R82, R12, 0x11, RZ ;  /* 0x000000110c527824 */ /* 0x000fe400078e02ff */
[--C-:B---3--:R-:W-:Y:S01]  /*9f50*/  IMAD.WIDE R208, R140, 0x4, R10.reuse ;  /* 0x000000048cd07825 */ /* 0x108fe200078e020a */
[----:B------:R-:W-:Y:S03]  /*9f60*/  STL.64 [R1+0x1ef0], R194 ;  /* 0x001ef0c201007387 */ /* 0x000fe60000100a00 */
[--C-:B------:R-:W-:Y:S01]  /*9f70*/  IMAD.WIDE R164, R141, 0x4, R10.reuse ;  /* 0x000000048da47825 */ /* 0x100fe200078e020a */
[----:B------:R-:W-:Y:S03]  /*9f80*/  STL.64 [R1+0x1bf8], R154 ;  /* 0x001bf89a01007387 */ /* 0x000fe60000100a00 */
[--C-:B-1----:R-:W-:Y:S01]  /*9f90*/  IMAD.WIDE R214, R139, 0x4, R10.reuse ;  /* 0x000000048bd67825 */ /* 0x102fe200078e020a */
[----:B------:R-:W-:Y:S03]  /*9fa0*/  STL.64 [R1+0x1ef8], R154 ;  /* 0x001ef89a01007387 */ /* 0x000fe60000100a00 */
[--C-:B------:R-:W-:Y:S01]  /*9fb0*/  IMAD.WIDE R150, R143, 0x4, R10.reuse ;  /* 0x000000048f967825 */ /* 0x100fe200078e020a */
[----:B------:R-:W-:Y:S03]  /*9fc0*/  STL.64 [R1+0x1c00], R182 ;  /* 0x001c00b601007387 */ /* 0x000fe60000100a00 */
[--C-:B------:R-:W-:Y:S01]  /*9fd0*/  IMAD.WIDE R174, R144, 0x4, R10.reuse ;  /* 0x0000000490ae7825 */ /* 0x100fe200078e020a */
[----:B------:R1:W-:Y:S03]  /*9fe0*/  STL.64 [R1+0x1f00], R182 ;  /* 0x001f00b601007387 */ /* 0x0003e60000100a00 */
[--C-:B------:R-:W-:Y:S01]  /*9ff0*/  IMAD.WIDE R224, R12, 0x4, R10.reuse ;  /* 0x000000040ce07825 */ /* 0x100fe200078e020a */
[----:B------:R-:W-:Y:S03]  /*a000*/  STL.64 [R1+0x1c08], R210 ;  /* 0x001c08d201007387 */ /* 0x000fe60000100a00 */
[--C-:B------:R-:W-:Y:S01]  /*a010*/  IMAD.WIDE R20, R218, 0x4, R10.reuse ;  /* 0x00000004da147825 */ /* 0x100fe200078e020a */
[----:B------:R-:W-:Y:S03]  /*a020*/  STL.64 [R1+0x1f08], R210 ;  /* 0x001f08d201007387 */ /* 0x000fe60000100a00 */
[--C-:B------:R-:W-:Y:S01]  /*a030*/  IMAD.WIDE R220, R228, 0x4, R10.reuse ;  /* 0x00000004e4dc7825 */ /* 0x100fe200078e020a */
[----:B------:R-:W-:Y:S03]  /*a040*/  STL.64 [R1+0x1c10], R200 ;  /* 0x001c10c801007387 */ /* 0x000fe60000100a00 */
[----:B-1----:R-:W-:Y:S01]  /*a050*/  IMAD.WIDE R182, R138, 0x4, R10 ;  /* 0x000000048ab67825 */ /* 0x002fe200078e020a */
[----:B------:R1:W-:Y:S03]  /*a060*/  STL.64 [R1+0x1f10], R200 ;  /* 0x001f10c801007387 */ /* 0x0003e60000100a00 */
[--C-:B------:R-:W-:Y:S01]  /*a070*/  IMAD.WIDE R236, R242, 0x4, R8.reuse ;  /* 0x00000004f2ec7825 */ /* 0x100fe200078e0208 */
[----:B------:R-:W-:Y:S03]  /*a080*/  STL.64 [R1+0x1c18], R188 ;  /* 0x001c18bc01007387 */ /* 0x000fe60000100a00 */
[--C-:B------:R-:W-:Y:S01]  /*a090*/  IMAD.WIDE R246, R250, 0x4, R8.reuse ;  /* 0x00000004faf67825 */ /* 0x100fe200078e0208 */
[----:B------:R2:W-:Y:S03]  /*a0a0*/  STL.64 [R1+0x1f18], R188 ;  /* 0x001f18bc01007387 */ /* 0x0005e60000100a00 */
[--C-:B------:R-:W-:Y:S01]  /*a0b0*/  IMAD.WIDE R154, R138, 0x4, R8.reuse ;  /* 0x000000048a9a7825 */ /* 0x100fe200078e0208 */
[----:B------:R-:W-:Y:S03]  /*a0c0*/  STL.64 [R1+0x1c20], R198 ;  /* 0x001c20c601007387 */ /* 0x000fe60000100a00 */
[--C-:B-1----:R-:W-:Y:S01]  /*a0d0*/  IMAD.WIDE R200, R137, 0x4, R8.reuse ;  /* 0x0000000489c87825 */ /* 0x102fe200078e0208 */
[----:B------:R-:W-:Y:S03]  /*a0e0*/  STL.64 [R1+0x1f20], R198 ;  /* 0x001f20c601007387 */ /* 0x000fe60000100a00 */
[----:B------:R-:W-:Y:S01]  /*a0f0*/  IMAD.WIDE R160, R139, 0x4, R8 ;  /* 0x000000048ba07825 */ /* 0x000fe200078e0208 */
[----:B------:R-:W-:Y:S03]  /*a100*/  STL.64 [R1+0x1c28], R166 ;  /* 0x001c28a601007387 */ /* 0x000fe60000100a00 */
[----:B--2---:R-:W-:Y:S01]  /*a110*/  IMAD.WIDE R188, R137, 0x4, R10 ;  /* 0x0000000489bc7825 */ /* 0x004fe200078e020a */
        /* <DEDUP_REMOVED lines=19> */
[C---:B-1----:R-:W-:Y:S01]  /*a250*/  IMAD.WIDE R212, R135.reuse, 0x4, R8 ;  /* 0x0000000487d47825 */ /* 0x042fe200078e0208 */
[----:B------:R1:W-:Y:S03]  /*a260*/  STL.64 [R1+0x1f50], R196 ;  /* 0x001f50c401007387 */ /* 0x0003e60000100a00 */
[----:B------:R-:W-:Y:S01]  /*a270*/  IMAD.WIDE R240, R242, 0x4, R4 ;  /* 0x00000004f2f07825 */ /* 0x000fe200078e0204 */
[----:B------:R-:W-:Y:S03]  /*a280*/  STL.64 [R1+0x1c60], R170 ;  /* 0x001c60aa01007387 */ /* 0x000fe60000100a00 */
[C---:B--2---:R-:W-:Y:S01]  /*a290*/  IMAD.WIDE R202, R135.reuse, 0x4, R10 ;  /* 0x0000000487ca7825 */ /* 0x044fe200078e020a */
[----:B------:R2:W-:Y:S03]  /*a2a0*/  STL.64 [R1+0x1f58], R170 ;  /* 0x001f58aa01007387 */ /* 0x0005e60000100a00 */
[--C-:B------:R-:W-:Y:S01]  /*a2b0*/  IMAD.WIDE R248, R250, 0x4, R4.reuse ;  /* 0x00000004faf87825 */ /* 0x100fe200078e0204 */
[----:B------:R-:W-:Y:S03]  /*a2c0*/  STL.64 [R1+0x1c68], R192 ;  /* 0x001c68c001007387 */ /* 0x000fe60000100a00 */
[C-C-:B-1----:R-:W-:Y:S01]  /*a2d0*/  IMAD.WIDE R196, R134.reuse, 0x4, R4.reuse ;  /* 0x0000000486c47825 */ /* 0x142fe200078e0204 */
[----:B------:R1:W-:Y:S03]  /*a2e0*/  STL.64 [R1+0x1f60], R192 ;  /* 0x001f60c001007387 */ /* 0x0003e60000100a00 */
[----:B------:R-:W-:Y:S01]  /*a2f0*/  IMAD.WIDE R184, R135, 0x4, R4 ;  /* 0x0000000487b87825 */ /* 0x000fe200078e0204 */
[----:B------:R-:W-:Y:S03]  /*a300*/  STL.64 [R1+0x1c78], R158 ;  /* 0x001c789e01007387 */ /* 0x000fe60000100a00 */
[----:B--2---:R-:W-:Y:S01]  /*a310*/  IMAD.WIDE R170, R134, 0x4, R8 ;  /* 0x0000000486aa7825 */ /* 0x004fe200078e0208 */
[----:B------:R2:W-:Y:S03]  /*a320*/  STL.64 [R1+0x1f68], R158 ;  /* 0x001f689e01007387 */ /* 0x0005e60000100a00 */
[----:B------:R-:W-:Y:S01]  /*a330*/  IMAD.WIDE R198, R136, 0x4, R4 ;  /* 0x0000000488c67825 */ /* 0x000fe200078e0204 */
[----:B------:R-:W-:Y:S03]  /*a340*/  STL.64 [R1+0x1c70], R186 ;  /* 0x001c70ba01007387 */ /* 0x000fe60000100a00 */
[----:B-1----:R-:W-:Y:S01]  /*a350*/  IMAD.WIDE R192, R134, 0x4, R10 ;  /* 0x0000000486c07825 */ /* 0x002fe200078e020a */
[----:B------:R-:W-:Y:S03]  /*a360*/  STL.64 [R1+0x1f70], R186 ;  /* 0x001f70ba01007387 */ /* 0x000fe60000100a00 */
[--C-:B------:R-:W-:Y:S01]  /*a370*/  IMAD.WIDE R210, R137, 0x4, R4.reuse ;  /* 0x0000000489d27825 */ /* 0x100fe200078e0204 */
[----:B------:R1:W-:Y:S03]  /*a380*/  STL [R1+0x1884], R0 ;  /* 0x0018840001007387 */ /* 0x0003e60000100800 */
[--C-:B--2---:R-:W-:Y:S01]  /*a390*/  IMAD.WIDE R158, R133, 0x4, R4.reuse ;  /* 0x00000004859e7825 */ /* 0x104fe200078e0204 */
[----:B------:R2:W-:Y:S03]  /*a3a0*/  STL.64 [R1+0x2190], R14 ;  /* 0x0021900e01007387 */ /* 0x0005e60000100a00 */
[----:B------:R-:W-:-:S04]  /*a3b0*/  IMAD.WIDE R194, R138, 0x4, R4 ;  /* 0x000000048ac27825 */ /* 0x000fc800078e0204 */
[----:B-1----:R-:W-:Y:S02]  /*a3c0*/  VIADD R0, R14, UR5 ;  /* 0x000000050e007c36 */ /* 0x002fe40008000000 */
[----:B------:R-:W-:-:S03]  /*a3d0*/  IMAD.WIDE R186, R133, 0x4, R8 ;  /* 0x0000000485ba7825 */ /* 0x000fc600078e0208 */
[----:B------:R-:W-:Y:S01]  /*a3e0*/  @!PT LDS RZ, [RZ] ;  /* 0x00000000fffff984 */ /* 0x000fe20000000800 */
[----:B------:R-:W-:Y:S01]  /*a3f0*/  @!PT LDS RZ, [RZ] ;  /* 0x00000000fffff984 */ /* 0x000fe20000000800 */
[----:B------:R-:W-:Y:S01]  /*a400*/  @!PT LDS RZ, [RZ] ;  /* 0x00000000fffff984 */ /* 0x000fe20000000800 */
[----:B------:R1:W-:Y:S01]  /*a410*/  LDGSTS.E [R0], desc[UR60][R10.64], !P1 ;  /* 0x000000000a007fae */ /* 0x0003e2000c92187c */
[----:B--2---:R-:W-:-:S03]  /*a420*/  IMAD.WIDE R14, R25, 0x4, R10 ;  /* 0x00000004190e7825 */ /* 0x004fc600078e020a */
[----:B------:R2:W-:Y:S01]  /*a430*/  LDGSTS.E [R0+0x4000], desc[UR60][R8.64], !P1 ;  /* 0x0400000008007fae */ /* 0x0005e2000c92187c */
[----:B------:R-:W-:-:S03]  /*a440*/  IMAD.WIDE R168, R139, 0x4, R4 ;  /* 0x000000048ba87825 */ /* 0x000fc600078e0204 */
[----:B------:R3:W-:Y:S01]  /*a450*/  LDGSTS.E [R0+0x8000], desc[UR60][R4.64], !P1 ;  /* 0x0800000004007fae */ /* 0x0007e2000c92187c */
[----:B------:R-:W-:-:S03]  /*a460*/  IMAD.WIDE R152, R140, 0x4, R4 ;  /* 0x000000048c987825 */ /* 0x000fc600078e0204 */
[----:B------:R-:W-:Y:S01]  /*a470*/  LDGSTS.E [R0+0xc000], desc[UR60][R2.64], !P1 ;  /* 0x0c00000002007fae */ /* 0x000fe2000c92187c */
[----:B------:R-:W-:Y:S01]  /*a480*/  ISETP.GE.U32.AND P1, PT, R6, 0x7fffff5f, PT ;  /* 0x7fffff5f0600780c */ /* 0x000fe20003f26070 */
[--C-:B------:R-:W-:Y:S01]  /*a490*/  IMAD.WIDE R162, R141, 0x4, R4.reuse ;  /* 0x000000048da27825 */ /* 0x100fe200078e0204 */
[----:B------:R-:W-:Y:S01]  /*a4a0*/  SHF.L.U32 R6, R12, 0x5, RZ ;  /* 0x000000050c067819 */ /* 0x000fe200000006ff */
[----:B------:R-:W-:Y:S02]  /*a4b0*/  LDGSTS.E [R0+0x4], desc[UR60][R224.64], !P2 ;  /* 0x00004000e0007fae */ /* 0x000fe4000d12187c */
[----:B------:R-:W-:Y:S02]  /*a4c0*/  IMAD.WIDE R178, R142, 0x4, R4 ;  /* 0x000000048eb27825 */ /* 0x000fe400078e0204 */
[----:B------:R-:W-:Y:S02]  /*a4d0*/  LDGSTS.E [R0+0x4004], desc[UR60][R230.64], !P2 ;  /* 0x04004000e6007fae */ /* 0x000fe4000d12187c */
[----:B------:R-:W-:-:S04]  /*a4e0*/  IMAD.WIDE R18, R6, 0x4, R10 ;  /* 0x0000000406127825 */ /* 0x000fc800078e020a */
[--C-:B------:R-:W-:Y:S01]  /*a4f0*/  IMAD.WIDE R172, R143, 0x4, R4.reuse ;  /* 0x000000048fac7825 */ /* 0x100fe200078e0204 */
[----:B------:R4:W-:Y:S03]  /*a500*/  STL.64 [R1+0x840], R18 ;  /* 0x0008401201007387 */ /* 0x0009e60000100a00 */
[--C-:B------:R-:W-:Y:S01]  /*a510*/  IMAD.WIDE R176, R144, 0x4, R4.reuse ;  /* 0x0000000490b07825 */ /* 0x100fe200078e0204 */
[----:B------:R1:W-:Y:S03]  /*a520*/  STL.64 [R1+0x860], R16 ;  /* 0x0008601001007387 */ /* 0x0003e60000100a00 */
[--C-:B------:R-:W-:Y:S01]  /*a530*/  IMAD.WIDE R234, R12, 0x4, R4.reuse ;  /* 0x000000040cea7825 */ /* 0x100fe200078e0204 */
[----:B------:R2:W-:Y:S03]  /*a540*/  STL.64 [R1+0x880], R14 ;  /* 0x0008800e01007387 */ /* 0x0005e60000100a00 */
[----:B------:R-:W-:Y:S01]  /*a550*/  IMAD.WIDE R216, R218, 0x4, R4 ;  /* 0x00000004dad87825 */ /* 0x000fe200078e0204 */
[----:B------:R-:W-:Y:S03]  /*a560*/  LDGSTS.E [R0+0x8004], desc[UR60][R234.64], !P2 ;  /* 0x08004000ea007fae */ /* 0x000fe6000d12187c */
[----:B----4-:R-:W-:-:S04]  /*a570*/  IMAD.WIDE R18, R26, 0x4, R10 ;  /* 0x000000041a127825 */ /* 0x010fc800078e020a */
[--C-:B-1----:R-:W-:Y:S01]  /*a580*/  IMAD.WIDE R16, R27, 0x4, R10.reuse ;  /* 0x000000041b107825 */ /* 0x102fe200078e020a */
[----:B------:R1:W-:Y:S03]  /*a590*/  STL.64 [R1+0x8a0], R18 ;  /* 0x0008a01201007387 */ /* 0x0003e60000100a00 */
[----:B--2---:R-:W-:Y:S01]  /*a5a0*/  IMAD.WIDE R14, R28, 0x4, R10 ;  /* 0x000000041c0e7825 */ /* 0x004fe200078e020a */
[----:B------:R2:W-:Y:S03]  /*a5b0*/  STL.64 [R1+0x1158], R16 ;  /* 0x0011581001007387 */ /* 0x0005e60000100a00 */
[----:B------:R-:W-:Y:S01]  /*a5c0*/  IMAD.WIDE R226, R228, 0x4, R4 ;  /* 0x00000004e4e27825 */ /* 0x000fe200078e0204 */
[----:B------:R4:W-:Y:S03]  /*a5d0*/  STL.64 [R1+0x1178], R14 ;  /* 0x0011780e01007387 */ /* 0x0009e60000100a00 */
[----:B------:R-:W-:-:S04]  /*a5e0*/  IMAD.WIDE R238, R12, 0x4, R2 ;  /* 0x000000040cee7825 */ /* 0x000fc800078e0202 */
[--C-:B-1----:R-:W-:Y:S01]  /*a5f0*/  IMAD.WIDE R18, R29, 0x4, R10.reuse ;  /* 0x000000041d127825 */ /* 0x102fe200078e020a */
[----:B------:R-:W-:Y:S03]  /*a600*/  LDGSTS.E [R0+0xc004], desc[UR60][R238.64], !P2 ;  /* 0x0c004000ee007fae */ /* 0x000fe6000d12187c */
[--C-:B--2---:R-:W-:Y:S01]  /*a610*/  IMAD.WIDE R16, R30, 0x4, R10.reuse ;  /* 0x000000041e107825 */ /* 0x104fe200078e020a */
[----:B------:R1:W-:Y:S03]  /*a620*/  STL.64 [R1+0x1198], R18 ;  /* 0x0011981201007387 */ /* 0x0003e60000100a00 */
[----:B----4-:R-:W-:Y:S01]  /*a630*/  IMAD.WIDE R14, R31, 0x4, R10 ;  /* 0x000000041f0e7825 */ /* 0x010fe200078e020a */
[----:B------:R2:W-:Y:S03]  /*a640*/  STL.64 [R1+0x11b8], R16 ;  /* 0x0011b81001007387 */ /* 0x0005e60000100a00 */
[--C-:B------:R-:W-:Y:S01]  /*a650*/  IMAD.WIDE R218, R218, 0x4, R2.reuse ;  /* 0x00000004dada7825 */ /* 0x100fe200078e0202 */
[----:B------:R4:W-:Y:S03]  /*a660*/  STL.64 [R1+0x1558], R14 ;  /* 0x0015580e01007387 */ /* 0x0009e60000100a00 */
[----:B------:R-:W-:Y:S01]  /*a670*/  IMAD.WIDE R228, R228, 0x4, R2 ;  /* 0x00000004e4e47825 */ /* 0x000fe200078e0202 */
[----:B------:R-:W-:Y:S03]  /*a680*/  LDGSTS.E [R0+0x8], desc[UR60][R20.64], !P5 ;  /* 0x0000800014007fae */ /* 0x000fe6000e92187c */
        /* <DEDUP_REMOVED lines=9> */
[----:B------:R3:W-:Y:S03]  /*a720*/  STL.64 [R1+0x15b8], R14 ;  /* 0x0015b80e01007387 */ /* 0x0007e60000100a00 */
[--C-:B-1----:R-:W-:Y:S01]  /*a730*/  IMAD.WIDE R18, R35, 0x4, R10.reuse ;  /* 0x0000000423127825 */ /* 0x102fe200078e020a */
[----:B------:R1:W-:Y:S03]  /*a740*/  STL.64 [R1+0x21a0], R244 ;  /* 0x0021a0f401007387 */ /* 0x0003e60000100a00 */
[----:B--2---:R-:W-:Y:S01]  /*a750*/  IMAD.WIDE R16, R36, 0x4, R10 ;  /* 0x0000000424107825 */ /* 0x004fe200078e020a */
[----:B------:R2:W-:Y:S03]  /*a760*/  STL.64 [R1+0x500], R18 ;  /* 0x0005001201007387 */ /* 0x0005e60000100a00 */
[C---:B----4-:R-:W-:Y:S01]  /*a770*/  IMAD.WIDE R232, R34.reuse, 0x4, R4 ;  /* 0x0000000422e87825 */ /* 0x050fe200078e0204 */
[----:B------:R4:W-:Y:S03]  /*a780*/  STL.64 [R1+0x520], R16 ;  /* 0x0005201001007387 */ /* 0x0009e60000100a00 */
[----:B---3--:R-:W-:Y:S01]  /*a790*/  IMAD.WIDE R14, R37, 0x4, R10 ;  /* 0x00000004250e7825 */ /* 0x008fe200078e020a */
[----:B------:R-:W-:Y:S03]  /*a7a0*/  LDGSTS.E [R0+0x8008], desc[UR60][R216.64], !P5 ;  /* 0x08008000d8007fae */ /* 0x000fe6000e92187c */
[----:B-1----:R-:W-:Y:S01]  /*a7b0*/  IMAD.WIDE R244, R34, 0x4, R8 ;  /* 0x0000000422f47825 */ /* 0x002fe200078e0208 */
[----:B------:R1:W-:Y:S03]  /*a7c0*/  STL.64 [R1+0x8c0], R14 ;  /* 0x0008c00e01007387 */ /* 0x0003e60000100a00 */
[--C-:B--2---:R-:W-:Y:S01]  /*a7d0*/  IMAD.WIDE R18, R38, 0x4, R10.reuse ;  /* 0x0000000426127825 */ /* 0x104fe200078e020a */
[----:B------:R-:W-:Y:S03]  /*a7e0*/  LDGSTS.E [R0+0xc008], desc[UR60][R218.64], !P5 ;  /* 0x0c008000da007fae */ /* 0x000fe6000e92187c */
[--C-:B----4-:R-:W-:Y:S01]  /*a7f0*/  IMAD.WIDE R16, R39, 0x4, R10.reuse ;  /* 0x0000000427107825 */ /* 0x110fe200078e020a */
[----:B------:R2:W-:Y:S03]  /*a800*/  STL.64 [R1+0x8e0], R18 ;  /* 0x0008e01201007387 */ /* 0x0005e60000100a00 */
[--C-:B-1----:R-:W-:Y:S01]  /*a810*/  IMAD.WIDE R14, R40, 0x4, R10.reuse ;  /* 0x00000004280e7825 */ /* 0x102fe200078e020a */
[----:B------:R1:W-:Y:S04]  /*a820*/  STL.64 [R1+0x900], R16 ;  /* 0x0009001001007387 */ /* 0x0003e80000100a00 */
[----:B------:R3:W-:Y:S01]  /*a830*/  STL.64 [R1+0x920], R14 ;  /* 0x0009200e01007387 */ /* 0x0007e20000100a00 */
[----:B--2---:R-:W-:-:S03]  /*a840*/  IMAD.WIDE R18, R41, 0x4, R10 ;  /* 0x0000000429127825 */ /* 0x004fc600078e020a */
[----:B------:R-:W-:Y:S01]  /*a850*/  LDGSTS.E [R0+0xc], desc[UR60][R220.64], !P3 ;  /* 0x0000c000dc007fae */ /* 0x000fe2000d92187c */
[----:B-1----:R-:W-:-:S03]  /*a860*/  IMAD.WIDE R16, R42, 0x4, R10 ;  /* 0x000000042a107825 */ /* 0x002fc600078e020a */
[----:B------:R1:W-:Y:S01]  /*a870*/  STL.64 [R1+0x11d8], R18 ;  /* 0x0011d81201007387 */ /* 0x0003e20000100a00 */
[----:B---3--:R-:W-:-:S03]  /*a880*/  IMAD.WIDE R14, R43, 0x4, R10 ;  /* 0x000000042b0e7825 */ /* 0x008fc600078e020a */
[----:B------:R2:W-:Y:S04]  /*a890*/  STL.64 [R1+0x11f8], R16 ;  /* 0x0011f81001007387 */ /* 0x0005e80000100a00 */
[----:B------:R3:W-:Y:S01]  /*a8a0*/  STL.64 [R1+0x1218], R14 ;  /* 0x0012180e01007387 */ /* 0x0007e20000100a00 */
[----:B-1----:R-:W-:-:S03]  /*a8b0*/  IMAD.WIDE R18, R44, 0x4, R10 ;  /* 0x000000042c127825 */ /* 0x002fc600078e020a */
[----:B------:R-:W-:Y:S01]  /*a8c0*/  LDGSTS.E [R0+0x400c], desc[UR60][R222.64], !P3 ;  /* 0x0400c000de007fae */ /* 0x000fe2000d92187c */
[----:B--2---:R-:W-:-:S03]  /*a8d0*/  IMAD.WIDE R16, R45, 0x4, R10 ;  /* 0x000000042d107825 */ /* 0x004fc600078e020a */
        /* <DEDUP_REMOVED lines=18> */
[----:B-1----:R-:W-:-:S04]  /*aa00*/  IMAD.WIDE R18, R53, 0x4, R10 ;  /* 0x0000000435127825 */ /* 0x002fc800078e020a */
[--C-:B--2---:R-:W-:Y:S01]  /*aa10*/  IMAD.WIDE R16, R54, 0x4, R10.reuse ;  /* 0x0000000436107825 */ /* 0x104fe200078e020a */
[----:B------:R1:W-:Y:S03]  /*aa20*/  STL.64 [R1+0x940], R18 ;  /* 0x0009401201007387 */ /* 0x0003e60000100a00 */
[--C-:B---3--:R-:W-:Y:S01]  /*aa30*/  IMAD.WIDE R14, R55, 0x4, R10.reuse ;  /* 0x00000004370e7825 */ /* 0x108fe200078e020a */
        /* <DEDUP_REMOVED lines=157> */
[----:B------:R3:W-:Y:S04]  /*b410*/  STL.64 [R1+0x10d8], R14 ;  /* 0x0010d80e01007387 */ /* 0x0007e80000100a00 */
[----:B------:R-:W-:Y:S01]  /*b420*/  STL.64 [R1+0x10f8], R192 ;  /* 0x0010f8c001007387 */ /* 0x000fe20000100a00 */
[----:B-1----:R-:W-:-:S03]  /*b430*/  IMAD.WIDE R18, R142, 0x4, R10 ;  /* 0x000000048e127825 */ /* 0x002fc600078e020a */
[----:B------:R1:W-:Y:S01]  /*b440*/  STL.64 [R1+0x1f78], R192 ;  /* 0x001f78c001007387 */ /* 0x0003e20000100a00 */
[----:B--2---:R-:W-:-:S03]  /*b450*/  IMAD.WIDE R16, R25, 0x4, R8 ;  /* 0x0000000419107825 */ /* 0x004fc600078e0208 */
[----:B------:R-:W-:Y:S01]  /*b460*/  STL.64 [R1+0x1118], R202 ;  /* 0x001118ca01007387 */ /* 0x000fe20000100a00 */
[----:B---3--:R-:W-:-:S03]  /*b470*/  IMAD.WIDE R14, R6, 0x4, R8 ;  /* 0x00000004060e7825 */ /* 0x008fc600078e0208 */
[----:B------:R2:W-:Y:S04]  /*b480*/  STL.64 [R1+0x1f80], R202 ;  /* 0x001f80ca01007387 */ /* 0x0005e80000100a00 */
[----:B------:R-:W-:Y:S01]  /*b490*/  STL.64 [R1+0x1138], R156 ;  /* 0x0011389c01007387 */ /* 0x000fe20000100a00 */
[----:B-1----:R-:W-:-:S03]  /*b4a0*/  IMAD.WIDE R192, R132, 0x4, R4 ;  /* 0x0000000484c07825 */ /* 0x002fc600078e0204 */
[----:B------:R1:W-:Y:S04]  /*b4b0*/  STL.64 [R1+0x1f88], R156 ;  /* 0x001f889c01007387 */ /* 0x0003e80000100a00 */
[----:B------:R-:W-:Y:S01]  /*b4c0*/  STL.64 [R1+0x14d8], R188 ;  /* 0x0014d8bc01007387 */ /* 0x000fe20000100a00 */
[----:B--2---:R-:W-:-:S03]  /*b4d0*/  IMAD.WIDE R202, R132, 0x4, R8 ;  /* 0x0000000484ca7825 */ /* 0x004fc600078e0208 */
        /* <DEDUP_REMOVED lines=10> */
[----:B------:R3:W-:Y:S01]  /*b580*/  STL.64 [R1+0x1fb0], R10 ;  /* 0x001fb00a01007387 */ /* 0x0007e20000100a00 */
[----:B--2---:R-:W-:-:S03]  /*b590*/  IMAD.WIDE R214, R130, 0x4, R8 ;  /* 0x0000000482d67825 */ /* 0x004fc600078e0208 */
[----:B------:R-:W-:Y:S04]  /*b5a0*/  STL.64 [R1+0x1ce8], R164 ;  /* 0x001ce8a401007387 */ /* 0x000fe80000100a00 */
[----:B------:R2:W-:Y:S01]  /*b5b0*/  STL.64 [R1+0x1fb8], R164 ;  /* 0x001fb8a401007387 */ /* 0x0005e20000100a00 */
[----:B-1----:R-:W-:-:S03]  /*b5c0*/  IMAD.WIDE R208, R129, 0x4, R4 ;  /* 0x0000000481d07825 */ /* 0x002fc600078e0204 */
[----:B------:R-:W-:Y:S01]  /*b5d0*/  STL.64 [R1+0x1d08], R18 ;  /* 0x001d081201007387 */ /* 0x000fe20000100a00 */
[----:B---3--:R-:W-:-:S03]  /*b5e0*/  IMAD.WIDE R10, R24, 0x4, R8 ;  /* 0x00000004180a7825 */ /* 0x008fc600078e0208 */
        /* <DEDUP_REMOVED lines=9> */
[----:B------:R2:W-:Y:S04]  /*b680*/  STL.64 [R1+0x868], R10 ;  /* 0x0008680a01007387 */ /* 0x0005e80000100a00 */
[----:B------:R4:W-:Y:S01]  /*b690*/  STL.64 [R1+0x888], R16 ;  /* 0x0008881001007387 */ /* 0x0009e20000100a00 */
[----:B-1----:R-:W-:-:S04]  /*b6a0*/  IMAD.WIDE R174, R127, 0x4, R8 ;  /* 0x000000047fae7825 */ /* 0x002fc800078e0208 */
[----:B---3--:R-:W-:-:S04]  /*b6b0*/  IMAD.WIDE R14, R26, 0x4, R8 ;  /* 0x000000041a0e7825 */ /* 0x008fc800078e0208 */
[--C-:B--2---:R-:W-:Y:S01]  /*b6c0*/  IMAD.WIDE R10, R27, 0x4, R8.reuse ;  /* 0x000000041b0a7825 */ /* 0x104fe200078e0208 */
[----:B------:R1:W-:Y:S03]  /*b6d0*/  STL.64 [R1+0x8a8], R14 ;  /* 0x0008a80e01007387 */ /* 0x0003e60000100a00 */
[--C-:B----4-:R-:W-:Y:S01]  /*b6e0*/  IMAD.WIDE R16, R28, 0x4, R8.reuse ;  /* 0x000000041c107825 */ /* 0x110fe200078e0208 */
        /* <DEDUP_REMOVED lines=14> */
[----:B------:R4:W-:Y:S01]  /*b7d0*/  STL.64 [R1+0x21b0], R246 ;  /* 0x0021b0f601007387 */ /* 0x0009e20000100a00 */
[----:B-1----:R-:W-:-:S03]  /*b7e0*/  IMAD.WIDE R14, R38, 0x4, R8 ;  /* 0x00000004260e7825 */ /* 0x002fc600078e0208 */
[----:B------:R-:W-:Y:S01]  /*b7f0*/  STL.64 [R1+0x15c0], R244 ;  /* 0x0015c0f401007387 */ /* 0x000fe20000100a00 */
[----:B--2---:R-:W-:-:S03]  /*b800*/  IMAD.WIDE R10, R35, 0x4, R8 ;  /* 0x00000004230a7825 */ /* 0x004fc600078e0208 */
[----:B------:R1:W-:Y:S01]  /*b810*/  STL.64 [R1+0x21c0], R244 ;  /* 0x0021c0f401007387 */ /* 0x0003e20000100a00 */
[----:B---3--:R-:W-:-:S03]  /*b820*/  IMAD.WIDE R236, R33, 0x4, R2 ;  /* 0x0000000421ec7825 */ /* 0x008fc600078e0202 */
[----:B------:R2:W-:Y:S01]  /*b830*/  STL.64 [R1+0x508], R10 ;  /* 0x0005080a01007387 */ /* 0x0005e20000100a00 */
[----:B----4-:R-:W-:-:S04]  /*b840*/  IMAD.WIDE R246, R33, 0x4, R4 ;  /* 0x0000000421f67825 */ /* 0x010fc800078e0204 */
[----:B-1----:R-:W-:-:S04]  /*b850*/  IMAD.WIDE R244, R31, 0x4, R2 ;  /* 0x000000041ff47825 */ /* 0x002fc800078e0202 */
[----:B--2---:R-:W-:-:S05]  /*b860*/  IMAD.WIDE R10, R36, 0x4, R8 ;  /* 0x00000004240a7825 */ /* 0x004fca00078e0208 */
[----:B------:R1:W-:Y:S04]  /*b870*/  STL.64 [R1+0x528], R10 ;  /* 0x0005280a01007387 */ /* 0x0003e80000100a00 */
        /* <DEDUP_REMOVED lines=177> */
[----:B--2---:R-:W-:Y:S01]  /*c390*/  IMAD.WIDE R16, R141, 0x4, R8 ;  /* 0x000000048d107825 */ /* 0x004fe200078e0208 */
[----:B------:R1:W-:Y:S03]  /*c3a0*/  STL.64 [R1+0x1c90], R10 ;  /* 0x001c900a01007387 */ /* 0x0003e60000100a00 */
[----:B---3--:R-:W-:Y:S01]  /*c3b0*/  IMAD.WIDE R14, R24, 0x4, R4 ;  /* 0x00000004180e7825 */ /* 0x008fe200078e0204 */
[----:B------:R-:W-:Y:S04]  /*c3c0*/  STL.64 [R1+0x1cb0], R174 ;  /* 0x001cb0ae01007387 */ /* 0x000fe80000100a00 */
[----:B------:R2:W-:Y:S01]  /*c3d0*/  STL.64 [R1+0x1fe8], R174 ;  /* 0x001fe8ae01007387 */ /* 0x0005e20000100a00 */
[----:B-1----:R-:W-:-:S03]  /*c3e0*/  IMAD.WIDE R10, R129, 0x4, R8 ;  /* 0x00000004810a7825 */ /* 0x002fc600078e0208 */
[----:B------:R-:W-:Y:S04]  /*c3f0*/  STL.64 [R1+0x1cd0], R18 ;  /* 0x001cd01201007387 */ /* 0x000fe80000100a00 */
[----:B------:R1:W-:Y:S01]  /*c400*/  STL.64 [R1+0x1fe0], R18 ;  /* 0x001fe01201007387 */ /* 0x0003e20000100a00 */
[----:B--2---:R-:W-:-:S03]  /*c410*/  IMAD.WIDE R174, R124, 0x4, R4 ;  /* 0x000000047cae7825 */ /* 0x004fc600078e0204 */
[----:B------:R-:W-:Y:S04]  /*c420*/  STL.64 [R1+0x7c8], R10 ;  /* 0x0007c80a01007387 */ /* 0x000fe80000100a00 */
        /* <DEDUP_REMOVED lines=41> */
[----:B------:R-:W-:Y:S04]  /*c6c0*/  STL.64 [R1+0x2058], R206 ;  /* 0x002058ce01007387 */ /* 0x000fe80000100a00 */
[----:B------:R-:W-:Y:S01]  /*c6d0*/  STL.64 [R1+0x1d30], R190 ;  /* 0x001d30be01007387 */ /* 0x000fe20000100a00 */
[----:B--2---:R-:W-:-:S03]  /*c6e0*/  IMAD.WIDE R16, R111, 0x4, R4 ;  /* 0x000000046f107825 */ /* 0x004fc600078e0204 */
[----:B------:R1:W-:Y:S04]  /*c6f0*/  STL.64 [R1+0x2060], R190 ;  /* 0x002060be01007387 */ /* 0x0003e80000100a00 */
[----:B------:R-:W-:Y:S04]  /*c700*/  STL.64 [R1+0x1d50], R204 ;  /* 0x001d50cc01007387 */ /* 0x000fe80000100a00 */
[----:B------:R-:W-:Y:S04]  /*c710*/  STL.64 [R1+0x2068], R204 ;  /* 0x002068cc01007387 */ /* 0x000fe80000100a00 */
[----:B------:R2:W-:Y:S01]  /*c720*/  STL.64 [R1+0x850], R8 ;  /* 0x0008500801007387 */ /* 0x0005e20000100a00 */
[----:B-1----:R-:W-:-:S03]  /*c730*/  IMAD.WIDE R190, R110, 0x4, R4 ;  /* 0x000000046ebe7825 */ /* 0x002fc600078e0204 */
[----:B------:R1:W-:Y:S04]  /*c740*/  STL.64 [R1+0x870], R14 ;  /* 0x0008700e01007387 */ /* 0x0003e80000100a00 */
[----:B------:R3:W-:Y:S01]  /*c750*/  STL.64 [R1+0x890], R10 ;  /* 0x0008900a01007387 */ /* 0x0007e20000100a00 */
[----:B--2---:R-:W-:-:S04]  /*c760*/  IMAD.WIDE R8, R26, 0x4, R4 ;  /* 0x000000041a087825 */ /* 0x004fc800078e0204 */
[--C-:B-1----:R-:W-:Y:S01]  /*c770*/  IMAD.WIDE R14, R27, 0x4, R4.reuse ;  /* 0x000000041b0e7825 */ /* 0x102fe200078e0204 */
        /* <DEDUP_REMOVED lines=16> */
[----:B-1----:R-:W-:-:S03]  /*c880*/  IMAD.WIDE R8, R35, 0x4, R4 ;  /* 0x0000000423087825 */ /* 0x002fc600078e0204 */
[----:B------:R-:W-:Y:S01]  /*c890*/  STL.64 [R1+0x15a8], R246 ;  /* 0x0015a8f601007387 */ /* 0x000fe20000100a00 */
[----:B--2---:R-:W-:-:S03]  /*c8a0*/  IMAD.WIDE R240, R32, 0x4, R2 ;  /* 0x0000000420f07825 */ /* 0x004fc600078e0202 */
[----:B------:R1:W-:Y:S01]  /*c8b0*/  STL.64 [R1+0x21d0], R246 ;  /* 0x0021d0f601007387 */ /* 0x0003e20000100a00 */
[----:B---3--:R-:W-:-:S03]  /*c8c0*/  IMAD.WIDE R248, R30, 0x4, R2 ;  /* 0x000000041ef87825 */ /* 0x008fc600078e0202 */
[----:B------:R-:W-:Y:S04]  /*c8d0*/  STL.64 [R1+0x15c8], R232 ;  /* 0x0015c8e801007387 */ /* 0x000fe80000100a00 */
[----:B------:R2:W-:Y:S04]  /*c8e0*/  STL.64 [R1+0x21d8], R232 ;  /* 0x0021d8e801007387 */ /* 0x0005e80000100a00 */
[----:B------:R3:W-:Y:S01]  /*c8f0*/  STL.64 [R1+0x510], R8 ;  /* 0x0005100801007387 */ /* 0x0007e20000100a00 */
[--C-:B-1----:R-:W-:Y:S02]  /*c900*/  IMAD.WIDE R246, R29, 0x4, R2.reuse ;  /* 0x000000041df67825 */ /* 0x102fe400078e0202 */
[----:B------:R-:W1:Y:S01]  /*c910*/  LDC R29, c[0x0][0x230] ;  /* 0x00008c00ff1d7b82 */ /* 0x000e620000000800 */
[----:B------:R4:W-:Y:S01]  /*c920*/  STL.64 [R1+0x530], R10 ;  /* 0x0005300a01007387 */ /* 0x0009e20000100a00 */
[----:B--2---:R-:W-:-:S06]  /*c930*/  IMAD.WIDE R232, R28, 0x4, R2 ;  /* 0x000000041ce87825 */ /* 0x004fcc00078e0202 */
[----:B------:R-:W2:Y:S01]  /*c940*/  LDC R28, c[0x0][0x230] ;  /* 0x00008c00ff1c7b82 */ /* 0x000ea20000000800 */
[----:B---3--:R-:W-:-:S04]  /*c950*/  IMAD.WIDE R8, R37, 0x4, R4 ;  /* 0x0000000425087825 */ /* 0x008fc800078e0204 */
[--C-:B----4-:R-:W-:Y:S01]  /*c960*/  IMAD.WIDE R10, R39, 0x4, R4.reuse ;  /* 0x00000004270a7825 */ /* 0x110fe200078e0204 */
[----:B------:R3:W-:Y:S04]  /*c970*/  STL.64 [R1+0x8d0], R8 ;  /* 0x0008d00801007387 */ /* 0x0007e80000100a00 */
[----:B------:R4:W-:Y:S04]  /*c980*/  STL.64 [R1+0x8f0], R14 ;  /* 0x0008f00e01007387 */ /* 0x0009e80000100a00 */
[----:B------:R4:W-:Y:S01]  /*c990*/  STL.64 [R1+0x910], R10 ;  /* 0x0009100a01007387 */ /* 0x0009e20000100a00 */
[----:B---3--:R-:W-:-:S04]  /*c9a0*/  IMAD.WIDE R8, R40, 0x4, R4 ;  /* 0x0000000428087825 */ /* 0x008fc800078e0204 */
[--C-:B----4-:R-:W-:Y:S01]  /*c9b0*/  IMAD.WIDE R14, R41, 0x4, R4.reuse ;  /* 0x00000004290e7825 */ /* 0x110fe200078e0204 */
[----:B------:R3:W-:Y:S03]  /*c9c0*/  STL.64 [R1+0x930], R8 ;  /* 0x0009300801007387 */ /* 0x0007e60000100a00 */
[--C-:B------:R-:W-:Y:S01]  /*c9d0*/  IMAD.WIDE R10, R42, 0x4, R4.reuse ;  /* 0x000000042a0a7825 */ /* 0x100fe200078e0204 */
[----:B------:R4:W-:Y:S04]  /*c9e0*/  STL.64 [R1+0x11e8], R14 ;  /* 0x0011e80e01007387 */ /* 0x0009e80000100a00 */
[----:B------:R1:W-:Y:S01]  /*c9f0*/  STL.64 [R1+0x1208], R10 ;  /* 0x0012080a01007387 */ /* 0x0003e20000100a00 */
[----:B---3--:R-:W-:-:S04]  /*ca00*/  IMAD.WIDE R8, R43, 0x4, R4 ;  /* 0x000000042b087825 */ /* 0x008fc800078e0204 */
[--C-:B----4-:R-:W-:Y:S01]  /*ca10*/  IMAD.WIDE R14, R44, 0x4, R4.reuse ;  /* 0x000000042c0e7825 */ /* 0x110fe200078e0204 */
[----:B------:R3:W-:Y:S03]  /*ca20*/  STL.64 [R1+0x1228], R8 ;  /* 0x0012280801007387 */ /* 0x0007e60000100a00 */
[--C-:B-1----:R-:W-:Y:S01]  /*ca30*/  IMAD.WIDE R10, R45, 0x4, R4.reuse ;  /* 0x000000042d0a7825 */ /* 0x102fe200078e0204 */
[----:B------:R1:W-:Y:S04]  /*ca40*/  STL.64 [R1+0x1248], R14 ;  /* 0x0012480e01007387 */ /* 0x0003e80000100a00 */
[----:B------:R4:W-:Y:S01]  /*ca50*/  STL.64 [R1+0x15e8], R10 ;  /* 0x0015e80a01007387 */ /* 0x0009e20000100a00 */
[----:B---3--:R-:W-:-:S04]  /*ca60*/  IMAD.WIDE R8, R46, 0x4, R4 ;  /* 0x000000042e087825 */ /* 0x008fc800078e0204 */
[--C-:B-1----:R-:W-:Y:S01]  /*ca70*/  IMAD.WIDE R14, R47, 0x4, R4.reuse ;  /* 0x000000042f0e7825 */ /* 0x102fe200078e0204 */
[----:B------:R1:W-:Y:S03]  /*ca80*/  STL.64 [R1+0x1608], R8 ;  /* 0x0016080801007387 */ /* 0x0003e60000100a00 */
[--C-:B----4-:R-:W-:Y:S01]  /*ca90*/  IMAD.WIDE R10, R48, 0x4, R4.reuse ;  /* 0x00000004300a7825 */ /* 0x110fe200078e0204 */
[----:B------:R3:W-:Y:S04]  /*caa0*/  STL.64 [R1+0x1628], R14 ;  /* 0x0016280e01007387 */ /* 0x0007e80000100a00 */
[----:B------:R4:W-:Y:S01]  /*cab0*/  STL.64 [R1+0x1648], R10 ;  /* 0x0016480a01007387 */ /* 0x0009e20000100a00 */
[----:B-1----:R-:W-:-:S04]  /*cac0*/  IMAD.WIDE R8, R49, 0x4, R4 ;  /* 0x0000000431087825 */ /* 0x002fc800078e0204 */
[--C-:B---3--:R-:W-:Y:S01]  /*cad0*/  IMAD.WIDE R14, R50, 0x4, R4.reuse ;  /* 0x00000004320e7825 */ /* 0x108fe200078e0204 */
        /* <DEDUP_REMOVED lines=119> */
[----:B---3--:R-:W-:Y:S01]  /*d250*/  IMAD.WIDE R14, R34, 0x4, R2 ;  /* 0x00000004220e7825 */ /* 0x008fe200078e0202 */
[----:B------:R1:W-:Y:S03]  /*d260*/  STL.64 [R1+0x17e8], R8 ;  /* 0x0017e80801007387 */ /* 0x0003e60000100a00 */
[--C-:B----4-:R-:W-:Y:S01]  /*d270*/  IMAD.WIDE R10, R126, 0x4, R4.reuse ;  /* 0x000000047e0a7825 */ /* 0x110fe200078e0204 */
[----:B------:R-:W-:Y:S04]  /*d280*/  STL.64 [R1+0x1808], R190 ;  /* 0x001808be01007387 */ /* 0x000fe80000100a00 */
[----:B------:R-:W-:Y:S01]  /*d290*/  STL.64 [R1+0x2078], R190 ;  /* 0x002078be01007387 */ /* 0x000fe20000100a00 */
[----:B-1----:R-:W-:-:S03]  /*d2a0*/  IMAD.WIDE R8, R112, 0x4, R4 ;  /* 0x0000000470087825 */ /* 0x002fc600078e0204 */
[----:B------:R-:W-:Y:S04]  /*d2b0*/  STL.64 [R1+0x1828], R16 ;  /* 0x0018281001007387 */ /* 0x000fe80000100a00 */
[----:B------:R-:W-:Y:S04]  /*d2c0*/  STL.64 [R1+0x2070], R16 ;  /* 0x0020701001007387 */ /* 0x000fe80000100a00 */
[----:B------:R-:W-:Y:S04]  /*d2d0*/  STL.64 [R1+0x1848], R8 ;  /* 0x0018480801007387 */ /* 0x000fe80000100a00 */
[----:B------:R1:W-:Y:S04]  /*d2e0*/  STL.64 [R1+0x2080], R8 ;  /* 0x0020800801007387 */ /* 0x0003e80000100a00 */
[----:B------:R-:W-:Y:S04]  /*d2f0*/  STL.64 [R1+0x750], R180 ;  /* 0x000750b401007387 */ /* 0x000fe80000100a00 */
[----:B------:R-:W-:Y:S04]  /*d300*/  STL.64 [R1+0x2088], R180 ;  /* 0x002088b401007387 */ /* 0x000fe80000100a00 */
[----:B------:R-:W-:Y:S01]  /*d310*/  STL.64 [R1+0x770], R160 ;  /* 0x000770a001007387 */ /* 0x000fe20000100a00 */
[----:B-1----:R-:W-:-:S02]  /*d320*/  IMAD.WIDE R8, R26, 0x4, R2 ;  /* 0x000000041a087825 */ /* 0x002fc400078e0202 */
[----:B------:R-:W1:Y:S01]  /*d330*/  LDC R26, c[0x0][0x230] ;  /* 0x00008c00ff1a7b82 */ /* 0x000e620000000800 */
[----:B------:R-:W-:Y:S04]  /*d340*/  STL.64 [R1+0x2090], R160 ;  /* 0x002090a001007387 */ /* 0x000fe80000100a00 */
        /* <DEDUP_REMOVED lines=23> */
[----:B------:R3:W-:Y:S04]  /*d4c0*/  STL.64 [R1+0x20f0], R10 ;  /* 0x0020f00a01007387 */ /* 0x0007e80000100a00 */
[----:B------:R-:W-:Y:S04]  /*d4d0*/  STL.64 [R1+0x1cb8], R150 ;  /* 0x001cb89601007387 */ /* 0x000fe80000100a00 */
[----:B------:R-:W-:Y:S04]  /*d4e0*/  STL.64 [R1+0x20f8], R150 ;  /* 0x0020f89601007387 */ /* 0x000fe80000100a00 */
[----:B------:R-:W-:Y:S01]  /*d4f0*/  STL.64 [R1+0x1cd8], R164 ;  /* 0x001cd8a401007387 */ /* 0x000fe20000100a00 */
[----:B---3--:R-:W-:-:S03]  /*d500*/  IMAD.WIDE R10, R25, 0x4, R2 ;  /* 0x00000004190a7825 */ /* 0x008fc600078e0202 */
        /* <DEDUP_REMOVED lines=35> */
[----:B------:R3:W-:Y:S02]  /*d740*/  STL.64 [R1+0x858], R4 ;  /* 0x0008580401007387 */ /* 0x0007e40000100a00 */
[----:B---3--:R-:W-:-:S05]  /*d750*/  IMAD.WIDE R4, R24, 0x4, R2 ;  /* 0x0000000418047825 */ /* 0x008fca00078e0202 */
[----:B------:R3:W-:Y:S04]  /*d760*/  STL.64 [R1+0x878], R4 ;  /* 0x0008780401007387 */ /* 0x0007e80000100a00 */
[----:B------:R4:W-:Y:S04]  /*d770*/  STL.64 [R1+0x898], R10 ;  /* 0x0008980a01007387 */ /* 0x0009e80000100a00 */
[----:B------:R2:W-:Y:S01]  /*d780*/  STL.64 [R1+0x8b8], R8 ;  /* 0x0008b80801007387 */ /* 0x0005e20000100a00 */
[--C-:B---3--:R-:W-:Y:S02]  /*d790*/  IMAD.WIDE R4, R27, 0x4, R2.reuse ;  /* 0x000000041b047825 */ /* 0x108fe400078e0202 */
[----:B------:R-:W3:Y:S02]  /*d7a0*/  LDC R27, c[0x0][0x230] ;  /* 0x00008c00ff1b7b82 */ /* 0x000ee40000000800 */
[--C-:B----4-:R-:W-:Y:S01]  /*d7b0*/  IMAD.WIDE R10, R38, 0x4, R2.reuse ;  /* 0x00000004260a7825 */ /* 0x110fe200078e0202 */
[----:B------:R4:W-:Y:S03]  /*d7c0*/  STL.64 [R1+0x1170], R4 ;  /* 0x0011700401007387 */ /* 0x0009e60000100a00 */
[--C-:B--2---:R-:W-:Y:S01]  /*d7d0*/  IMAD.WIDE R8, R36, 0x4, R2.reuse ;  /* 0x0000000424087825 */ /* 0x104fe200078e0202 */
[----:B------:R-:W-:Y:S04]  /*d7e0*/  STL.64 [R1+0x1190], R232 ;  /* 0x001190e801007387 */ /* 0x000fe80000100a00 */
[----:B------:R-:W-:Y:S04]  /*d7f0*/  STL.64 [R1+0x11b0], R246 ;  /* 0x0011b0f601007387 */ /* 0x000fe80000100a00 */
[----:B------:R-:W-:Y:S01]  /*d800*/  STL.64 [R1+0x11d0], R248 ;  /* 0x0011d0f801007387 */ /* 0x000fe20000100a00 */
[----:B----4-:R-:W-:-:S03]  /*d810*/  IMAD.WIDE R4, R35, 0x4, R2 ;  /* 0x0000000423047825 */ /* 0x010fc600078e0202 */
[----:B------:R-:W-:Y:S04]  /*d820*/  STL.64 [R1+0x1570], R244 ;  /* 0x001570f401007387 */ /* 0x000fe80000100a00 */
[----:B------:R-:W-:Y:S04]  /*d830*/  STL.64 [R1+0x1590], R240 ;  /* 0x001590f001007387 */ /* 0x000fe80000100a00 */
[----:B------:R-:W-:Y:S04]  /*d840*/  STL.64 [R1+0x15b0], R236 ;  /* 0x0015b0ec01007387 */ /* 0x000fe80000100a00 */
[----:B------:R-:W-:Y:S04]  /*d850*/  STL.64 [R1+0x15d0], R14 ;  /* 0x0015d00e01007387 */ /* 0x000fe80000100a00 */
[----:B------:R2:W-:Y:S04]  /*d860*/  STL.64 [R1+0x518], R4 ;  /* 0x0005180401007387 */ /* 0x0005e80000100a00 */
[----:B------:R4:W-:Y:S01]  /*d870*/  STL.64 [R1+0x538], R8 ;  /* 0x0005380801007387 */ /* 0x0009e20000100a00 */
[----:B--2---:R-:W-:-:S04]  /*d880*/  IMAD.WIDE R4, R37, 0x4, R2 ;  /* 0x0000000425047825 */ /* 0x004fc800078e0202 */
[--C-:B----4-:R-:W-:Y:S01]  /*d890*/  IMAD.WIDE R8, R39, 0x4, R2.reuse ;  /* 0x0000000427087825 */ /* 0x110fe200078e0202 */
[----:B------:R2:W-:Y:S04]  /*d8a0*/  STL.64 [R1+0x8d8], R4 ;  /* 0x0008d80401007387 */ /* 0x0005e80000100a00 */
[----:B------:R4:W-:Y:S04]  /*d8b0*/  STL.64 [R1+0x8f8], R10 ;  /* 0x0008f80a01007387 */ /* 0x0009e80000100a00 */
[----:B------:R1:W-:Y:S01]  /*d8c0*/  STL.64 [R1+0x918], R8 ;  /* 0x0009180801007387 */ /* 0x0003e20000100a00 */
[----:B--2---:R-:W-:-:S04]  /*d8d0*/  IMAD.WIDE R4, R40, 0x4, R2 ;  /* 0x0000000428047825 */ /* 0x004fc800078e0202 */
[--C-:B----4-:R-:W-:Y:S01]  /*d8e0*/  IMAD.WIDE R10, R41, 0x4, R2.reuse ;  /* 0x00000004290a7825 */ /* 0x110fe200078e0202 */
[----:B------:R2:W-:Y:S03]  /*d8f0*/  STL.64 [R1+0x938], R4 ;  /* 0x0009380401007387 */ /* 0x0005e60000100a00 */
[--C-:B-1----:R-:W-:Y:S01]  /*d900*/  IMAD.WIDE R8, R42, 0x4, R2.reuse ;  /* 0x000000042a087825 */ /* 0x102fe200078e0202 */
[----:B------:R1:W-:Y:S04]  /*d910*/  STL.64 [R1+0x11f0], R10 ;  /* 0x0011f00a01007387 */ /* 0x0003e80000100a00 */
[----:B------:R4:W-:Y:S01]  /*d920*/  STL.64 [R1+0x1210], R8 ;  /* 0x0012100801007387 */ /* 0x0009e20000100a00 */
[----:B--2---:R-:W-:-:S04]  /*d930*/  IMAD.WIDE R4, R43, 0x4, R2 ;  /* 0x000000042b047825 */ /* 0x004fc800078e0202 */
[--C-:B-1----:R-:W-:Y:S01]  /*d940*/  IMAD.WIDE R10, R44, 0x4, R2.reuse ;  /* 0x000000042c0a7825 */ /* 0x102fe200078e0202 */
[----:B------:R1:W-:Y:S03]  /*d950*/  STL.64 [R1+0x1230], R4 ;  /* 0x0012300401007387 */ /* 0x0003e60000100a00 */
[--C-:B----4-:R-:W-:Y:S01]  /*d960*/  IMAD.WIDE R8, R45, 0x4, R2.reuse ;  /* 0x000000042d087825 */ /* 0x110fe200078e0202 */
[----:B------:R2:W-:Y:S04]  /*d970*/  STL.64 [R1+0x1250], R10 ;  /* 0x0012500a01007387 */ /* 0x0005e80000100a00 */
[----:B------:R4:W-:Y:S01]  /*d980*/  STL.64 [R1+0x15f0], R8 ;  /* 0x0015f00801007387 */ /* 0x0009e20000100a00 */
[----:B-1----:R-:W-:-:S04]  /*d990*/  IMAD.WIDE R4, R46, 0x4, R2 ;  /* 0x000000042e047825 */ /* 0x002fc800078e0202 */
        /* <DEDUP_REMOVED lines=45> */
[----:B------:R-:W-:Y:S03]  /*dc70*/  STL.64 [R1+0x638], R10 ;  /* 0x0006380a01007387 */ /* 0x000fe60000100a00 */
[--C-:B------:R-:W-:Y:S01]  /*dc80*/  IMAD.WIDE R176, R71, 0x4, R2.reuse ;  /* 0x0000000447b07825 */ /* 0x100fe200078e0202 */
[----:B------:R-:W2:Y:S03]  /*dc90*/  LDL.64 R24, [R1+0x858] ;  /* 0x0008580001187983 */ /* 0x000ea60000100a00 */
[--C-:B-1----:R-:W-:Y:S01]  /*dca0*/  IMAD.WIDE R4, R70, 0x4, R2.reuse ;  /* 0x0000000446047825 */ /* 0x102fe200078e0202 */
[----:B------:R-:W-:Y:S03]  /*dcb0*/  STL.64 [R1+0xef0], R8 ;  /* 0x000ef00801007387 */ /* 0x000fe60000100a00 */
[--C-:B------:R-:W-:Y:S01]  /*dcc0*/  IMAD.WIDE R172, R72, 0x4, R2.reuse ;  /* 0x0000000448ac7825 */ /* 0x100fe200078e0202 */
[----:B------:R-:W4:Y:S03]  /*dcd0*/  LDL.64 R30, [R1+0x8b8] ;  /* 0x0008b800011e7983 */ /* 0x000f260000100a00 */
[--C-:B------:R-:W-:Y:S01]  /*dce0*/  IMAD.WIDE R178, R73, 0x4, R2.reuse ;  /* 0x0000000449b27825 */ /* 0x100fe200078e0202 */
[----:B------:R1:W-:Y:S03]  /*dcf0*/  STL.64 [R1+0xf10], R4 ;  /* 0x000f100401007387 */ /* 0x0003e60000100a00 */
[--C-:B------:R-:W-:Y:S01]  /*dd00*/  IMAD.WIDE R162, R74, 0x4, R2.reuse ;  /* 0x000000044aa27825 */ /* 0x100fe200078e0202 */
[----:B------:R3:W-:Y:S03]  /*dd10*/  STL.64 [R1+0xf30], R176 ;  /* 0x000f30b001007387 */ /* 0x0007e60000100a00 */
[--C-:B------:R-:W-:Y:S01]  /*dd20*/  IMAD.WIDE R152, R76, 0x4, R2.reuse ;  /* 0x000000044c987825 */ /* 0x100fe200078e0202 */
[----:B------:R3:W-:Y:S03]  /*dd30*/  STL.64 [R1+0xf50], R172 ;  /* 0x000f50ac01007387 */ /* 0x0007e60000100a00 */
[--C-:B-1----:R-:W-:Y:S01]  /*dd40*/  IMAD.WIDE R4, R75, 0x4, R2.reuse ;  /* 0x000000044b047825 */ /* 0x102fe200078e0202 */
[----:B------:R1:W-:Y:S03]  /*dd50*/  STL.64 [R1+0x12f0], R178 ;  /* 0x0012f0b201007387 */ /* 0x0003e60000100a00 */
[--C-:B------:R-:W-:Y:S01]  /*dd60*/  IMAD.WIDE R168, R77, 0x4, R2.reuse ;  /* 0x000000044da87825 */ /* 0x100fe200078e0202 */
        /* <DEDUP_REMOVED lines=51> */
[----:B------:R-:W-:-:S02]  /*e0a0*/  IMAD.WIDE R160, R103, 0x4, R2 ;  /* 0x0000000467a07825 */ /* 0x000fc400078e0202 */
[----:B------:R-:W3:Y:S02]  /*e0b0*/  LDL.64 R102, [R1+0x898] ;  /* 0x0008980001667983 */ /* 0x000ee40000100a00 */
[--C-:B------:R-:W-:Y:S02]  /*e0c0*/  IMAD.WIDE R180, R104, 0x4, R2.reuse ;  /* 0x0000000468b47825 */ /* 0x100fe400078e0202 */
[----:B------:R1:W-:Y:S02]  /*e0d0*/  STL.64 [R1+0x738], R98 ;  /* 0x0007386201007387 */ /* 0x0003e40000100a00 */
[--C-:B------:R-:W-:Y:S02]  /*e0e0*/  IMAD.WIDE R8, R105, 0x4, R2.reuse ;  /* 0x0000000469087825 */ /* 0x100fe400078e0202 */
[----:B------:R1:W-:Y:S02]  /*e0f0*/  STL.64 [R1+0xff0], R200 ;  /* 0x000ff0c801007387 */ /* 0x0003e40000100a00 */
[----:B------:R-:W-:-:S02]  /*e100*/  IMAD.WIDE R100, R106, 0x4, R2 ;  /* 0x000000046a647825 */ /* 0x000fc400078e0202 */
[----:B------:R1:W-:Y:S02]  /*e110*/  STL.64 [R1+0x1010], R154 ;  /* 0x0010109a01007387 */ /* 0x0003e40000100a00 */
[--C-:B------:R-:W-:Y:S02]  /*e120*/  IMAD.WIDE R190, R107, 0x4, R2.reuse ;  /* 0x000000046bbe7825 */ /* 0x100fe400078e0202 */
[----:B------:R1:W-:Y:S02]  /*e130*/  STL.64 [R1+0x1030], R160 ;  /* 0x001030a001007387 */ /* 0x0003e40000100a00 */
[--C-:B------:R-:W-:Y:S02]  /*e140*/  IMAD.WIDE R16, R108, 0x4, R2.reuse ;  /* 0x000000046c107825 */ /* 0x100fe400078e0202 */
[----:B------:R-:W4:Y:S02]  /*e150*/  LDL.64 R106, [R1+0x890] ;  /* 0x00089000016a7983 */ /* 0x000f240000100a00 */
[----:B------:R-:W-:-:S02]  /*e160*/  IMAD.WIDE R204, R109, 0x4, R2 ;  /* 0x000000046dcc7825 */ /* 0x000fc400078e0202 */
[----:B------:R1:W-:Y:S04]  /*e170*/  STL.64 [R1+0x1050], R180 ;  /* 0x001050b401007387 */ /* 0x0003e80000100a00 */
[----:B------:R1:W-:Y:S01]  /*e180*/  STL.64 [R1+0x13f0], R8 ;  /* 0x0013f00801007387 */ /* 0x0003e20000100a00 */
[----:B------:R-:W-:-:S03]  /*e190*/  IMAD.WIDE R206, R110, 0x4, R2 ;  /* 0x000000046ece7825 */ /* 0x000fc600078e0202 */
[----:B------:R-:W3:Y:S01]  /*e1a0*/  LDL.64 R108, [R1+0x880] ;  /* 0x00088000016c7983 */ /* 0x000ee20000100a00 */
[----:B------:R-:W-:-:S03]  /*e1b0*/  IMAD.WIDE R104, R111, 0x4, R2 ;  /* 0x000000046f687825 */ /* 0x000fc600078e0202 */
[----:B------:R1:W-:Y:S01]  /*e1c0*/  STL.64 [R1+0x1410], R100 ;  /* 0x0014106401007387 */ /* 0x0003e20000100a00 */
[----:B------:R-:W-:-:S03]  /*e1d0*/  IMAD.WIDE R88, R112, 0x4, R2 ;  /* 0x0000000470587825 */ /* 0x000fc600078e0202 */
[----:B------:R1:W-:Y:S01]  /*e1e0*/  STL.64 [R1+0x1430], R190 ;  /* 0x001430be01007387 */ /* 0x0003e20000100a00 */
[----:B------:R-:W-:-:S03]  /*e1f0*/  IMAD.WIDE R80, R113, 0x4, R2 ;  /* 0x0000000471507825 */ /* 0x000fc600078e0202 */
[----:B------:R-:W2:Y:S01]  /*e200*/  LDL.64 R110, [R1+0x850] ;  /* 0x00085000016e7983 */ /* 0x000ea20000100a00 */
[----:B------:R-:W-:-:S03]  /*e210*/  IMAD.WIDE R96, R114, 0x4, R2 ;  /* 0x0000000472607825 */ /* 0x000fc600078e0202 */
[----:B------:R1:W-:Y:S01]  /*e220*/  STL.64 [R1+0x1450], R16 ;  /* 0x0014501001007387 */ /* 0x0003e20000100a00 */
[----:B------:R-:W-:-:S03]  /*e230*/  IMAD.WIDE R94, R115, 0x4, R2 ;  /* 0x00000004735e7825 */ /* 0x000fc600078e0202 */
[----:B------:R1:W-:Y:S04]  /*e240*/  STL.64 [R1+0x17f0], R204 ;  /* 0x0017f0cc01007387 */ /* 0x0003e80000100a00 */
[----:B------:R-:W4:Y:S01]  /*e250*/  LDL.64 R112, [R1+0x848] ;  /* 0x0008480001707983 */ /* 0x000f220000100a00 */
[----:B------:R-:W-:-:S03]  /*e260*/  IMAD.WIDE R86, R116, 0x4, R2 ;  /* 0x0000000474567825 */ /* 0x000fc600078e0202 */
[----:B------:R1:W-:Y:S01]  /*e270*/  STL.64 [R1+0x1810], R206 ;  /* 0x001810ce01007387 */ /* 0x0003e20000100a00 */
[----:B------:R-:W-:-:S03]  /*e280*/  IMAD.WIDE R78, R117, 0x4, R2 ;  /* 0x00000004754e7825 */ /* 0x000fc600078e0202 */
[----:B------:R1:W-:Y:S04]  /*e290*/  STL.64 [R1+0x1830], R104 ;  /* 0x0018306801007387 */ /* 0x0003e80000100a00 */
[----:B------:R-:W3:Y:S01]  /*e2a0*/  LDL.64 R114, [R1+0x840] ;  /* 0x0008400001727983 */ /* 0x000ee20000100a00 */
[----:B------:R-:W-:-:S03]  /*e2b0*/  IMAD.WIDE R68, R118, 0x4, R2 ;  /* 0x0000000476447825 */ /* 0x000fc600078e0202 */
[----:B------:R1:W-:Y:S01]  /*e2c0*/  STL.64 [R1+0x1850], R88 ;  /* 0x0018505801007387 */ /* 0x0003e20000100a00 */
[----:B------:R-:W-:-:S03]  /*e2d0*/  IMAD.WIDE R92, R119, 0x4, R2 ;  /* 0x00000004775c7825 */ /* 0x000fc600078e0202 */
[----:B------:R1:W-:Y:S04]  /*e2e0*/  STL.64 [R1+0x758], R80 ;  /* 0x0007585001007387 */ /* 0x0003e80000100a00 */
[----:B------:R1:W-:Y:S01]  /*e2f0*/  STL.64 [R1+0x778], R96 ;  /* 0x0007786001007387 */ /* 0x0003e20000100a00 */
[----:B------:R-:W-:-:S03]  /*e300*/  IMAD.WIDE R82, R120, 0x4, R2 ;  /* 0x0000000478527825 */ /* 0x000fc600078e0202 */
[----:B------:R1:W-:Y:S01]  /*e310*/  STL.64 [R1+0x798], R94 ;  /* 0x0007985e01007387 */ /* 0x0003e20000100a00 */
[----:B------:R-:W-:-:S03]  /*e320*/  IMAD.WIDE R76, R121, 0x4, R2 ;  /* 0x00000004794c7825 */ /* 0x000fc600078e0202 */
[----:B------:R-:W2:Y:S04]  /*e330*/  LDL.64 R118, [R1+0x8b0] ;  /* 0x0008b00001767983 */ /* 0x000ea80000100a00 */
        /* <DEDUP_REMOVED lines=17> */
[----:B------:R-:W-:Y:S01]  /*e450*/  STL.64 [R1+0x14b0], R90 ;  /* 0x0014b05a01007387 */ /* 0x000fe20000100a00 */
[----:B------:R-:W-:-:S03]  /*e460*/  IMAD.WIDE R70, R129, 0x4, R2 ;  /* 0x0000000481467825 */ /* 0x000fc600078e0202 */
[----:B------:R-:W2:Y:S04]  /*e470*/  LDL.64 R126, [R1+0x878] ;  /* 0x00087800017e7983 */ /* 0x000ea80000100a00 */
[----:B------:R-:W-:Y:S01]  /*e480*/  STL.64 [R1+0x14d0], R84 ;  /* 0x0014d05401007387 */ /* 0x000fe20000100a00 */
[----:B------:R-:W-:-:S03]  /*e490*/  IMAD.WIDE R66, R130, 0x4, R2 ;  /* 0x0000000482427825 */ /* 0x000fc600078e0202 */
[----:B------:R1:W-:Y:S01]  /*e4a0*/  STL.64 [R1+0x1870], R72 ;  /* 0x0018704801007387 */ /* 0x0003e20000100a00 */
[----:B------:R-:W-:-:S03]  /*e4b0*/  IMAD.WIDE R62, R131, 0x4, R2 ;  /* 0x00000004833e7825 */ /* 0x000fc600078e0202 */
[----:B------:R-:W2:Y:S04]  /*e4c0*/  LDL.64 R128, [R1+0x870] ;  /* 0x0008700001807983 */ /* 0x000ea80000100a00 */
[----:B------:R-:W-:Y:S01]  /*e4d0*/  STL.64 [R1+0x1ca0], R74 ;  /* 0x001ca04a01007387 */ /* 0x000fe20000100a00 */
[----:B------:R-:W-:-:S03]  /*e4e0*/  IMAD.WIDE R58, R132, 0x4, R2 ;  /* 0x00000004843a7825 */ /* 0x000fc600078e0202 */
[----:B------:R1:W-:Y:S01]  /*e4f0*/  STL.64 [R1+0x1cc0], R64 ;  /* 0x001cc04001007387 */ /* 0x0003e20000100a00 */
[----:B------:R-:W-:-:S03]  /*e500*/  IMAD.WIDE R54, R133, 0x4, R2 ;  /* 0x0000000485367825 */ /* 0x000fc600078e0202 */
[----:B------:R-:W2:Y:S04]  /*e510*/  LDL.64 R130, [R1+0x868] ;  /* 0x0008680001827983 */ /* 0x000ea80000100a00 */
[----:B------:R1:W-:Y:S04]  /*e520*/  STL.64 [R1+0x1ce0], R56 ;  /* 0x001ce03801007387 */ /* 0x0003e80000100a00 */
[----:B------:R-:W-:Y:S01]  /*e530*/  STL.64 [R1+0x7d8], R70 ;  /* 0x0007d84601007387 */ /* 0x000fe20000100a00 */
[----:B------:R-:W-:-:S03]  /*e540*/  IMAD.WIDE R52, R134, 0x4, R2 ;  /* 0x0000000486347825 */ /* 0x000fc600078e0202 */
[----:B------:R-:W2:Y:S01]  /*e550*/  LDL.64 R132, [R1+0x860] ;  /* 0x0008600001847983 */ /* 0x000ea20000100a00 */
[----:B------:R-:W-:-:S03]  /*e560*/  IMAD.WIDE R50, R135, 0x4, R2 ;  /* 0x0000000487327825 */ /* 0x000fc600078e0202 */
[----:B------:R-:W-:Y:S01]  /*e570*/  STL.64 [R1+0x7f8], R66 ;  /* 0x0007f84201007387 */ /* 0x000fe20000100a00 */
[----:B------:R-:W-:-:S03]  /*e580*/  IMAD.WIDE R48, R136, 0x4, R2 ;  /* 0x0000000488307825 */ /* 0x000fc600078e0202 */
[----:B------:R1:W-:Y:S01]  /*e590*/  STL.64 [R1+0x818], R62 ;  /* 0x0008183e01007387 */ /* 0x0003e20000100a00 */
[----:B------:R-:W-:-:S03]  /*e5a0*/  IMAD.WIDE R44, R137, 0x4, R2 ;  /* 0x00000004892c7825 */ /* 0x000fc600078e0202 */
[----:B------:R-:W-:Y:S01]  /*e5b0*/  STL.64 [R1+0x838], R58 ;  /* 0x0008383a01007387 */ /* 0x000fe20000100a00 */
        /* <DEDUP_REMOVED lines=9> */
[----:B------:R1:W-:Y:S01]  /*e650*/  STL.64 [R1+0x14f0], R44 ;  /* 0x0014f02c01007387 */ /* 0x0003e20000100a00 */
[----:B------:R-:W-:-:S03]  /*e660*/  IMAD.WIDE R32, R143, 0x4, R2 ;  /* 0x000000048f207825 */ /* 0x000fc600078e0202 */
[----:B------:R1:W-:Y:S01]  /*e670*/  STL.64 [R1+0x1510], R42 ;  /* 0x0015102a01007387 */ /* 0x0003e20000100a00 */
[----:B------:R-:W-:-:S03]  /*e680*/  IMAD.WIDE R46, R144, 0x4, R2 ;  /* 0x00000004902e7825 */ /* 0x000fc600078e0202 */
[----:B------:R1:W-:Y:S04]  /*e690*/  STL.64 [R1+0x1530], R40 ;  /* 0x0015302801007387 */ /* 0x0003e80000100a00 */
[----:B------:R1:W-:Y:S04]  /*e6a0*/  STL.64 [R1+0x1550], R38 ;  /* 0x0015502601007387 */ /* 0x0003e80000100a00 */
[----:B------:R1:W-:Y:S04]  /*e6b0*/  STL.64 [R1+0x1d00], R36 ;  /* 0x001d002401007387 */ /* 0x0003e80000100a00 */
[----:B------:R1:W-:Y:S04]  /*e6c0*/  STL.64 [R1+0x1d20], R34 ;  /* 0x001d202201007387 */ /* 0x0003e80000100a00 */
[----:B------:R1:W-:Y:S04]  /*e6d0*/  STL.64 [R1+0x1d40], R32 ;  /* 0x001d402001007387 */ /* 0x0003e80000100a00 */
[----:B------:R1:W-:Y:S04]  /*e6e0*/  STL.64 [R1+0x1d60], R46 ;  /* 0x001d602e01007387 */ /* 0x0003e80000100a00 */
[----:B------:R-:W2:Y:S01]  /*e6f0*/  LDL.64 R116, [R1+0x1158] ;  /* 0x0011580001747983 */ /* 0x000ea20000100a00 */
[----:B------:R-:W-:-:S05]  /*e700*/  VIADD R6, R145, 0xffffffdd ;  /* 0xffffffdd91067836 */ /* 0x000fca0000000000 */
[----:B------:R-:W-:Y:S02]  /*e710*/  ISETP.GE.U32.AND P2, PT, R6, 0x7fffff5e, PT ;  /* 0x7fffff5e0600780c */ /* 0x000fe40003f46070 */
[----:B------:R-:W-:-:S04]  /*e720*/  IADD3 R6, R146, -0x24, RZ ;  /* 0xffffffdc92067810 */ /* 0x000fc80007ffe0ff */
[----:B------:R-:W-:Y:S01]  /*e730*/  ISETP.GE.U32.AND P5, PT, R6, 0x7fffff5d, PT ;  /* 0x7fffff5d0600780c */ /* 0x000fe20003fa6070 */
[----:B------:R-:W-:-:S05]  /*e740*/  VIADD R6, R147, 0xffffffbf ;  /* 0xffffffbf93067836 */ /* 0x000fca0000000000 */
[----:B------:R-:W-:Y:S01]  /*e750*/  ISETP.GE.U32.AND P3, PT, R6, 0x7fffff40, PT ;  /* 0x7fffff400600780c */ /* 0x000fe20003f66070 */
[----:B---3--:R-:W-:Y:S04]  /*e760*/  LDGSTS.E [R0+0x10000], desc[UR60][R114.64], !P4 ;  /* 0x1000000072007fae */ /* 0x008fe8000e12187c */
[----:B----4-:R-:W-:Y:S04]  /*e770*/  LDGSTS.E [R0+0x14000], desc[UR60][R112.64], !P4 ;  /* 0x1400000070007fae */ /* 0x010fe8000e12187c */
[----:B--2---:R-:W-:Y:S04]  /*e780*/  LDGSTS.E [R0+0x18000], desc[UR60][R110.64], !P4 ;  /* 0x180000006e007fae */ /* 0x004fe8000e12187c */
[----:B------:R2:W-:Y:S04]  /*e790*/  LDGSTS.E [R0+0x1c000], desc[UR60][R24.64], !P4 ;  /* 0x1c00000018007fae */ /* 0x0005e8000e12187c */
[----:B------:R-:W3:Y:S04]  /*e7a0*/  LDL.64 R114, [R1+0x1160] ;  /* 0x0011600001727983 */ /* 0x000ee80000100a00 */
[----:B------:R-:W4:Y:S04]  /*e7b0*/  LDL.64 R112, [R1+0x1168] ;  /* 0x0011680001707983 */ /* 0x000f280000100a00 */
[----:B------:R-:W4:Y:S01]  /*e7c0*/  LDL.64 R110, [R1+0x1170] ;  /* 0x00117000016e7983 */ /* 0x000f220000100a00 */
[----:B------:R-:W-:Y:S01]  /*e7d0*/  VIADD R6, R148, 0xffffffbe ;  /* 0xffffffbe94067836 */ /* 0x000fe20000000000 */
[----:B--2---:R-:W2:Y:S08]  /*e7e0*/  LDC R25, c[0x0][0x230] ;  /* 0x00008c00ff197b82 */ /* 0x004eb00000000800 */
[----:B------:R-:W1:Y:S01]  /*e7f0*/  LDC R24, c[0x0][0x230] ;  /* 0x00008c00ff187b82 */ /* 0x000e620000000800 */
[----:B------:R-:W-:Y:S04]  /*e800*/  LDGSTS.E [R0+0x10004], desc[UR60][R132.64], !P1 ;  /* 0x1000400084007fae */ /* 0x000fe8000c92187c */
[----:B------:R-:W-:Y:S04]  /*e810*/  LDGSTS.E [R0+0x14004], desc[UR60][R130.64], !P1 ;  /* 0x1400400082007fae */ /* 0x000fe8000c92187c */
[----:B------:R-:W-:Y:S04]  /*e820*/  LDGSTS.E [R0+0x18004], desc[UR60][R128.64], !P1 ;  /* 0x1800400080007fae */ /* 0x000fe8000c92187c */
[----:B------:R-:W-:Y:S04]  /*e830*/  LDGSTS.E [R0+0x1c004], desc[UR60][R126.64], !P1 ;  /* 0x1c0040007e007fae */ /* 0x000fe8000c92187c */
[----:B------:R-:W-:Y:S04]  /*e840*/  LDGSTS.E [R0+0x10008], desc[UR60][R108.64], !P2 ;  /* 0x100080006c007fae */ /* 0x000fe8000d12187c */
[----:B------:R-:W-:Y:S04]  /*e850*/  LDGSTS.E [R0+0x14008], desc[UR60][R124.64], !P2 ;  /* 0x140080007c007fae */ /* 0x000fe8000d12187c */
[----:B------:R-:W-:Y:S04]  /*e860*/  LDGSTS.E [R0+0x18008], desc[UR60][R106.64], !P2 ;  /* 0x180080006a007fae */ /* 0x000fe8000d12187c */
[----:B------:R-:W2:Y:S04]  /*e870*/  LDL.64 R108, [R1+0x1178] ;  /* 0x00117800016c7983 */ /* 0x000ea80000100a00 */
[----:B------:R-:W-:Y:S04]  /*e880*/  LDGSTS.E [R0+0x1c008], desc[UR60][R102.64], !P2 ;  /* 0x1c00800066007fae */ /* 0x000fe8000d12187c */
[----:B------:R-:W2:Y:S04]  /*e890*/  LDL.64 R106, [R1+0x1180] ;  /* 0x00118000016a7983 */ /* 0x000ea80000100a00 */
[----:B------:R-:W-:Y:S04]  /*e8a0*/  LDGSTS.E [R0+0x1000c], desc[UR60][R122.64], !P5 ;  /* 0x1000c0007a007fae */ /* 0x000fe8000e92187c */
[----:B------:R-:W2:Y:S04]  /*e8b0*/  LDL.64 R102, [R1+0x1188] ;  /* 0x0011880001667983 */ /* 0x000ea80000100a00 */
[----:B------:R-:W-:Y:S04]  /*e8c0*/  LDGSTS.E [R0+0x1400c], desc[UR60][R120.64], !P5 ;  /* 0x1400c00078007fae */ /* 0x000fe8000e92187c */
[----:B------:R-:W-:Y:S04]  /*e8d0*/  LDGSTS.E [R0+0x1800c], desc[UR60][R118.64], !P5 ;  /* 0x1800c00076007fae */ /* 0x000fe8000e92187c */
[----:B------:R-:W2:Y:S04]  /*e8e0*/  LDL.64 R130, [R1+0x1198] ;  /* 0x0011980001827983 */ /* 0x000ea80000100a00 */
[----:B------:R-:W-:Y:S04]  /*e8f0*/  LDGSTS.E [R0+0x1c00c], desc[UR60][R30.64], !P5 ;  /* 0x1c00c0001e007fae */ /* 0x000fe8000e92187c */
[----:B------:R-:W2:Y:S04]  /*e900*/  LDL.64 R128, [R1+0x11a0] ;  /* 0x0011a00001807983 */ /* 0x000ea80000100a00 */
[----:B------:R-:W2:Y:S04]  /*e910*/  LDL.64 R126, [R1+0x11b8] ;  /* 0x0011b800017e7983 */ /* 0x000ea80000100a00 */
[----:B------:R-:W2:Y:S04]  /*e920*/  LDL.64 R30, [R1+0x11a8] ;  /* 0x0011a800011e7983 */ /* 0x000ea80000100a00 */
[----:B------:R-:W2:Y:S04]  /*e930*/  LDL.64 R124, [R1+0x11c0] ;  /* 0x0011c000017c7983 */ /* 0x000ea80000100a00 */
[----:B------:R-:W2:Y:S04]  /*e940*/  LDL.64 R122, [R1+0x11c8] ;  /* 0x0011c800017a7983 */ /* 0x000ea80000100a00 */
[----:B------:R-:W2:Y:S04]  /*e950*/  LDL.64 R120, [R1+0x1558] ;  /* 0x0015580001787983 */ /* 0x000ea80000100a00 */
[----:B------:R-:W-:Y:S04]  /*e960*/  LDGSTS.E [R0+0x20000], desc[UR60][R116.64], !P3 ;  /* 0x2000000074007fae */ /* 0x000fe8000d92187c */
[----:B------:R-:W2:Y:S04]  /*e970*/  LDL.64 R118, [R1+0x1560] ;  /* 0x0015600001767983 */ /* 0x000ea80000100a00 */
[----:B------:R-:W2:Y:S01]  /*e980*/  LDL.64 R116, [R1+0x1568] ;  /* 0x0015680001747983 */ /* 0x000ea20000100a00 */
[----:B------:R-:W-:-:S02]  /*e990*/  ISETP.GE.U32.AND P4, PT, R6, 0x7fffff3f, PT ;  /* 0x7fffff3f0600780c */ /* 0x000fc40003f86070 */
[----:B------:R-:W-:-:S04]  /*e9a0*/  IADD3 R6, R149, -0x43, RZ ;  /* 0xffffffbd95067810 */ /* 0x000fc80007ffe0ff */
[----:B------:R-:W-:Y:S01]  /*e9b0*/  ISETP.GE.U32.AND P1, PT, R6, 0x7fffff3e, PT ;  /* 0x7fffff3e0600780c */ /* 0x000fe20003f26070 */
[----:B------:R-:W-:Y:S02]  /*e9c0*/  VIADD R6, R28, 0xffffffbc ;  /* 0xffffffbc1c067836 */ /* 0x000fe40000000000 */
[----:B------:R-:W1:Y:S03]  /*e9d0*/  LDC R28, c[0x0][0x230] ;  /* 0x00008c00ff1c7b82 */ /* 0x000e660000000800 */
[----:B------:R-:W-:Y:S01]  /*e9e0*/  ISETP.GE.U32.AND P2, PT, R6, 0x7fffff3d, PT ;  /* 0x7fffff3d0600780c */ /* 0x000fe20003f46070 */
[----:B------:R-:W-:-:S04]  /*e9f0*/  VIADD R6, R27, 0xffffff9f ;  /* 0xffffff9f1b067836 */ /* 0x000fc80000000000 */
[----:B------:R-:W1:Y:S01]  /*ea00*/  LDC R27, c[0x0][0x230] ;  /* 0x00008c00ff1b7b82 */ /* 0x000e620000000800 */
[----:B------:R-:W-:Y:S01]  /*ea10*/  ISETP.GE.U32.AND P5, PT, R6, 0x7fffff20, PT ;  /* 0x7fffff200600780c */ /* 0x000fe20003fa6070 */
[----:B---3--:R-:W-:Y:S04]  /*ea20*/  LDGSTS.E [R0+0x24000], desc[UR60][R114.64], !P3 ;  /* 0x2400000072007fae */ /* 0x008fe8000d92187c */
[----:B----4-:R-:W-:Y:S04]  /*ea30*/  LDGSTS.E [R0+0x28000], desc[UR60][R112.64], !P3 ;  /* 0x2800000070007fae */ /* 0x010fe8000d92187c */
[----:B------:R-:W-:Y:S04]  /*ea40*/  LDGSTS.E [R0+0x2c000], desc[UR60][R110.64], !P3 ;  /* 0x2c0000006e007fae */ /* 0x000fe8000d92187c */
[----:B------:R-:W3:Y:S04]  /*ea50*/  LDL.64 R114, [R1+0x1578] ;  /* 0x0015780001727983 */ /* 0x000ee80000100a00 */
[----:B------:R-:W4:Y:S04]  /*ea60*/  LDL.64 R112, [R1+0x1580] ;  /* 0x0015800001707983 */ /* 0x000f280000100a00 */
[----:B------:R-:W4:Y:S04]  /*ea70*/  LDL.64 R110, [R1+0x1588] ;  /* 0x00158800016e7983 */ /* 0x000f280000100a00 */
[----:B--2---:R-:W-:Y:S04]  /*ea80*/  LDGSTS.E [R0+0x20004], desc[UR60][R108.64], !P4 ;  /* 0x200040006c007fae */ /* 0x004fe8000e12187c */
[----:B------:R-:W-:Y:S04]  /*ea90*/  LDGSTS.E [R0+0x24004], desc[UR60][R106.64], !P4 ;  /* 0x240040006a007fae */ /* 0x000fe8000e12187c */
[----:B------:R-:W2:Y:S04]  /*eaa0*/  LDL.64 R108, [R1+0x1598] ;  /* 0x00159800016c7983 */ /* 0x000ea80000100a00 */
[----:B------:R-:W-:Y:S04]  /*eab0*/  LDGSTS.E [R0+0x28004], desc[UR60][R102.64], !P4 ;  /* 0x2800400066007fae */ /* 0x000fe8000e12187c */
[----:B------:R-:W-:Y:S04]  /*eac0*/  LDGSTS.E [R0+0x2c004], desc[UR60][R232.64], !P4 ;  /* 0x2c004000e8007fae */ /* 0x000fe8000e12187c */
[----:B------:R-:W2:Y:S04]  /*ead0*/  LDL.64 R106, [R1+0x15a0] ;  /* 0x0015a000016a7983 */ /* 0x000ea80000100a00 */
[----:B------:R-:W-:Y:S04]  /*eae0*/  LDGSTS.E [R0+0x20008], desc[UR60][R130.64], !P1 ;  /* 0x2000800082007fae */ /* 0x000fe8000c92187c */
[----:B------:R-:W2:Y:S04]  /*eaf0*/  LDL.LU.64 R232, [R1+0x21d8] ;  /* 0x0021d80001e87983 */ /* 0x000ea80000300a00 */
[----:B------:R-:W-:Y:S04]  /*eb00*/  LDGSTS.E [R0+0x24008], desc[UR60][R128.64], !P1 ;  /* 0x2400800080007fae */ /* 0x000fe8000c92187c */
[----:B------:R-:W2:Y:S04]  /*eb10*/  LDL.64 R102, [R1+0x15b8] ;  /* 0x0015b80001667983 */ /* 0x000ea80000100a00 */
[----:B------:R1:W-:Y:S04]  /*eb20*/  LDGSTS.E [R0+0x28008], desc[UR60][R30.64], !P1 ;  /* 0x280080001e007fae */ /* 0x0003e8000c92187c */
[----:B------:R-:W-:Y:S04]  /*eb30*/  LDGSTS.E [R0+0x2c008], desc[UR60][R246.64], !P1 ;  /* 0x2c008000f6007fae */ /* 0x000fe8000c92187c */
[----:B------:R-:W-:Y:S04]  /*eb40*/  LDGSTS.E [R0+0x2000c], desc[UR60][R126.64], !P2 ;  /* 0x2000c0007e007fae */ /* 0x000fe8000d12187c */
[----:B------:R-:W-:Y:S01]  /*eb50*/  LDGSTS.E [R0+0x2400c], desc[UR60][R124.64], !P2 ;  /* 0x2400c0007c007fae */ /* 0x000fe2000d12187c */
[----:B------:R-:W-:Y:S01]  /*eb60*/  IADD3 R6, R26, -0x62, RZ ;  /* 0xffffff9e1a067810 */ /* 0x000fe20007ffe0ff */
[----:B-1----:R-:W1:Y:S02]  /*eb70*/  LDC R30, c[0x0][0x230] ;  /* 0x00008c00ff1e7b82 */ /* 0x002e640000000800 */
[----:B------:R-:W-:Y:S04]  /*eb80*/  LDGSTS.E [R0+0x2800c], desc[UR60][R122.64], !P2 ;  /* 0x2800c0007a007fae */ /* 0x000fe8000d12187c */
[----:B------:R-:W-:Y:S02]  /*eb90*/  LDGSTS.E [R0+0x2c00c], desc[UR60][R248.64], !P2 ;  /* 0x2c00c000f8007fae */ /* 0x000fe4000d12187c */
[----:B------:R-:W1:Y:S02]  /*eba0*/  LDC R26, c[0x0][0x230] ;  /* 0x00008c00ff1a7b82 */ /* 0x000e640000000800 */
[----:B------:R-:W-:Y:S04]  /*ebb0*/  LDGSTS.E [R0+0x30000], desc[UR60][R120.64], !P5 ;  /* 0x3000000078007fae */ /* 0x000fe8000e92187c */
[----:B------:R-:W2:Y:S02]  /*ebc0*/  LDL.LU.64 R246, [R1+0x21d0] ;  /* 0x0021d00001f67983 */ /* 0x000ea40000300a00 */
[----:B------:R-:W1:Y:S02]  /*ebd0*/  LDC R31, c[0x0][0x230] ;  /* 0x00008c00ff1f7b82 */ /* 0x000e640000000800 */
[----:B------:R-:W-:Y:S04]  /*ebe0*/  LDGSTS.E [R0+0x34000], desc[UR60][R118.64], !P5 ;  /* 0x3400000076007fae */ /* 0x000fe8000e92187c */
[----:B------:R-:W-:Y:S04]  /*ebf0*/  LDGSTS.E [R0+0x38000], desc[UR60][R116.64], !P5 ;  /* 0x3800000074007fae */ /* 0x000fe8000e92187c */
[----:B------:R-:W2:Y:S04]  /*ec00*/  LDL.LU.64 R248, [R1+0x21c8] ;  /* 0x0021c80001f87983 */ /* 0x000ea80000300a00 */
[----:B------:R-:W-:Y:S04]  /*ec10*/  LDGSTS.E [R0+0x3c000], desc[UR60][R244.64], !P5 ;  /* 0x3c000000f4007fae */ /* 0x000fe8000e92187c */
[----:B------:R-:W2:Y:S01]  /*ec20*/  LDL.LU.64 R244, [R1+0x21c0] ;  /* 0x0021c00001f47983 */ /* 0x000ea20000300a00 */
[----:B------:R-:W-:Y:S01]  /*ec30*/  ISETP.GE.U32.AND P3, PT, R6, 0x7fffff1f, PT ;  /* 0x7fffff1f0600780c */ /* 0x000fe20003f66070 */
[----:B------:R-:W-:-:S02]  /*ec40*/  VIADD R6, R25, 0xffffff9d ;  /* 0xffffff9d19067836 */ /* 0x000fc40000000000 */
[----:B------:R-:W1:Y:S03]  /*ec50*/  LDC R25, c[0x0][0x230] ;  /* 0x00008c00ff197b82 */ /* 0x000e660000000800 */
[----:B------:R-:W-:Y:S01]  /*ec60*/  ISETP.GE.U32.AND P4, PT, R6, 0x7fffff1e, PT ;  /* 0x7fffff1e0600780c */ /* 0x000fe20003f86070 */
[----:B------:R-:W-:-:S05]  /*ec70*/  VIADD R6, R24, 0xffffff9c ;  /* 0xffffff9c18067836 */ /* 0x000fca0000000000 */
[----:B------:R-:W-:Y:S01]  /*ec80*/  ISETP.GE.U32.AND P1, PT, R6, 0x7fffff1d, PT ;  /* 0x7fffff1d0600780c */ /* 0x000fe20003f26070 */
[----:B---3--:R-:W-:Y:S04]  /*ec90*/  LDGSTS.E [R0+0x30004], desc[UR60][R114.64], !P3 ;  /* 0x3000400072007fae */ /* 0x008fe8000d92187c */
[----:B----4-:R-:W-:Y:S04]  /*eca0*/  LDGSTS.E [R0+0x34004], desc[UR60][R112.64], !P3 ;  /* 0x3400400070007fae */ /* 0x010fe8000d92187c */
[----:B------:R-:W-:Y:S04]  /*ecb0*/  LDGSTS.E [R0+0x38004], desc[UR60][R110.64], !P3 ;  /* 0x380040006e007fae */ /* 0x000fe8000d92187c */
[----:B------:R-:W-:Y:S04]  /*ecc0*/  LDGSTS.E [R0+0x3c004], desc[UR60][R240.64], !P3 ;  /* 0x3c004000f0007fae */ /* 0x000fe8000d92187c */
[----:B------:R-:W3:Y:S04]  /*ecd0*/  LDL.LU.64 R240, [R1+0x21b8] ;  /* 0x0021b80001f07983 */ /* 0x000ee80000300a00 */
[----:B--2---:R-:W-:Y:S04]  /*ece0*/  LDGSTS.E [R0+0x30008], desc[UR60][R108.64], !P4 ;  /* 0x300080006c007fae */ /* 0x004fe8000e12187c */
[----:B------:R-:W-:Y:S04]  /*ecf0*/  LDGSTS.E [R0+0x34008], desc[UR60][R106.64], !P4 ;  /* 0x340080006a007fae */ /* 0x000fe8000e12187c */
[----:B------:R-:W-:Y:S04]  /*ed00*/  LDGSTS.E [R0+0x38008], desc[UR60][R246.64], !P4 ;  /* 0x38008000f6007fae */ /* 0x000fe8000e12187c */
[----:B------:R-:W-:Y:S04]  /*ed10*/  LDGSTS.E [R0+0x3c008], desc[UR60][R236.64], !P4 ;  /* 0x3c008000ec007fae */ /* 0x000fe8000e12187c */
[----:B------:R-:W-:Y:S04]  /*ed20*/  LDGSTS.E [R0+0x3000c], desc[UR60][R102.64], !P1 ;  /* 0x3000c00066007fae */ /* 0x000fe8000c92187c */
[----:B------:R-:W2:Y:S04]  /*ed30*/  LDL.LU.64 R246, [R1+0x21b0] ;  /* 0x0021b00001f67983 */ /* 0x000ea80000300a00 */
[----:B------:R-:W4:Y:S04]  /*ed40*/  LDL.LU.64 R236, [R1+0x21a8] ;  /* 0x0021a80001ec7983 */ /* 0x000f280000300a00 */
[----:B------:R-:W-:Y:S04]  /*ed50*/  LDGSTS.E [R0+0x3400c], desc[UR60][R244.64], !P1 ;  /* 0x3400c000f4007fae */ /* 0x000fe8000c92187c */
[----:B------:R-:W-:Y:S04]  /*ed60*/  LDGSTS.E [R0+0x3800c], desc[UR60][R232.64], !P1 ;  /* 0x3800c000e8007fae */ /* 0x000fe8000c92187c */
[----:B------:R3:W-:Y:S04]  /*ed70*/  LDGSTS.E [R0+0x3c00c], desc[UR60][R14.64], !P1 ;  /* 0x3c00c0000e007fae */ /* 0x0007e8000c92187c */
[----:B------:R-:W2:Y:S04]  /*ed80*/  LDL.LU.64 R244, [R1+0x21a0] ;  /* 0x0021a00001f47983 */ /* 0x000ea80000300a00 */
[----:B------:R-:W4:Y:S04]  /*ed90*/  LDL.LU.64 R232, [R1+0x2198] ;  /* 0x0021980001e87983 */ /* 0x000f280000300a00 */
[----:B------:R-:W3:Y:S04]  /*eda0*/  LDL.LU.64 R14, [R1+0x2190] ;  /* 0x00219000010e7983 */ /* 0x000ee80000300a00 */
[----:B------:R-:W2:Y:S04]  /*edb0*/  LDL.64 R114, [R1+0x500] ;  /* 0x0005000001727983 */ /* 0x000ea80000100a00 */
        /* <DEDUP_REMOVED lines=8> */
[----:B------:R-:W2:Y:S01]  /*ee40*/  LDL.64 R106, [R1+0x8c8] ;  /* 0x0008c800016a7983 */ /* 0x000ea20000100a00 */
[----:B------:R-:W-:Y:S01]  /*ee50*/  IADD3 R24, R28, -0x5, RZ ;  /* 0xfffffffb1c187810 */ /* 0x000fe20007ffe0ff */
[----:B------:R-:W-:Y:S01]  /*ee60*/  VIADD R6, R29, 0xfffffffa ;  /* 0xfffffffa1d067836 */ /* 0x000fe20000000000 */
[----:B------:R-:W2:Y:S01]  /*ee70*/  LDC R28, c[0x0][0x230] ;  /* 0x00008c00ff1c7b82 */ /* 0x000ea20000000800 */
[----:B------:R-:W2:Y:S01]  /*ee80*/  LDL.64 R118, [R1+0x8d0] ;  /* 0x0008d00001767983 */ /* 0x000ea20000100a00 */
[----:B------:R-:W-:-:S02]  /*ee90*/  ISETP.GE.U32.AND P3, PT, R24, 0x7fffff7c, PT ;  /* 0x7fffff7c1800780c */ /* 0x000fc40003f66070 */
[----:B------:R-:W-:Y:S01]  /*eea0*/  ISETP.GE.U32.AND P6, PT, R6, 0x7fffff7b, PT ;  /* 0x7fffff7b0600780c */ /* 0x000fe20003fc6070 */
[----:B-1----:R-:W-:Y:S01]  /*eeb0*/  VIADD R6, R25, 0xfffffff9 ;  /* 0xfffffff919067836 */ /* 0x002fe20000000000 */
[----:B------:R-:W-:Y:S01]  /*eec0*/  IADD3 R24, R26, -0x8, RZ ;  /* 0xfffffff81a187810 */ /* 0x000fe20007ffe0ff */
[----:B------:R-:W2:Y:S01]  /*eed0*/  LDL.64 R116, [R1+0x8d8] ;  /* 0x0008d80001747983 */ /* 0x000ea20000100a00 */
[----:B------:R-:W1:Y:S02]  /*eee0*/  LDC R29, c[0x0][0x230] ;  /* 0x00008c00ff1d7b82 */ /* 0x000e640000000800 */
[----:B------:R-:W-:Y:S01]  /*eef0*/  ISETP.GE.U32.AND P1, PT, R6, 0x7fffff7a, PT ;  /* 0x7fffff7a0600780c */ /* 0x000fe20003f26070 */
[----:B------:R-:W-:Y:S01]  /*ef00*/  VIADD R6, R27, 0xffffffdb ;  /* 0xffffffdb1b067836 */ /* 0x000fe20000000000 */
[----:B------:R-:W-:Y:S01]  /*ef10*/  ISETP.GE.U32.AND P2, PT, R24, 0x7fffff79, PT ;  /* 0x7fffff791800780c */ /* 0x000fe20003f46070 */
[----:B------:R-:W2:Y:S03]  /*ef20*/  LDL.64 R136, [R1+0x900] ;  /* 0x0009000001887983 */ /* 0x000ea60000100a00 */
[----:B------:R-:W-:Y:S01]  /*ef30*/  ISETP.GE.U32.AND P4, PT, R6, 0x7fffff5c, PT ;  /* 0x7fffff5c0600780c */ /* 0x000fe20003f86070 */
[----:B------:R-:W2:Y:S04]  /*ef40*/  LDL.64 R134, [R1+0x908] ;  /* 0x0009080001867983 */ /* 0x000ea80000100a00 */
[----:B------:R-:W2:Y:S04]  /*ef50*/  LDL.64 R132, [R1+0x910] ;  /* 0x0009100001847983 */ /* 0x000ea80000100a00 */
[----:B------:R-:W2:Y:S04]  /*ef60*/  LDL.64 R130, [R1+0x918] ;  /* 0x0009180001827983 */ /* 0x000ea80000100a00 */
[----:B------:R-:W2:Y:S04]  /*ef70*/  LDL.64 R128, [R1+0x920] ;  /* 0x0009200001807983 */ /* 0x000ea80000100a00 */
[----:B------:R-:W2:Y:S04]  /*ef80*/  LDL.64 R142, [R1+0x1238] ;  /* 0x00123800018e7983 */ /* 0x000ea80000100a00 */
[----:B------:R-:W2:Y:S04]  /*ef90*/  LDL.64 R140, [R1+0x1240] ;  /* 0x00124000018c7983 */ /* 0x000ea80000100a00 */
[----:B------:R-:W2:Y:S01]  /*efa0*/  LDL.64 R138, [R1+0x1248] ;  /* 0x00124800018a7983 */ /* 0x000ea20000100a00 */
[----:B---3--:R-:W-:Y:S01]  /*efb0*/  LOP3.LUT R0, R14, 0x10, RZ, 0x3c, !PT ;  /* 0x000000100e007812 */ /* 0x008fe200078e3cff */
[----:B------:R-:W3:Y:S04]  /*efc0*/  LDC R25, c[0x0][0x230] ;  /* 0x00008c00ff197b82 */ /* 0x000ee80000000800 */
[----:B------:R-:W-:-:S04]  /*efd0*/  VIADD R0, R0, UR5 ;  /* 0x0000000500007c36 */ /* 0x000fc80008000000 */
[----:B------:R-:W3:Y:S01]  /*efe0*/  LDC R24, c[0x0][0x230] ;  /* 0x00008c00ff187b82 */ /* 0x000ee20000000800 */
[----:B----4-:R-:W-:Y:S04]  /*eff0*/  LDGSTS.E [R0], desc[UR60][R232.64], !P3 ;  /* 0x00000000e8007fae */ /* 0x010fe8000d92187c */
[----:B------:R-:W-:Y:S03]  /*f000*/  LDGSTS.E [R0+0x4000], desc[UR60][R236.64], !P3 ;  /* 0x04000000ec007fae */ /* 0x000fe6000d92187c */
[----:B------:R-:W4:Y:S01]  /*f010*/  LDC R26, c[0x0][0x230] ;  /* 0x00008c00ff1a7b82 */ /* 0x000f220000000800 */
[----:B------:R-:W-:Y:S04]  /*f020*/  LDGSTS.E [R0+0x8000], desc[UR60][R240.64], !P3 ;  /* 0x08000000f0007fae */ /* 0x000fe8000d92187c */
[----:B------:R-:W-:Y:S03]  /*f030*/  LDGSTS.E [R0+0xc000], desc[UR60][R242.64], !P3 ;  /* 0x0c000000f2007fae */ /* 0x000fe6000d92187c */
[----:B------:R-:W4:Y:S01]  /*f040*/  LDC R27, c[0x0][0x230] ;  /* 0x00008c00ff1b7b82 */ /* 0x000f220000000800 */
[----:B--2---:R-:W-:Y:S04]  /*f050*/  LDGSTS.E [R0+0x4], desc[UR60][R244.64], !P6 ;  /* 0x00004000f4007fae */ /* 0x004fe8000f12187c */
[----:B------:R-:W-:Y:S04]  /*f060*/  LDGSTS.E [R0+0x4004], desc[UR60][R246.64], !P6 ;  /* 0x04004000f6007fae */ /* 0x000fe8000f12187c */
[----:B------:R-:W-:Y:S04]  /*f070*/  LDGSTS.E [R0+0x8004], desc[UR60][R248.64], !P6 ;  /* 0x08004000f8007fae */ /* 0x000fe8000f12187c */
[----:B------:R-:W-:Y:S04]  /*f080*/  LDGSTS.E [R0+0xc004], desc[UR60][R250.64], !P6 ;  /* 0x0c004000fa007fae */ /* 0x000fe8000f12187c */
[----:B------:R-:W-:Y:S04]  /*f090*/  LDGSTS.E [R0+0x8], desc[UR60][R114.64], !P1 ;  /* 0x0000800072007fae */ /* 0x000fe8000c92187c */
[----:B------:R-:W-:Y:S04]  /*f0a0*/  LDGSTS.E [R0+0x4008], desc[UR60][R102.64], !P1 ;  /* 0x0400800066007fae */ /* 0x000fe8000c92187c */
[----:B------:R-:W-:Y:S04]  /*f0b0*/  LDGSTS.E [R0+0x8008], desc[UR60][R112.64], !P1 ;  /* 0x0800800070007fae */ /* 0x000fe8000c92187c */
[----:B------:R-:W2:Y:S04]  /*f0c0*/  LDL.64 R114, [R1+0x8e8] ;  /* 0x0008e80001727983 */ /* 0x000ea80000100a00 */
[----:B------:R-:W3:Y:S04]  /*f0d0*/  LDL.64 R102, [R1+0x8e0] ;  /* 0x0008e00001667983 */ /* 0x000ee80000100a00 */
[----:B------:R-:W-:Y:S04]  /*f0e0*/  LDGSTS.E [R0+0xc008], desc[UR60][R110.64], !P1 ;  /* 0x0c0080006e007fae */ /* 0x000fe8000c92187c */
[----:B------:R-:W4:Y:S04]  /*f0f0*/  LDL.64 R112, [R1+0x8f0] ;  /* 0x0008f00001707983 */ /* 0x000f280000100a00 */
[----:B------:R-:W-:Y:S04]  /*f100*/  LDGSTS.E [R0+0xc], desc[UR60][R126.64], !P2 ;  /* 0x0000c0007e007fae */ /* 0x000fe8000d12187c */
[----:B------:R-:W4:Y:S04]  /*f110*/  LDL.64 R110, [R1+0x8f8] ;  /* 0x0008f800016e7983 */ /* 0x000f280000100a00 */
[----:B------:R-:W-:Y:S04]  /*f120*/  LDGSTS.E [R0+0x400c], desc[UR60][R124.64], !P2 ;  /* 0x0400c0007c007fae */ /* 0x000fe8000d12187c */
[----:B------:R-:W-:Y:S04]  /*f130*/  LDGSTS.E [R0+0x800c], desc[UR60][R122.64], !P2 ;  /* 0x0800c0007a007fae */ /* 0x000fe8000d12187c */
[----:B------:R-:W-:Y:S04]  /*f140*/  LDGSTS.E [R0+0xc00c], desc[UR60][R120.64], !P2 ;  /* 0x0c00c00078007fae */ /* 0x000fe8000d12187c */
[----:B------:R-:W-:Y:S04]  /*f150*/  LDGSTS.E [R0+0x10000], desc[UR60][R108.64], !P4 ;  /* 0x100000006c007fae */ /* 0x000fe8000e12187c */
[----:B------:R-:W4:Y:S04]  /*f160*/  LDL.64 R126, [R1+0x928] ;  /* 0x00092800017e7983 */ /* 0x000f280000100a00 */
[----:B------:R-:W-:Y:S04]  /*f170*/  LDGSTS.E [R0+0x14000], desc[UR60][R106.64], !P4 ;  /* 0x140000006a007fae */ /* 0x000fe8000e12187c */
[----:B------:R-:W4:Y:S01]  /*f180*/  LDL.64 R108, [R1+0x930] ;  /* 0x00093000016c7983 */ /* 0x000f220000100a00 */
[----:B------:R-:W-:-:S02]  /*f190*/  IADD3 R6, R30, -0x26, RZ ;  /* 0xffffffda1e067810 */ /* 0x000fc40007ffe0ff */
[----:B------:R-:W4:Y:S01]  /*f1a0*/  LDC R30, c[0x0][0x230] ;  /* 0x00008c00ff1e7b82 */ /* 0x000f220000000800 */
[----:B------:R-:W-:Y:S04]  /*f1b0*/  LDGSTS.E [R0+0x18000], desc[UR60][R118.64], !P4 ;  /* 0x1800000076007fae */ /* 0x000fe8000e12187c */
[----:B------:R-:W4:Y:S01]  /*f1c0*/  LDL.64 R106, [R1+0x938] ;  /* 0x00093800016a7983 */ /* 0x000f220000100a00 */
[----:B------:R-:W-:Y:S01]  /*f1d0*/  ISETP.GE.U32.AND P5, PT, R6, 0x7fffff5b, PT ;  /* 0x7fffff5b0600780c */ /* 0x000fe20003fa6070 */
[----:B------:R-:W-:Y:S02]  /*f1e0*/  VIADD R6, R31, 0xffffffd9 ;  /* 0xffffffd91f067836 */ /* 0x000fe40000000000 */
[----:B------:R-:W4:Y:S01]  /*f1f0*/  LDL.64 R124, [R1+0x11d8] ;  /* 0x0011d800017c7983 */ /* 0x000f220000100a00 */
[----:B------:R-:W4:Y:S02]  /*f200*/  LDC R31, c[0x0][0x230] ;  /* 0x00008c00ff1f7b82 */ /* 0x000f240000000800 */
[----:B------:R-:W-:Y:S01]  /*f210*/  ISETP.GE.U32.AND P3, PT, R6, 0x7fffff5a, PT ;  /* 0x7fffff5a0600780c */ /* 0x000fe20003f66070 */
[----:B-1----:R-:W-:Y:S01]  /*f220*/  VIADD R6, R29, 0xffffffd8 ;  /* 0xffffffd81d067836 */ /* 0x002fe20000000000 */
[----:B------:R-:W-:Y:S04]  /*f230*/  LDGSTS.E [R0+0x1c000], desc[UR60][R116.64], !P4 ;  /* 0x1c00000074007fae */ /* 0x000fe8000e12187c */
[----:B------:R-:W4:Y:S01]  /*f240*/  LDL.64 R122, [R1+0x11e0] ;  /* 0x0011e000017a7983 */ /* 0x000f220000100a00 */
[----:B------:R-:W-:Y:S01]  /*f250*/  ISETP.GE.U32.AND P1, PT, R6, 0x7fffff59, PT ;  /* 0x7fffff590600780c */ /* 0x000fe20003f26070 */
[----:B------:R-:W1:Y:S02]  /*f260*/  LDC R29, c[0x0][0x230] ;  /* 0x00008c00ff1d7b82 */ /* 0x000e640000000800 */
[----:B------:R-:W4:Y:S04]  /*f270*/  LDL.64 R120, [R1+0x11e8] ;  /* 0x0011e80001787983 */ /* 0x000f280000100a00 */
[----:B------:R-:W4:Y:S04]  /*f280*/  LDL.64 R118, [R1+0x11f8] ;  /* 0x0011f80001767983 */ /* 0x000f280000100a00 */
[----:B------:R-:W4:Y:S04]  /*f290*/  LDL.64 R116, [R1+0x1200] ;  /* 0x0012000001747983 */ /* 0x000f280000100a00 */
[----:B---3--:R-:W-:Y:S04]  /*f2a0*/  LDGSTS.E [R0+0x10004], desc[UR60][R102.64], !P5 ;  /* 0x1000400066007fae */ /* 0x008fe8000e92187c */
[----:B--2---:R-:W-:Y:S04]  /*f2b0*/  LDGSTS.E [R0+0x14004], desc[UR60][R114.64], !P5 ;  /* 0x1400400072007fae */ /* 0x004fe8000e92187c */
[----:B----4-:R-:W-:Y:S04]  /*f2c0*/  LDGSTS.E [R0+0x18004], desc[UR60][R112.64], !P5 ;  /* 0x1800400070007fae */ /* 0x010fe8000e92187c */
[----:B------:R-:W2:Y:S04]  /*f2d0*/  LDL.64 R102, [R1+0x11f0] ;  /* 0x0011f00001667983 */ /* 0x000ea80000100a00 */
[----:B------:R-:W-:Y:S04]  /*f2e0*/  LDGSTS.E [R0+0x1c004], desc[UR60][R110.64], !P5 ;  /* 0x1c0040006e007fae */ /* 0x000fe8000e92187c */
[----:B------:R-:W-:Y:S04]  /*f2f0*/  LDGSTS.E [R0+0x10008], desc[UR60][R136.64], !P3 ;  /* 0x1000800088007fae */ /* 0x000fe8000d92187c */
[----:B------:R-:W-:Y:S04]  /*f300*/  LDGSTS.E [R0+0x14008], desc[UR60][R134.64], !P3 ;  /* 0x1400800086007fae */ /* 0x000fe8000d92187c */
[----:B------:R-:W-:Y:S04]  /*f310*/  LDGSTS.E [R0+0x18008], desc[UR60][R132.64], !P3 ;  /* 0x1800800084007fae */ /* 0x000fe8000d92187c */
[----:B------:R-:W-:Y:S04]  /*f320*/  LDGSTS.E [R0+0x1c008], desc[UR60][R130.64], !P3 ;  /* 0x1c00800082007fae */ /* 0x000fe8000d92187c */
[----:B------:R-:W3:Y:S04]  /*f330*/  LDL.64 R114, [R1+0x1208] ;  /* 0x0012080001727983 */ /* 0x000ee80000100a00 */
[----:B------:R-:W-:Y:S04]  /*f340*/  LDGSTS.E [R0+0x1000c], desc[UR60][R128.64], !P1 ;  /* 0x1000c00080007fae */ /* 0x000fe8000c92187c */
[----:B------:R-:W4:Y:S04]  /*f350*/  LDL.64 R112, [R1+0x1210] ;  /* 0x0012100001707983 */ /* 0x000f280000100a00 */
[----:B------:R-:W-:Y:S04]  /*f360*/  LDGSTS.E [R0+0x1400c], desc[UR60][R126.64], !P1 ;  /* 0x1400c0007e007fae */ /* 0x000fe8000c92187c */
[----:B------:R-:W4:Y:S04]  /*f370*/  LDL.64 R110, [R1+0x1218] ;  /* 0x00121800016e7983 */ /* 0x000f280000100a00 */
[----:B------:R-:W-:Y:S04]  /*f380*/  LDGSTS.E [R0+0x1800c], desc[UR60][R108.64], !P1 ;  /* 0x1800c0006c007fae */ /* 0x000fe8000c92187c */
[----:B------:R-:W-:Y:S01]  /*f390*/  LDGSTS.E [R0+0x1c00c], desc[UR60][R106.64], !P1 ;  /* 0x1c00c0006a007fae */ /* 0x000fe2000c92187c */
[----:B------:R-:W-:-:S02]  /*f3a0*/  IADD3 R6, R25, -0x45, RZ ;  /* 0xffffffbb19067810 */ /* 0x000fc40007ffe0ff */
[----:B------:R-:W1:Y:S01]  /*f3b0*/  LDC R25, c[0x0][0x230] ;  /* 0x00008c00ff197b82 */ /* 0x000e620000000800 */
[----:B------:R-:W4:Y:S04]  /*f3c0*/  LDL.64 R136, [R1+0x1250] ;  /* 0x0012500001887983 */ /* 0x000f280000100a00 */
[----:B------:R-:W4:Y:S04]  /*f3d0*/  LDL.64 R108, [R1+0x1220] ;  /* 0x00122000016c7983 */ /* 0x000f280000100a00 */
[----:B------:R-:W4:Y:S01]  /*f3e0*/  LDL.64 R106, [R1+0x1228] ;  /* 0x00122800016a7983 */ /* 0x000f220000100a00 */
[----:B------:R-:W-:Y:S01]  /*f3f0*/  ISETP.GE.U32.AND P2, PT, R6, 0x7fffff3c, PT ;  /* 0x7fffff3c0600780c */ /* 0x000fe20003f46070 */
[----:B------:R-:W-:-:S02]  /*f400*/  VIADD R6, R24, 0xffffffba ;  /* 0xffffffba18067836 */ /* 0x000fc40000000000 */
[----:B------:R-:W4:Y:S01]  /*f410*/  LDL.64 R134, [R1+0x15d8] ;  /* 0x0015d80001867983 */ /* 0x000f220000100a00 */
[----:B------:R-:W1:Y:S02]  /*f420*/  LDC R24, c[0x0][0x230] ;  /* 0x00008c00ff187b82 */ /* 0x000e640000000800 */
[----:B------:R-:W-:Y:S01]  /*f430*/  ISETP.GE.U32.AND P4, PT, R6, 0x7fffff3b, PT ;  /* 0x7fffff3b0600780c */ /* 0x000fe20003f86070 */
[----:B------:R-:W-:Y:S01]  /*f440*/  VIADD R6, R26, 0xffffffb9 ;  /* 0xffffffb91a067836 */ /* 0x000fe20000000000 */
[----:B------:R-:W4:Y:S04]  /*f450*/  LDL.64 R132, [R1+0x15e0] ;  /* 0x0015e00001847983 */ /* 0x000f280000100a00 */
[----:B------:R-:W4:Y:S04]  /*f460*/  LDL.64 R130, [R1+0x15e8] ;  /* 0x0015e80001827983 */ /* 0x000f280000100a00 */
[----:B------:R-:W-:Y:S01]  /*f470*/  LDGSTS.E [R0+0x20000], desc[UR60][R124.64], !P2 ;  /* 0x200000007c007fae */ /* 0x000fe2000d12187c */
[----:B------:R-:W1:Y:S03]  /*f480*/  LDC R26, c[0x0][0x230] ;  /* 0x00008c00ff1a7b82 */ /* 0x000e660000000800 */
[----:B------:R-:W-:Y:S04]  /*f490*/  LDGSTS.E [R0+0x24000], desc[UR60][R122.64], !P2 ;  /* 0x240000007a007fae */ /* 0x000fe8000d12187c */
[----:B------:R-:W-:Y:S01]  /*f4a0*/  LDGSTS.E [R0+0x28000], desc[UR60][R120.64], !P2 ;  /* 0x2800000078007fae */ /* 0x000fe2000d12187c */
[----:B------:R-:W-:-:S03]  /*f4b0*/  ISETP.GE.U32.AND P5, PT, R6, 0x7fffff3a, PT ;  /* 0x7fffff3a0600780c */ /* 0x000fc60003fa6070 */
[----:B------:R-:W4:Y:S04]  /*f4c0*/  LDL.64 R128, [R1+0x15f0] ;  /* 0x0015f00001807983 */ /* 0x000f280000100a00 */
[----:B------:R-:W4:Y:S04]  /*f4d0*/  LDL.64 R126, [R1+0x15f8] ;  /* 0x0015f800017e7983 */ /* 0x000f280000100a00 */
[----:B------:R-:W4:Y:S04]  /*f4e0*/  LDL.64 R124, [R1+0x1600] ;  /* 0x00160000017c7983 */ /* 0x000f280000100a00 */
[----:B------:R-:W4:Y:S04]  /*f4f0*/  LDL.64 R122, [R1+0x1608] ;  /* 0x00160800017a7983 */ /* 0x000f280000100a00 */
[----:B------:R-:W4:Y:S04]  /*f500*/  LDL.64 R120, [R1+0x1610] ;  /* 0x0016100001787983 */ /* 0x000f280000100a00 */
[----:B--2---:R-:W-:Y:S04]  /*f510*/  LDGSTS.E [R0+0x2c000], desc[UR60][R102.64], !P2 ;  /* 0x2c00000066007fae */ /* 0x004fe8000d12187c */
[----:B------:R-:W-:Y:S04]  /*f520*/  LDGSTS.E [R0+0x20004], desc[UR60][R118.64], !P4 ;  /* 0x2000400076007fae */ /* 0x000fe8000e12187c */
[----:B------:R-:W-:Y:S04]  /*f530*/  LDGSTS.E [R0+0x24004], desc[UR60][R116.64], !P4 ;  /* 0x2400400074007fae */ /* 0x000fe8000e12187c */
[----:B------:R-:W2:Y:S04]  /*f540*/  LDL.64 R102, [R1+0x1230] ;  /* 0x0012300001667983 */ /* 0x000ea80000100a00 */
[----:B------:R-:W2:Y:S04]  /*f550*/  LDL.64 R118, [R1+0x1618] ;  /* 0x0016180001767983 */ /* 0x000ea80000100a00 */
[----:B------:R-:W2:Y:S04]  /*f560*/  LDL.64 R116, [R1+0x1620] ;  /* 0x0016200001747983 */ /* 0x000ea80000100a00 */
[----:B---3--:R-:W-:Y:S04]  /*f570*/  LDGSTS.E [R0+0x28004], desc[UR60][R114.64], !P4 ;  /* 0x2800400072007fae */ /* 0x008fe8000e12187c */
[----:B----4-:R-:W-:Y:S04]  /*f580*/  LDGSTS.E [R0+0x2c004], desc[UR60][R112.64], !P4 ;  /* 0x2c00400070007fae */ /* 0x010fe8000e12187c */
[----:B------:R-:W3:Y:S04]  /*f590*/  LDL.64 R114, [R1+0x1628] ;  /* 0x0016280001727983 */ /* 0x000ee80000100a00 */
[----:B------:R-:W-:Y:S04]  /*f5a0*/  LDGSTS.E [R0+0x20008], desc[UR60][R110.64], !P5 ;  /* 0x200080006e007fae */ /* 0x000fe8000e92187c */
[----:B------:R-:W4:Y:S04]  /*f5b0*/  LDL.64 R112, [R1+0x1630] ;  /* 0x0016300001707983 */ /* 0x000f280000100a00 */
[----:B------:R-:W4:Y:S04]  /*f5c0*/  LDL.64 R110, [R1+0x1638] ;  /* 0x00163800016e7983 */ /* 0x000f280000100a00 */
[----:B------:R-:W-:Y:S04]  /*f5d0*/  LDGSTS.E [R0+0x24008], desc[UR60][R108.64], !P5 ;  /* 0x240080006c007fae */ /* 0x000fe8000e92187c */
[----:B------:R-:W-:Y:S04]  /*f5e0*/  LDGSTS.E [R0+0x28008], desc[UR60][R106.64], !P5 ;  /* 0x280080006a007fae */ /* 0x000fe8000e92187c */
[----:B------:R-:W4:Y:S04]  /*f5f0*/  LDL.64 R108, [R1+0x1640] ;  /* 0x00164000016c7983 */ /* 0x000f280000100a00 */
[----:B------:R-:W4:Y:S01]  /*f600*/  LDL.64 R106, [R1+0x1648] ;  /* 0x00164800016a7983 */ /* 0x000f220000100a00 */
[----:B------:R-:W-:-:S02]  /*f610*/  IADD3 R6, R28, -0x48, RZ ;  /* 0xffffffb81c067810 */ /* 0x000fc40007ffe0ff */
[----:B------:R-:W4:Y:S02]  /*f620*/  LDC R28, c[0x0][0x230] ;  /* 0x00008c00ff1c7b82 */ /* 0x000f240000000800 */
[----:B------:R-:W-:Y:S01]  /*f630*/  ISETP.GE.U32.AND P3, PT, R6, 0x7fffff39, PT ;  /* 0x7fffff390600780c */ /* 0x000fe20003f66070 */
[----:B------:R-:W-:-:S05]  /*f640*/  VIADD R6, R27, 0xffffff9b ;  /* 0xffffff9b1b067836 */ /* 0x000fca0000000000 */
[----:B------:R-:W-:Y:S01]  /*f650*/  ISETP.GE.U32.AND P1, PT, R6, 0x7fffff1c, PT ;  /* 0x7fffff1c0600780c */ /* 0x000fe20003f26070 */
[----:B------:R-:W-:Y:S01]  /*f660*/  VIADD R6, R30, 0xffffff9a ;  /* 0xffffff9a1e067836 */ /* 0x000fe20000000000 */
[----:B------:R-:W4:Y:S04]  /*f670*/  LDC R27, c[0x0][0x230] ;  /* 0x00008c00ff1b7b82 */ /* 0x000f280000000800 */
[----:B------:R-:W-:Y:S02]  /*f680*/  ISETP.GE.U32.AND P2, PT, R6, 0x7fffff1b, PT ;  /* 0x7fffff1b0600780c */ /* 0x000fe40003f46070 */
[----:B-1----:R-:W-:Y:S02]  /*f690*/  IADD3 R6, R25, -0x67, RZ ;  /* 0xffffff9919067810 */ /* 0x002fe40007ffe0ff */
[----:B------:R-:W1:Y:S02]  /*f6a0*/  LDC R25, c[0x0][0x230] ;  /* 0x00008c00ff197b82 */ /* 0x000e640000000800 */
[----:B------:R-:W-:Y:S01]  /*f6b0*/  ISETP.GE.U32.AND P4, PT, R6, 0x7fffff1a, PT ;  /* 0x7fffff1a0600780c */ /* 0x000fe20003f86070 */
[----:B------:R-:W-:Y:S01]  /*f6c0*/  VIADD R6, R24, 0xffffff98 ;  /* 0xffffff9818067836 */ /* 0x000fe20000000000 */
[----:B--2---:R-:W-:Y:S04]  /*f6d0*/  LDGSTS.E [R0+0x2c008], desc[UR60][R102.64], !P5 ;  /* 0x2c00800066007fae */ /* 0x004fe8000e92187c */
[----:B------:R-:W-:Y:S01]  /*f6e0*/  ISETP.GE.U32.AND P5, PT, R6, 0x7fffff19, PT ;  /* 0x7fffff190600780c */ /* 0x000fe20003fa6070 */
[----:B------:R-:W2:Y:S01]  /*f6f0*/  LDC R30, c[0x0][0x230] ;  /* 0x00008c00ff1e7b82 */ /* 0x000ea20000000800 */
[----:B------:R-:W-:Y:S04]  /*f700*/  LDGSTS.E [R0+0x2000c], desc[UR60][R142.64], !P3 ;  /* 0x2000c0008e007fae */ /* 0x000fe8000d92187c */
[----:B------:R-:W-:Y:S04]  /*f710*/  LDGSTS.E [R0+0x2400c], desc[UR60][R140.64], !P3 ;  /* 0x2400c0008c007fae */ /* 0x000fe8000d92187c */
[----:B------:R-:W2:Y:S04]  /*f720*/  LDL.64 R102, [R1+0x1650] ;  /* 0x0016500001667983 */ /* 0x000ea80000100a00 */
[----:B------:R-:W-:Y:S04]  /*f730*/  LDGSTS.E [R0+0x2800c], desc[UR60][R138.64], !P3 ;  /* 0x2800c0008a007fae */ /* 0x000fe8000d92187c */
        /* <DEDUP_REMOVED lines=11> */
[----:B---3--:R-:W-:Y:S04]  /*f7f0*/  LDGSTS.E [R0+0x38008], desc[UR60][R114.64], !P4 ;  /* 0x3800800072007fae */ /* 0x008fe8000e12187c */
[----:B------:R-:W3:Y:S04]  /*f800*/  LDL.64 R122, [R1+0x540] ;  /* 0x00054000017a7983 */ /* 0x000ee80000100a00 */
[----:B------:R-:W3:Y:S04]  /*f810*/  LDL.64 R120, [R1+0x548] ;  /* 0x0005480001787983 */ /* 0x000ee80000100a00 */
[----:B----4-:R-:W-:Y:S04]  /*f820*/  LDGSTS.E [R0+0x3c008], desc[UR60][R112.64], !P4 ;  /* 0x3c00800070007fae */ /* 0x010fe8000e12187c */
[----:B------:R-:W-:Y:S04]  /*f830*/  LDGSTS.E [R0+0x3000c], desc[UR60][R110.64], !P5 ;  /* 0x3000c0006e007fae */ /* 0x000fe8000e92187c */
[----:B------:R-:W4:Y:S04]  /*f840*/  LDL.64 R130, [R1+0x550] ;  /* 0x0005500001827983 */ /* 0x000f280000100a00 */
[----:B------:R-:W-:Y:S04]  /*f850*/  LDGSTS.E [R0+0x3400c], desc[UR60][R108.64], !P5 ;  /* 0x3400c0006c007fae */ /* 0x000fe8000e92187c */
[----:B------:R-:W4:Y:S04]  /*f860*/  LDL.64 R128, [R1+0x558] ;  /* 0x0005580001807983 */ /* 0x000f280000100a00 */
[----:B------:R-:W-:Y:S04]  /*f870*/  LDGSTS.E [R0+0x3800c], desc[UR60][R106.64], !P5 ;  /* 0x3800c0006a007fae */ /* 0x000fe8000e92187c */
[----:B------:R-:W4:Y:S01]  /*f880*/  LDL.64 R108, [R1+0x560] ;  /* 0x00056000016c7983 */ /* 0x000f220000100a00 */
[----:B------:R-:W-:Y:S01]  /*f890*/  VIADD R24, R28, 0xfffffff7 ;  /* 0xfffffff71c187836 */ /* 0x000fe20000000000 */
[----:B------:R-:W-:Y:S01]  /*f8a0*/  IADD3 R6, R29, -0xa, RZ ;  /* 0xfffffff61d067810 */ /* 0x000fe20007ffe0ff */
[----:B------:R-:W1:Y:S01]  /*f8b0*/  LDC R28, c[0x0][0x230] ;  /* 0x00008c00ff1c7b82 */ /* 0x000e620000000800 */
[----:B------:R-:W4:Y:S04]  /*f8c0*/  LDL.64 R118, [R1+0x570] ;  /* 0x0005700001767983 */ /* 0x000f280000100a00 */
[----:B------:R-:W4:Y:S01]  /*f8d0*/  LDL.64 R106, [R1+0x568] ;  /* 0x00056800016a7983 */ /* 0x000f220000100a00 */
[----:B------:R-:W-:-:S03]  /*f8e0*/  ISETP.GE.U32.AND P3, PT, R24, 0x7fffff78, PT ;  /* 0x7fffff781800780c */ /* 0x000fc60003f66070 */
[----:B------:R-:W4:Y:S01]  /*f8f0*/  LDL.64 R116, [R1+0x578] ;  /* 0x0005780001747983 */ /* 0x000f220000100a00 */
[----:B------:R-:W-:-:S03]  /*f900*/  ISETP.GE.U32.AND P6, PT, R6, 0x7fffff77, PT ;  /* 0x7fffff770600780c */ /* 0x000fc60003fc6070 */
[----:B------:R-:W4:Y:S04]  /*f910*/  LDL.64 R114, [R1+0x580] ;  /* 0x0005800001727983 */ /* 0x000f280000100a00 */
        /* <DEDUP_REMOVED lines=10> */
[----:B--2---:R2:W-:Y:S01]  /*f9c0*/  LDGSTS.E [R0+0x3c00c], desc[UR60][R102.64], !P5 ;  /* 0x3c00c00066007fae */ /* 0x0045e2000e92187c */
[----:B------:R-:W1:Y:S03]  /*f9d0*/  LDC R29, c[0x0][0x230] ;  /* 0x00008c00ff1d7b82 */ /* 0x000e660000000800 */
[----:B------:R-:W4:Y:S01]  /*f9e0*/  LDL.64 R102, [R1+0x588] ;  /* 0x0005880001667983 */ /* 0x000f220000100a00 */
[----:B--2---:R-:W-:-:S05]  /*f9f0*/  LOP3.LUT R0, R14, 0x20, RZ, 0x3c, !PT ;  /* 0x000000200e007812 */ /* 0x004fca00078e3cff */
[----:B------:R-:W-:-:S05]  /*fa00*/  VIADD R0, R0, UR5 ;  /* 0x0000000500007c36 */ /* 0x000fca0008000000 */
[----:B---3--:R-:W-:Y:S04]  /*fa10*/  LDGSTS.E [R0], desc[UR60][R122.64], !P3 ;  /* 0x000000007a007fae */ /* 0x008fe8000d92187c */
[----:B------:R-:W-:Y:S04]  /*fa20*/  LDGSTS.E [R0+0x4000], desc[UR60][R120.64], !P3 ;  /* 0x0400000078007fae */ /* 0x000fe8000d92187c */
[----:B------:R-:W2:Y:S04]  /*fa30*/  LDL.64 R122, [R1+0x5b0] ;  /* 0x0005b000017a7983 */ /* 0x000ea80000100a00 */
[----:B----4-:R-:W-:Y:S04]  /*fa40*/  LDGSTS.E [R0+0x8000], desc[UR60][R130.64], !P3 ;  /* 0x0800000082007fae */ /* 0x010fe8000d92187c */
[----:B------:R-:W3:Y:S04]  /*fa50*/  LDL.64 R120, [R1+0x5b8] ;  /* 0x0005b80001787983 */ /* 0x000ee80000100a00 */
[----:B------:R-:W-:Y:S01]  /*fa60*/  LDGSTS.E [R0+0xc000], desc[UR60][R128.64], !P3 ;  /* 0x0c00000080007fae */ /* 0x000fe2000d92187c */
[----:B-1----:R-:W-:-:S02]  /*fa70*/  VIADD R6, R25, 0xfffffff5 ;  /* 0xfffffff519067836 */ /* 0x002fc40000000000 */
[----:B------:R-:W-:Y:S01]  /*fa80*/  VIADD R24, R26, 0xfffffff4 ;  /* 0xfffffff41a187836 */ /* 0x000fe20000000000 */
[----:B------:R-:W4:Y:S01]  /*fa90*/  LDL.64 R130, [R1+0xeb0] ;  /* 0x000eb00001827983 */ /* 0x000f220000100a00 */
[----:B------:R-:W1:Y:S03]  /*faa0*/  LDC R25, c[0x0][0x230] ;  /* 0x00008c00ff197b82 */ /* 0x000e660000000800 */
[----:B------:R-:W-:Y:S01]  /*fab0*/  LDGSTS.E [R0+0x4], desc[UR60][R108.64], !P6 ;  /* 0x000040006c007fae */ /* 0x000fe2000f12187c */
[----:B------:R-:W-:-:S03]  /*fac0*/  ISETP.GE.U32.AND P1, PT, R6, 0x7fffff76, PT ;  /* 0x7fffff760600780c */ /* 0x000fc60003f26070 */
[----:B------:R-:W4:Y:S01]  /*fad0*/  LDL.64 R128, [R1+0xeb8] ;  /* 0x000eb80001807983 */ /* 0x000f220000100a00 */
[----:B------:R-:W1:Y:S03]  /*fae0*/  LDC R26, c[0x0][0x230] ;  /* 0x00008c00ff1a7b82 */ /* 0x000e660000000800 */
[----:B------:R-:W-:Y:S04]  /*faf0*/  LDGSTS.E [R0+0x4004], desc[UR60][R106.64], !P6 ;  /* 0x040040006a007fae */ /* 0x000fe8000f12187c */
[----:B------:R-:W4:Y:S01]  /*fb00*/  LDL.64 R108, [R1+0x940] ;  /* 0x00094000016c7983 */ /* 0x000f220000100a00 */
[----:B------:R-:W-:Y:S02]  /*fb10*/  IADD3 R6, R27, -0x29, RZ ;  /* 0xffffffd71b067810 */ /* 0x000fe40007ffe0ff */
[----:B------:R-:W-:Y:S01]  /*fb20*/  ISETP.GE.U32.AND P2, PT, R24, 0x7fffff75, PT ;  /* 0x7fffff751800780c */ /* 0x000fe20003f46070 */
[----:B------:R-:W-:Y:S04]  /*fb30*/  LDGSTS.E [R0+0x8004], desc[UR60][R118.64], !P6 ;  /* 0x0800400076007fae */ /* 0x000fe8000f12187c */
[----:B------:R-:W4:Y:S01]  /*fb40*/  LDL.64 R106, [R1+0x948] ;  /* 0x00094800016a7983 */ /* 0x000f220000100a00 */
[----:B------:R-:W-:Y:S01]  /*fb50*/  ISETP.GE.U32.AND P4, PT, R6, 0x7fffff58, PT ;  /* 0x7fffff580600780c */ /* 0x000fe20003f86070 */
[----:B------:R-:W1:Y:S02]  /*fb60*/  LDC R24, c[0x0][0x230] ;  /* 0x00008c00ff187b82 */ /* 0x000e640000000800 */
[----:B------:R-:W-:Y:S04]  /*fb70*/  LDGSTS.E [R0+0xc004], desc[UR60][R116.64], !P6 ;  /* 0x0c00400074007fae */ /* 0x000fe8000f12187c */
[----:B------:R-:W4:Y:S02]  /*fb80*/  LDL.64 R118, [R1+0x950] ;  /* 0x0009500001767983 */ /* 0x000f240000100a00 */
[----:B------:R-:W1:Y:S02]  /*fb90*/  LDC R27, c[0x0][0x230] ;  /* 0x00008c00ff1b7b82 */ /* 0x000e640000000800 */
[----:B------:R-:W-:Y:S04]  /*fba0*/  LDGSTS.E [R0+0x8], desc[UR60][R114.64], !P1 ;  /* 0x0000800072007fae */ /* 0x000fe8000c92187c */
[----:B------:R-:W4:Y:S04]  /*fbb0*/  LDL.64 R116, [R1+0x958] ;  /* 0x0009580001747983 */ /* 0x000f280000100a00 */
[----:B------:R-:W4:Y:S04]  /*fbc0*/  LDL.64 R114, [R1+0x968] ;  /* 0x0009680001727983 */ /* 0x000f280000100a00 */
[----:B------:R-:W-:Y:S04]  /*fbd0*/  LDGSTS.E [R0+0x4008], desc[UR60][R102.64], !P1 ;  /* 0x0400800066007fae */ /* 0x000fe8000c92187c */
[----:B------:R-:W-:Y:S04]  /*fbe0*/  LDGSTS.E [R0+0x8008], desc[UR60][R112.64], !P1 ;  /* 0x0800800070007fae */ /* 0x000fe8000c92187c */
[----:B------:R-:W-:Y:S04]  /*fbf0*/  LDGSTS.E [R0+0xc008], desc[UR60][R110.64], !P1 ;  /* 0x0c0080006e007fae */ /* 0x000fe8000c92187c */
[----:B------:R-:W4:Y:S04]  /*fc00*/  LDL.64 R102, [R1+0x960] ;  /* 0x0009600001667983 */ /* 0x000f280000100a00 */
[----:B------:R-:W4:Y:S04]  /*fc10*/  LDL.64 R112, [R1+0xe88] ;  /* 0x000e880001707983 */ /* 0x000f280000100a00 */
[----:B------:R-:W4:Y:S04]  /*fc20*/  LDL.64 R110, [R1+0xe90] ;  /* 0x000e9000016e7983 */ /* 0x000f280000100a00 */
[----:B------:R-:W-:Y:S04]  /*fc30*/  LDGSTS.E [R0+0xc], desc[UR60][R126.64], !P2 ;  /* 0x0000c0007e007fae */ /* 0x000fe8000d12187c */
[----:B------:R-:W-:Y:S04]  /*fc40*/  LDGSTS.E [R0+0x400c], desc[UR60][R124.64], !P2 ;  /* 0x0400c0007c007fae */ /* 0x000fe8000d12187c */
[----:B------:R-:W4:Y:S01]  /*fc50*/  LDL.64 R126, [R1+0xec0] ;  /* 0x000ec000017e7983 */ /* 0x000f220000100a00 */
[----:B------:R-:W-:-:S02]  /*fc60*/  VIADD R6, R30, 0xffffffd6 ;  /* 0xffffffd61e067836 */ /* 0x000fc40000000000 */
[----:B------:R-:W1:Y:S01]  /*fc70*/  LDC R30, c[0x0][0x230] ;  /* 0x00008c00ff1e7b82 */ /* 0x000e620000000800 */
[----:B------:R-:W4:Y:S04]  /*fc80*/  LDL.64 R124, [R1+0x1258] ;  /* 0x00125800017c7983 */ /* 0x000f280000100a00 */
[----:B--2---:R-:W-:Y:S04]  /*fc90*/  LDGSTS.E [R0+0x800c], desc[UR60][R122.64], !P2 ;  /* 0x0800c0007a007fae */ /* 0x004fe8000d12187c */
[----:B---3--:R-:W-:Y:S01]  /*fca0*/  LDGSTS.E [R0+0xc00c], desc[UR60][R120.64], !P2 ;  /* 0x0c00c00078007fae */ /* 0x008fe2000d12187c */
[----:B------:R-:W-:-:S03]  /*fcb0*/  ISETP.GE.U32.AND P5, PT, R6, 0x7fffff57, PT ;  /* 0x7fffff570600780c */ /* 0x000fc60003fa6070 */
[----:B------:R-:W2:Y:S04]  /*fcc0*/  LDL.64 R122, [R1+0x1268] ;  /* 0x00126800017a7983 */ /* 0x000ea80000100a00 */
[----:B------:R-:W3:Y:S04]  /*fcd0*/  LDL.64 R120, [R1+0x1270] ;  /* 0x0012700001787983 */ /* 0x000ee80000100a00 */
[----:B----4-:R-:W-:Y:S04]  /*fce0*/  LDGSTS.E [R0+0x10000], desc[UR60][R108.64], !P4 ;  /* 0x100000006c007fae */ /* 0x010fe8000e12187c */
[----:B------:R-:W-:Y:S04]  /*fcf0*/  LDGSTS.E [R0+0x14000], desc[UR60][R106.64], !P4 ;  /* 0x140000006a007fae */ /* 0x000fe8000e12187c */
[----:B------:R-:W4:Y:S01]  /*fd00*/  LDL.64 R108, [R1+0xec8] ;  /* 0x000ec800016c7983 */ /* 0x000f220000100a00 */
[----:B------:R-:W-:-:S02]  /*fd10*/  IADD3 R6, R31, -0x2b, RZ ;  /* 0xffffffd51f067810 */ /* 0x000fc40007ffe0ff */
[----:B------:R-:W3:Y:S01]  /*fd20*/  LDC R31, c[0x0][0x230] ;  /* 0x00008c00ff1f7b82 */ /* 0x000ee20000000800 */
[----:B------:R-:W-:Y:S04]  /*fd30*/  LDGSTS.E [R0+0x18000], desc[UR60][R118.64], !P4 ;  /* 0x1800000076007fae */ /* 0x000fe8000e12187c */
[----:B------:R-:W2:Y:S01]  /*fd40*/  LDL.64 R106, [R1+0xed0] ;  /* 0x000ed000016a7983 */ /* 0x000ea20000100a00 */
[----:B------:R-:W-:Y:S01]  /*fd50*/  ISETP.GE.U32.AND P3, PT, R6, 0x7fffff56, PT ;  /* 0x7fffff560600780c */ /* 0x000fe20003f66070 */
[----:B------:R-:W-:Y:S02]  /*fd60*/  VIADD R6, R29, 0xffffffd4 ;  /* 0xffffffd41d067836 */ /* 0x000fe40000000000 */
[----:B------:R-:W-:Y:S01]  /*fd70*/  LDGSTS.E [R0+0x1c000], desc[UR60][R116.64], !P4 ;  /* 0x1c00000074007fae */ /* 0x000fe2000e12187c */
[----:B------:R-:W3:Y:S02]  /*fd80*/  LDC R29, c[0x0][0x230] ;  /* 0x00008c00ff1d7b82 */ /* 0x000ee40000000800 */
[----:B------:R-:W-:Y:S01]  /*fd90*/  ISETP.GE.U32.AND P1, PT, R6, 0x7fffff55, PT ;  /* 0x7fffff550600780c */ /* 0x000fe20003f26070 */
[----:B------:R-:W3:Y:S04]  /*fda0*/  LDL.64 R118, [R1+0x1278] ;  /* 0x0012780001767983 */ /* 0x000ee80000100a00 */
[----:B------:R-:W3:Y:S04]  /*fdb0*/  LDL.64 R116, [R1+0x1280] ;  /* 0x0012800001747983 */ /* 0x000ee80000100a00 */
[----:B------:R-:W-:Y:S04]  /*fdc0*/  LDGSTS.E [R0+0x10004], desc[UR60][R102.64], !P5 ;  /* 0x1000400066007fae */ /* 0x000fe8000e92187c */
[----:B------:R-:W-:Y:S04]  /*fdd0*/  LDGSTS.E [R0+0x14004], desc[UR60][R114.64], !P5 ;  /* 0x1400400072007fae */ /* 0x000fe8000e92187c */
[----:B------:R-:W-:Y:S04]  /*fde0*/  LDGSTS.E [R0+0x18004], desc[UR60][R112.64], !P5 ;  /* 0x1800400070007fae */ /* 0x000fe8000e92187c */
[----:B------:R-:W3:Y:S04]  /*fdf0*/  LDL.64 R102, [R1+0x1260] ;  /* 0x0012600001667983 */ /* 0x000ee80000100a00 */
[----:B------:R-:W-:Y:S04]  /*fe00*/  LDGSTS.E [R0+0x1c004], desc[UR60][R110.64], !P5 ;  /* 0x1c0040006e007fae */ /* 0x000fe8000e92187c */
[----:B------:R-:W-:Y:S04]  /*fe10*/  LDGSTS.E [R0+0x10008], desc[UR60][R136.64], !P3 ;  /* 0x1000800088007fae */ /* 0x000fe8000d92187c */
[----:B------:R-:W-:Y:S04]  /*fe20*/  LDGSTS.E [R0+0x14008], desc[UR60][R134.64], !P3 ;  /* 0x1400800086007fae */ /* 0x000fe8000d92187c */
[----:B------:R-:W-:Y:S04]  /*fe30*/  LDGSTS.E [R0+0x18008], desc[UR60][R132.64], !P3 ;  /* 0x1800800084007fae */ /* 0x000fe8000d92187c */
[----:B------:R-:W-:Y:S04]  /*fe40*/  LDGSTS.E [R0+0x1c008], desc[UR60][R130.64], !P3 ;  /* 0x1c00800082007fae */ /* 0x000fe8000d92187c */
[----:B------:R-:W3:Y:S04]  /*fe50*/  LDL.64 R114, [R1+0x1288] ;  /* 0x0012880001727983 */ /* 0x000ee80000100a00 */
[----:B------:R-:W-:Y:S04]  /*fe60*/  LDGSTS.E [R0+0x1000c], desc[UR60][R128.64], !P1 ;  /* 0x1000c00080007fae */ /* 0x000fe8000c92187c */
[----:B------:R-:W3:Y:S04]  /*fe70*/  LDL.64 R112, [R1+0x1290] ;  /* 0x0012900001707983 */ /* 0x000ee80000100a00 */
[----:B------:R-:W-:Y:S04]  /*fe80*/  LDGSTS.E [R0+0x1400c], desc[UR60][R126.64], !P1 ;  /* 0x1400c0007e007fae */ /* 0x000fe8000c92187c */
[----:B------:R-:W3:Y:S01]  /*fe90*/  LDL.64 R110, [R1+0x1298] ;  /* 0x00129800016e7983 */ /* 0x000ee20000100a00 */
[----:B-1----:R-:W-:-:S02]  /*fea0*/  VIADD R6, R25, 0xffffffb7 ;  /* 0xffffffb719067836 */ /* 0x002fc40000000000 */
[----:B------:R-:W1:Y:S01]  /*feb0*/  LDC R25, c[0x0][0x230] ;  /* 0x00008c00ff197b82 */ /* 0x000e620000000800 */
[----:B------:R-:W3:Y:S04]  /*fec0*/  LDL.64 R136, [R1+0x12d0] ;  /* 0x0012d00001887983 */ /* 0x000ee80000100a00 */
[----:B------:R-:W3:Y:S04]  /*fed0*/  LDL.64 R134, [R1+0x1658] ;  /* 0x0016580001867983 */ /* 0x000ee80000100a00 */
[----:B------:R-:W3:Y:S04]  /*fee0*/  LDL.64 R132, [R1+0x1660] ;  /* 0x0016600001847983 */ /* 0x000ee80000100a00 */
[----:B------:R-:W3:Y:S04]  /*fef0*/  LDL.64 R130, [R1+0x1668] ;  /* 0x0016680001827983 */ /* 0x000ee80000100a00 */
[----:B------:R-:W3:Y:S04]  /*ff00*/  LDL.64 R128, [R1+0x1670] ;  /* 0x0016700001807983 */ /* 0x000ee80000100a00 */
[----:B------:R-:W3:Y:S04]  /*ff10*/  LDL.64 R126, [R1+0x1678] ;  /* 0x00167800017e7983 */ /* 0x000ee80000100a00 */
[----:B----4-:R-:W-:Y:S04]  /*ff20*/  LDGSTS.E [R0+0x1800c], desc[UR60][R108.64], !P1 ;  /* 0x1800c0006c007fae */ /* 0x010fe8000c92187c */
[----:B--2---:R-:W-:Y:S04]  /*ff30*/  LDGSTS.E [R0+0x1c00c], desc[UR60][R106.64], !P1 ;  /* 0x1c00c0006a007fae */ /* 0x004fe8000c92187c */
[----:B------:R-:W2:Y:S04]  /*ff40*/  LDL.64 R108, [R1+0x12a0] ;  /* 0x0012a000016c7983 */ /* 0x000ea80000100a00 */
[----:B------:R-:W4:Y:S01]  /*ff50*/  LDL.64 R106, [R1+0x12a8] ;  /* 0x0012a800016a7983 */ /* 0x000f220000100a00 */
[----:B------:R-:W-:-:S02]  /*ff60*/  ISETP.GE.U32.AND P2, PT, R6, 0x7fffff38, PT ;  /* 0x7fffff380600780c */ /* 0x000fc40003f46070 */
[----:B------:R-:W-:Y:S02]  /*ff70*/  IADD3 R6, R24, -0x4a, RZ ;  /* 0xffffffb618067810 */ /* 0x000fe40007ffe0ff */
[----:B------:R-:W1:Y:S02]  /*ff80*/  LDC R24, c[0x0][0x230] ;  /* 0x00008c00ff187b82 */ /* 0x000e640000000800 */
[----:B------:R-:W-:Y:S01]  /*ff90*/  ISETP.GE.U32.AND P4, PT, R6, 0x7fffff37, PT ;  /* 0x7fffff370600780c */ /* 0x000fe20003f86070 */
[----:B------:R-:W-:-:S06]  /*ffa0*/  VIADD R6, R26, 0xffffffb5 ;  /* 0xffffffb51a067836 */ /* 0x000fcc0000000000 */
[----:B------:R-:W-:Y:S01]  /*ffb0*/  LDGSTS.E [R0+0x20000], desc[UR60][R124.64], !P2 ;  /* 0x200000007c007fae */ /* 0x000fe2000d12187c */
[----:B------:R-:W-:Y:S01]  /*ffc0*/  ISETP.GE.U32.AND P5, PT, R6, 0x7fffff36, PT ;  /* 0x7fffff360600780c */ /* 0x000fe20003fa6070 */
[----:B------:R-:W1:Y:S02]  /*ffd0*/  LDC R26, c[0x0][0x230] ;  /* 0x00008c00ff1a7b82 */ /* 0x000e640000000800 */
[----:B------:R-:W4:Y:S04]  /*ffe0*/  LDL.64 R124, [R1+0x1680] ;  /* 0x00168000017c7983 */ /* 0x000f280000100a00 */
[----:B---3--:R-:W-:Y:S04]  /*fff0*/  LDGSTS.E [R0+0x24000], desc[UR60][R102.64], !P2 ;  /* 0x2400000066007fae */ /* 0x008fe8000d12187c */
[----:B------:R-:W-:Y:S04]  /*10000*/  LDGSTS.E [R0+0x28000], desc[UR60][R122.64], !P2 ;  /* 0x280000007a007fae */ /* 0x000fe8000d12187c */
[----:B------:R-:W-:Y:S04]  /*10010*/  LDGSTS.E [R0+0x2c000], desc[UR60][R120.64], !P2 ;  /* 0x2c00000078007fae */ /* 0x000fe8000d12187c */
[----:B------:R-:W3:Y:S04]  /*10020*/  LDL.64 R102, [R1+0x12b0] ;  /* 0x0012b00001667983 */ /* 0x000ee80000100a00 */
[----:B------:R-:W-:Y:S04]  /*10030*/  LDGSTS.E [R0+0x20004], desc[UR60][R118.64], !P4 ;  /* 0x2000400076007fae */ /* 0x000fe8000e12187c */
[----:B------:R-:W-:Y:S04]  /*10040*/  LDGSTS.E [R0+0x24004], desc[UR60][R116.64], !P4 ;  /* 0x2400400074007fae */ /* 0x000fe8000e12187c */
[----:B------:R-:W3:Y:S04]  /*10050*/  LDL.64 R122, [R1+0x1688] ;  /* 0x00168800017a7983 */ /* 0x000ee80000100a00 */
[----:B------:R-:W-:Y:S04]  /*10060*/  LDGSTS.E [R0+0x28004], desc[UR60][R114.64], !P4 ;  /* 0x2800400072007fae */ /* 0x000fe8000e12187c */
[----:B------:R-:W3:Y:S04]  /*10070*/  LDL.64 R120, [R1+0x1690] ;  /* 0x0016900001787983 */ /* 0x000ee80000100a00 */
[----:B------:R-:W-:Y:S04]  /*10080*/  LDGSTS.E [R0+0x2c004], desc[UR60][R112.64], !P4 ;  /* 0x2c00400070007fae */ /* 0x000fe8000e12187c */
[----:B------:R-:W3:Y:S04]  /*10090*/  LDL.64 R118, [R1+0x1698] ;  /* 0x0016980001767983 */ /* 0x000ee80000100a00 */
[----:B------:R-:W-:Y:S04]  /*100a0*/  LDGSTS.E [R0+0x20008], desc[UR60][R110.64], !P5 ;  /* 0x200080006e007fae */ /* 0x000fe8000e92187c */
[----:B------:R-:W3:Y:S01]  /*100b0*/  LDL.64 R116, [R1+0x16a0] ;  /* 0x0016a00001747983 */ /* 0x000ee20000100a00 */
[----:B------:R-:W-:-:S02]  /*100c0*/  VIADD R6, R28, 0xffffffb4 ;  /* 0xffffffb41c067836 */ /* 0x000fc40000000000 */
[----:B------:R-:W3:Y:S01]  /*100d0*/  LDC R28, c[0x0][0x230] ;  /* 0x00008c00ff1c7b82 */ /* 0x000ee20000000800 */
[----:B------:R-:W3:Y:S04]  /*100e0*/  LDL.64 R114, [R1+0x16c0] ;  /* 0x0016c00001727983 */ /* 0x000ee80000100a00 */
[----:B------:R-:W3:Y:S04]  /*100f0*/  LDL.64 R110, [R1+0x16a8] ;  /* 0x0016a800016e7983 */ /* 0x000ee80000100a00 */
[----:B------:R-:W3:Y:S04]  /*10100*/  LDL.64 R112, [R1+0x16c8] ;  /* 0x0016c80001707983 */ /* 0x000ee80000100a00 */
[----:B--2---:R-:W-:Y:S04]  /*10110*/  LDGSTS.E [R0+0x24008], desc[UR60][R108.64], !P5 ;  /* 0x240080006c007fae */ /* 0x004fe8000e92187c */
[----:B----4-:R-:W-:Y:S04]  /*10120*/  LDGSTS.E [R0+0x28008], desc[UR60][R106.64], !P5 ;  /* 0x280080006a007fae */ /* 0x010fe8000e92187c */
[----:B------:R-:W2:Y:S04]  /*10130*/  LDL.64 R108, [R1+0x16b0] ;  /* 0x0016b000016c7983 */ /* 0x000ea80000100a00 */
[----:B------:R-:W4:Y:S01]  /*10140*/  LDL.64 R106, [R1+0x16b8] ;  /* 0x0016b800016a7983 */ /* 0x000f220000100a00 */
[----:B------:R-:W-:-:S02]  /*10150*/  ISETP.GE.U32.AND P3, PT, R6, 0x7fffff35, PT ;  /* 0x7fffff350600780c */ /* 0x000fc40003f66070 */
[----:B------:R-:W-:Y:S02]  /*10160*/  IADD3 R6, R27, -0x69, RZ ;  /* 0xffffff971b067810 */ /* 0x000fe40007ffe0ff */
[----:B------:R-:W4:Y:S02]  /*10170*/  LDC R27, c[0x0][0x230] ;  /* 0x00008c00ff1b7b82 */ /* 0x000f240000000800 */
[----:B------:R-:W-:Y:S01]  /*10180*/  ISETP.GE.U32.AND P1, PT, R6, 0x7fffff18, PT ;  /* 0x7fffff180600780c */ /* 0x000fe20003f26070 */
[----:B------:R-:W-:-:S05]  /*10190*/  VIADD R6, R30, 0xffffff96 ;  /* 0xffffff961e067836 */ /* 0x000fca0000000000 */
[----:B------:R-:W-:Y:S01]  /*101a0*/  ISETP.GE.U32.AND P2, PT, R6, 0x7fffff17, PT ;  /* 0x7fffff170600780c */ /* 0x000fe20003f46070 */
[----:B-1----:R-:W-:Y:S01]  /*101b0*/  VIADD R6, R25, 0xffffff95 ;  /* 0xffffff9519067836 */ /* 0x002fe20000000000 */
[----:B------:R-:W1:Y:S04]  /*101c0*/  LDC R30, c[0x0][0x230] ;  /* 0x00008c00ff1e7b82 */ /* 0x000e680000000800 */
[----:B------:R-:W-:Y:S02]  /*101d0*/  ISETP.GE.U32.AND P4, PT, R6, 0x7fffff16, PT ;  /* 0x7fffff160600780c */ /* 0x000fe40003f86070 */
[----:B------:R-:W-:Y:S01]  /*101e0*/  IADD3 R6, R24, -0x6c, RZ ;  /* 0xffffff9418067810 */ /* 0x000fe20007ffe0ff */
[----:B---3--:R-:W-:Y:S03]  /*101f0*/  LDGSTS.E [R0+0x2c008], desc[UR60][R102.64], !P5 ;  /* 0x2c00800066007fae */ /* 0x008fe6000e92187c */
[----:B------:R-:W-:Y:S01]  /*10200*/  ISETP.GE.U32.AND P5, PT, R6, 0x7fffff15, PT ;  /* 0x7fffff150600780c */ /* 0x000fe20003fa6070 */
[----:B------:R-:W3:Y:S01]  /*10210*/  LDC R25, c[0x0][0x230] ;  /* 0x00008c00ff197b82 */ /* 0x000ee20000000800 */
        /* <DEDUP_REMOVED lines=15> */
[----:B------:R-:W3:Y:S04]  /*10310*/  LDL.64 R122, [R1+0x5c0] ;  /* 0x0005c000017a7983 */ /* 0x000ee80000100a00 */
[----:B------:R-:W-:Y:S01]  /*10320*/  LDGSTS.E [R0+0x38008], desc[UR60][R110.64], !P4 ;  /* 0x380080006e007fae */ /* 0x000fe2000e12187c */
[----:B------:R-:W-:-:S02]  /*10330*/  VIADD R24, R28, 0xfffffff3 ;  /* 0xfffffff31c187836 */ /* 0x000fc40000000000 */
[----:B------:R-:W-:Y:S01]  /*10340*/  VIADD R6, R29, 0xfffffff2 ;  /* 0xfffffff21d067836 */ /* 0x000fe20000000000 */
[----:B------:R-:W3:Y:S01]  /*10350*/  LDL.64 R126, [R1+0x5e0] ;  /* 0x0005e000017e7983 */ /* 0x000ee20000100a00 */
[----:B------:R-:W1:Y:S03]  /*10360*/  LDC R29, c[0x0][0x230] ;  /* 0x00008c00ff1d7b82 */ /* 0x000e660000000800 */
[----:B------:R-:W3:Y:S04]  /*10370*/  LDL.64 R120, [R1+0x5e8] ;  /* 0x0005e80001787983 */ /* 0x000ee80000100a00 */
[----:B------:R-:W3:Y:S04]  /*10380*/  LDL.64 R110, [R1+0x5c8] ;  /* 0x0005c800016e7983 */ /* 0x000ee80000100a00 */
[----:B------:R-:W3:Y:S04]  /*10390*/  LDL.64 R118, [R1+0x5f0] ;  /* 0x0005f00001767983 */ /* 0x000ee80000100a00 */
[----:B--2---:R-:W-:Y:S01]  /*103a0*/  LDGSTS.E [R0+0x3c008], desc[UR60][R108.64], !P4 ;  /* 0x3c0080006c007fae */ /* 0x004fe2000e12187c */
[----:B------:R-:W2:Y:S03]  /*103b0*/  LDC R28, c[0x0][0x230] ;  /* 0x00008c00ff1c7b82 */ /* 0x000ea60000000800 */
[----:B------:R-:W2:Y:S04]  /*103c0*/  LDL.64 R116, [R1+0x5f8] ;  /* 0x0005f80001747983 */ /* 0x000ea80000100a00 */
[----:B----4-:R-:W-:Y:S04]  /*103d0*/  LDGSTS.E [R0+0x3000c], desc[UR60][R106.64], !P5 ;  /* 0x3000c0006a007fae */ /* 0x010fe8000e92187c */
[----:B------:R-:W4:Y:S01]  /*103e0*/  LDL.64 R108, [R1+0x5d0] ;  /* 0x0005d000016c7983 */ /* 0x000f220000100a00 */
[----:B------:R-:W-:-:S03]  /*103f0*/  ISETP.GE.U32.AND P3, PT, R24, 0x7fffff74, PT ;  /* 0x7fffff741800780c */ /* 0x000fc60003f66070 */
        /* <DEDUP_REMOVED lines=8> */
[----:B---3--:R3:W-:Y:S02]  /*10480*/  LDGSTS.E [R0+0x3c00c], desc[UR60][R102.64], !P5 ;  /* 0x3c00c00066007fae */ /* 0x0087e4000e92187c */
[----:B---3--:R-:W-:-:S02]  /*10490*/  LOP3.LUT R0, R14, 0x30, RZ, 0x3c, !PT ;  /* 0x000000300e007812 */ /* 0x008fc400078e3cff */
[----:B------:R-:W3:Y:S02]  /*104a0*/  LDL.64 R102, [R1+0x618] ;  /* 0x0006180001667983 */ /* 0x000ee40000100a00 */
[----:B------:R-:W-:-:S05]  /*104b0*/  IADD3 R0, R0, UR5, RZ ;  /* 0x0000000500007c10 */ /* 0x000fca000fffe0ff */
[----:B------:R-:W-:Y:S04]  /*104c0*/  LDGSTS.E [R0], desc[UR60][R122.64], !P3 ;  /* 0x000000007a007fae */ /* 0x000fe8000d92187c */
[----:B------:R-:W3:Y:S04]  /*104d0*/  LDL.64 R122, [R1+0x620] ;  /* 0x00062000017a7983 */ /* 0x000ee80000100a00 */
[----:B------:R-:W-:Y:S04]  /*104e0*/  LDGSTS.E [R0+0x4000], desc[UR60][R110.64], !P3 ;  /* 0x040000006e007fae */ /* 0x000fe8000d92187c */
[----:B------:R-:W3:Y:S04]  /*104f0*/  LDL.64 R110, [R1+0x628] ;  /* 0x00062800016e7983 */ /* 0x000ee80000100a00 */
[----:B----4-:R-:W-:Y:S04]  /*10500*/  LDGSTS.E [R0+0x8000], desc[UR60][R108.64], !P3 ;  /* 0x080000006c007fae */ /* 0x010fe8000d92187c */
[----:B--2---:R-:W-:Y:S04]  /*10510*/  LDGSTS.E [R0+0xc000], desc[UR60][R106.64], !P3 ;  /* 0x0c0000006a007fae */ /* 0x004fe8000d92187c */
[----:B------:R-:W2:Y:S04]  /*10520*/  LDL.64 R108, [R1+0x630] ;  /* 0x00063000016c7983 */ /* 0x000ea80000100a00 */
[----:B------:R-:W4:Y:S01]  /*10530*/  LDL.64 R106, [R1+0x638] ;  /* 0x00063800016a7983 */ /* 0x000f220000100a00 */
[----:B------:R-:W-:-:S02]  /*10540*/  ISETP.GE.U32.AND P6, PT, R6, 0x7fffff73, PT ;  /* 0x7fffff730600780c */ /* 0x000fc40003fc6070 */
[----:B------:R-:W-:Y:S01]  /*10550*/  IADD3 R6, R25, -0xf, RZ ;  /* 0xfffffff119067810 */ /* 0x000fe20007ffe0ff */
[----:B------:R-:W-:Y:S01]  /*10560*/  VIADD R24, R26, 0xfffffff0 ;  /* 0xfffffff01a187836 */ /* 0x000fe20000000000 */
[----:B------:R-:W1:Y:S02]  /*10570*/  LDC R25, c[0x0][0x230] ;  /* 0x00008c00ff197b82 */ /* 0x000e640000000800 */
[----:B------:R-:W-:Y:S02]  /*10580*/  ISETP.GE.U32.AND P1, PT, R6, 0x7fffff72, PT ;  /* 0x7fffff720600780c */ /* 0x000fe40003f26070 */
[----:B------:R-:W-:-:S05]  /*10590*/  ISETP.GE.U32.AND P2, PT, R24, 0x7fffff71, PT ;  /* 0x7fffff711800780c */ /* 0x000fca0003f46070 */
[----:B------:R-:W-:Y:S01]  /*105a0*/  LDGSTS.E [R0+0x4], desc[UR60][R126.64], !P6 ;  /* 0x000040007e007fae */ /* 0x000fe2000f12187c */
[----:B------:R-:W-:Y:S01]  /*105b0*/  VIADD R6, R27, 0xffffffd3 ;  /* 0xffffffd31b067836 */ /* 0x000fe20000000000 */
[----:B------:R-:W1:Y:S02]  /*105c0*/  LDC R24, c[0x0][0x230] ;  /* 0x00008c00ff187b82 */ /* 0x000e640000000800 */
[----:B------:R-:W-:Y:S04]  /*105d0*/  LDGSTS.E [R0+0x4004], desc[UR60][R120.64], !P6 ;  /* 0x0400400078007fae */ /* 0x000fe8000f12187c */
[----:B------:R-:W-:Y:S02]  /*105e0*/  LDGSTS.E [R0+0x8004], desc[UR60][R118.64], !P6 ;  /* 0x0800400076007fae */ /* 0x000fe4000f12187c */
[----:B------:R-:W1:Y:S02]  /*105f0*/  LDC R26, c[0x0][0x230] ;  /* 0x00008c00ff1a7b82 */ /* 0x000e640000000800 */
[----:B------:R-:W-:Y:S04]  /*10600*/  LDGSTS.E [R0+0xc004], desc[UR60][R116.64], !P6 ;  /* 0x0c00400074007fae */ /* 0x000fe8000f12187c */
[----:B------:R-:W4:Y:S02]  /*10610*/  LDL.64 R120, [R1+0xee0] ;  /* 0x000ee00001787983 */ /* 0x000f240000100a00 */
[----:B------:R-:W1:Y:S02]  /*10620*/  LDC R27, c[0x0][0x230] ;  /* 0x00008c00ff1b7b82 */ /* 0x000e640000000800 */
        /* <DEDUP_REMOVED lines=8> */
[----:B------:R-:W4:Y:S04]  /*106b0*/  LDL.64 R124, [R1+0xf20] ;  /* 0x000f2000017c7983 */ /* 0x000f280000100a00 */
[----:B---3--:R-:W-:Y:S04]  /*106c0*/  LDGSTS.E [R0+0xc008], desc[UR60][R102.64], !P1 ;  /* 0x0c00800066007fae */ /* 0x008fe8000c92187c */
[----:B------:R-:W3:Y:S04]  /*106d0*/  LDL.64 R102, [R1+0xf10] ;  /* 0x000f100001667983 */ /* 0x000ee80000100a00 */
[----:B------:R-:W-:Y:S04]  /*106e0*/  LDGSTS.E [R0+0xc], desc[UR60][R122.64], !P2 ;  /* 0x0000c0007a007fae */ /* 0x000fe8000d12187c */
[----:B------:R-:W3:Y:S04]  /*106f0*/  LDL.64 R122, [R1+0xf28] ;  /* 0x000f2800017a7983 */ /* 0x000ee80000100a00 */
[----:B------:R-:W-:Y:S04]  /*10700*/  LDGSTS.E [R0+0x400c], desc[UR60][R110.64], !P2 ;  /* 0x0400c0006e007fae */ /* 0x000fe8000d12187c */
[----:B------:R-:W3:Y:S04]  /*10710*/  LDL.64 R110, [R1+0xf38] ;  /* 0x000f3800016e7983 */ /* 0x000ee80000100a00 */
[----:B--2---:R-:W-:Y:S04]  /*10720*/  LDGSTS.E [R0+0x800c], desc[UR60][R108.64], !P2 ;  /* 0x0800c0006c007fae */ /* 0x004fe8000d12187c */
[----:B----4-:R-:W-:Y:S04]  /*10730*/  LDGSTS.E [R0+0xc00c], desc[UR60][R106.64], !P2 ;  /* 0x0c00c0006a007fae */ /* 0x010fe8000d12187c */
[----:B------:R-:W2:Y:S04]  /*10740*/  LDL.64 R108, [R1+0xf40] ;  /* 0x000f4000016c7983 */ /* 0x000ea80000100a00 */
[----:B------:R-:W4:Y:S01]  /*10750*/  LDL.64 R106, [R1+0xf48] ;  /* 0x000f4800016a7983 */ /* 0x000f220000100a00 */
[----:B------:R-:W-:Y:S01]  /*10760*/  ISETP.GE.U32.AND P4, PT, R6, 0x7fffff54, PT ;  /* 0x7fffff540600780c */ /* 0x000fe20003f86070 */
[----:B-1----:R-:W-:-:S02]  /*10770*/  VIADD R6, R30, 0xffffffd2 ;  /* 0xffffffd21e067836 */ /* 0x002fc40000000000 */
[----:B------:R-:W1:Y:S03]  /*10780*/  LDC R30, c[0x0][0x230] ;  /* 0x00008c00ff1e7b82 */ /* 0x000e660000000800 */
[----:B------:R-:W-:Y:S01]  /*10790*/  ISETP.GE.U32.AND P5, PT, R6, 0x7fffff53, PT ;  /* 0x7fffff530600780c */ /* 0x000fe20003fa6070 */
[----:B------:R-:W-:-:S04]  /*107a0*/  VIADD R6, R31, 0xffffffd1 ;  /* 0xffffffd11f067836 */ /* 0x000fc80000000000 */
[----:B------:R-:W1:Y:S02]  /*107b0*/  LDC R31, c[0x0][0x230] ;  /* 0x00008c00ff1f7b82 */ /* 0x000e640000000800 */
[----:B------:R-:W-:Y:S01]  /*107c0*/  LDGSTS.E [R0+0x10000], desc[UR60][R130.64], !P4 ;  /* 0x1000000082007fae */ /* 0x000fe2000e12187c */
[----:B------:R-:W-:-:S03]  /*107d0*/  ISETP.GE.U32.AND P3, PT, R6, 0x7fffff52, PT ;  /* 0x7fffff520600780c */ /* 0x000fc60003f66070 */
[----:B------:R-:W-:Y:S01]  /*107e0*/  LDGSTS.E [R0+0x14000], desc[UR60][R120.64], !P4 ;  /* 0x1400000078007fae */ /* 0x000fe2000e12187c */
[----:B------:R-:W-:Y:S02]  /*107f0*/  IADD3 R6, R29, -0x30, RZ ;  /* 0xffffffd01d067810 */ /* 0x000fe40007ffe0ff */
[----:B------:R-:W1:Y:S01]  /*10800*/  LDC R29, c[0x0][0x230] ;  /* 0x00008c00ff1d7b82 */ /* 0x000e620000000800 */
[----:B------:R-:W-:Y:S04]  /*10810*/  LDGSTS.E [R0+0x18000], desc[UR60][R118.64], !P4 ;  /* 0x1800000076007fae */ /* 0x000fe8000e12187c */
[----:B------:R-:W-:Y:S04]  /*10820*/  LDGSTS.E [R0+0x1c000], desc[UR60][R116.64], !P4 ;  /* 0x1c00000074007fae */ /* 0x000fe8000e12187c */
[----:B------:R-:W4:Y:S04]  /*10830*/  LDL.64 R120, [R1+0x12d8] ;  /* 0x0012d80001787983 */ /* 0x000f280000100a00 */
[----:B------:R-:W4:Y:S01]  /*10840*/  LDL.64 R118, [R1+0x12e0] ;  /* 0x0012e00001767983 */ /* 0x000f220000100a00 */
[----:B------:R-:W-:-:S03]  /*10850*/  ISETP.GE.U32.AND P1, PT, R6, 0x7fffff51, PT ;  /* 0x7fffff510600780c */ /* 0x000fc60003f26070 */
[----:B------:R-:W4:Y:S04]  /*10860*/  LDL.64 R116, [R1+0x12e8] ;  /* 0x0012e80001747983 */ /* 0x000f280000100a00 */
[----:B------:R-:W-:Y:S04]  /*10870*/  LDGSTS.E [R0+0x10004], desc[UR60][R114.64], !P5 ;  /* 0x1000400072007fae */ /* 0x000fe8000e92187c */
[----:B------:R-:W-:Y:S04]  /*10880*/  LDGSTS.E [R0+0x14004], desc[UR60][R112.64], !P5 ;  /* 0x1400400070007fae */ /* 0x000fe8000e92187c */
[----:B------:R-:W-:Y:S04]  /*10890*/  LDGSTS.E [R0+0x18004], desc[UR60][R128.64], !P5 ;  /* 0x1800400080007fae */ /* 0x000fe8000e92187c */
[----:B------:R-:W4:Y:S04]  /*108a0*/  LDL.64 R114, [R1+0x12f8] ;  /* 0x0012f80001727983 */ /* 0x000f280000100a00 */
[----:B------:R-:W4:Y:S04]  /*108b0*/  LDL.64 R112, [R1+0x1300] ;  /* 0x0013000001707983 */ /* 0x000f280000100a00 */
[----:B---3--:R-:W-:Y:S04]  /*108c0*/  LDGSTS.E [R0+0x1c004], desc[UR60][R102.64], !P5 ;  /* 0x1c00400066007fae */ /* 0x008fe8000e92187c */
[----:B------:R-:W-:Y:S04]  /*108d0*/  LDGSTS.E [R0+0x10008], desc[UR60][R126.64], !P3 ;  /* 0x100080007e007fae */ /* 0x000fe8000d92187c */
[----:B------:R-:W-:Y:S04]  /*108e0*/  LDGSTS.E [R0+0x14008], desc[UR60][R124.64], !P3 ;  /* 0x140080007c007fae */ /* 0x000fe8000d92187c */
[----:B------:R-:W3:Y:S04]  /*108f0*/  LDL.64 R102, [R1+0x1308] ;  /* 0x0013080001667983 */ /* 0x000ee80000100a00 */
[----:B------:R-:W-:Y:S04]  /*10900*/  LDGSTS.E [R0+0x18008], desc[UR60][R122.64], !P3 ;  /* 0x180080007a007fae */ /* 0x000fe8000d92187c */
[----:B------:R-:W-:Y:S04]  /*10910*/  LDGSTS.E [R0+0x1c008], desc[UR60][R176.64], !P3 ;  /* 0x1c008000b0007fae */ /* 0x000fe8000d92187c */
[----:B------:R-:W-:Y:S04]  /*10920*/  LDGSTS.E [R0+0x1000c], desc[UR60][R110.64], !P1 ;  /* 0x1000c0006e007fae */ /* 0x000fe8000c92187c */
[----:B------:R-:W3:Y:S04]  /*10930*/  LDL.LU.64 R176, [R1+0x2188] ;  /* 0x0021880001b07983 */ /* 0x000ee80000300a00 */
[----:B------:R-:W3:Y:S04]  /*10940*/  LDL.64 R110, [R1+0x1318] ;  /* 0x00131800016e7983 */ /* 0x000ee80000100a00 */
[----:B--2---:R-:W-:Y:S04]  /*10950*/  LDGSTS.E [R0+0x1400c], desc[UR60][R108.64], !P1 ;  /* 0x1400c0006c007fae */ /* 0x004fe8000c92187c */
[----:B----4-:R-:W-:Y:S04]  /*10960*/  LDGSTS.E [R0+0x1800c], desc[UR60][R106.64], !P1 ;  /* 0x1800c0006a007fae */ /* 0x010fe8000c92187c */
[----:B------:R-:W-:Y:S04]  /*10970*/  LDGSTS.E [R0+0x1c00c], desc[UR60][R172.64], !P1 ;  /* 0x1c00c000ac007fae */ /* 0x000fe8000c92187c */
[----:B------:R-:W2:Y:S04]  /*10980*/  LDL.LU.64 R172, [R1+0x2180] ;  /* 0x0021800001ac7983 */ /* 0x000ea80000300a00 */
[----:B------:R-:W4:Y:S04]  /*10990*/  LDL.64 R108, [R1+0x1320] ;  /* 0x00132000016c7983 */ /* 0x000f280000100a00 */
[----:B------:R-:W2:Y:S01]  /*109a0*/  LDL.64 R106, [R1+0x1328] ;  /* 0x00132800016a7983 */ /* 0x000ea20000100a00 */
[----:B------:R-:W-:-:S02]  /*109b0*/  VIADD R6, R25, 0xffffffb3 ;  /* 0xffffffb319067836 */ /* 0x000fc40000000000 */
[----:B------:R-:W1:Y:S03]  /*109c0*/  LDC R25, c[0x0][0x230] ;  /* 0x00008c00ff197b82 */ /* 0x000e660000000800 */
[----:B------:R-:W-:Y:S01]  /*109d0*/  ISETP.GE.U32.AND P2, PT, R6, 0x7fffff34, PT ;  /* 0x7fffff340600780c */ /* 0x000fe20003f46070 */
[----:B------:R-:W-:-:S04]  /*109e0*/  VIADD R6, R24, 0xffffffb2 ;  /* 0xffffffb218067836 */ /* 0x000fc80000000000 */
[----:B------:R-:W1:Y:S01]  /*109f0*/  LDC R24, c[0x0][0x230] ;  /* 0x00008c00ff187b82 */ /* 0x000e620000000800 */
[----:B------:R-:W-:Y:S02]  /*10a00*/  ISETP.GE.U32.AND P4, PT, R6, 0x7fffff33, PT ;  /* 0x7fffff330600780c */ /* 0x000fe40003f86070 */
[----:B------:R-:W-:-:S05]  /*10a10*/  IADD3 R6, R26, -0x4f, RZ ;  /* 0xffffffb11a067810 */ /* 0x000fca0007ffe0ff */
[----:B------:R-:W-:Y:S01]  /*10a20*/  LDGSTS.E [R0+0x20000], desc[UR60][R120.64], !P2 ;  /* 0x2000000078007fae */ /* 0x000fe2000d12187c */
[----:B------:R-:W1:Y:S03]  /*10a30*/  LDC R26, c[0x0][0x230] ;  /* 0x00008c00ff1a7b82 */ /* 0x000e660000000800 */
[----:B------:R-:W-:Y:S04]  /*10a40*/  LDGSTS.E [R0+0x24000], desc[UR60][R118.64], !P2 ;  /* 0x2400000076007fae */ /* 0x000fe8000d12187c */
[----:B------:R-:W-:Y:S04]  /*10a50*/  LDGSTS.E [R0+0x28000], desc[UR60][R116.64], !P2 ;  /* 0x2800000074007fae */ /* 0x000fe8000d12187c */
[----:B------:R-:W-:Y:S01]  /*10a60*/  LDGSTS.E [R0+0x2c000], desc[UR60][R178.64], !P2 ;  /* 0x2c000000b2007fae */ /* 0x000fe2000d12187c */
[----:B------:R-:W-:-:S03]  /*10a70*/  ISETP.GE.U32.AND P5, PT, R6, 0x7fffff32, PT ;  /* 0x7fffff320600780c */ /* 0x000fc60003fa6070 */
[----:B------:R-:W-:Y:S04]  /*10a80*/  LDGSTS.E [R0+0x20004], desc[UR60][R114.64], !P4 ;  /* 0x2000400072007fae */ /* 0x000fe8000e12187c */
[----:B------:R-:W-:Y:S04]  /*10a90*/  LDGSTS.E [R0+0x24004], desc[UR60][R112.64], !P4 ;  /* 0x2400400070007fae */ /* 0x000fe8000e12187c */
[----:B------:R-:W2:Y:S04]  /*10aa0*/  LDL.LU.64 R178, [R1+0x2178] ;  /* 0x0021780001b27983 */ /* 0x000ea80000300a00 */
[----:B------:R-:W2:Y:S04]  /*10ab0*/  LDL.64 R132, [R1+0x1338] ;  /* 0x0013380001847983 */ /* 0x000ea80000100a00 */
[----:B------:R-:W2:Y:S04]  /*10ac0*/  LDL.64 R130, [R1+0x1340] ;  /* 0x0013400001827983 */ /* 0x000ea80000100a00 */
[----:B------:R-:W2:Y:S04]  /*10ad0*/  LDL.64 R128, [R1+0x1348] ;  /* 0x0013480001807983 */ /* 0x000ea80000100a00 */
[----:B------:R-:W2:Y:S04]  /*10ae0*/  LDL.64 R126, [R1+0x16d8] ;  /* 0x0016d800017e7983 */ /* 0x000ea80000100a00 */
[----:B------:R-:W2:Y:S04]  /*10af0*/  LDL.64 R124, [R1+0x16e0] ;  /* 0x0016e000017c7983 */ /* 0x000ea80000100a00 */
[----:B------:R-:W2:Y:S04]  /*10b00*/  LDL.64 R122, [R1+0x16e8] ;  /* 0x0016e800017a7983 */ /* 0x000ea80000100a00 */
[----:B---3--:R-:W-:Y:S04]  /*10b10*/  LDGSTS.E [R0+0x28004], desc[UR60][R102.64], !P4 ;  /* 0x2800400066007fae */ /* 0x008fe8000e12187c */
[----:B------:R-:W-:Y:S04]  /*10b20*/  LDGSTS.E [R0+0x2c004], desc[UR60][R162.64], !P4 ;  /* 0x2c004000a2007fae */ /* 0x000fe8000e12187c */
[----:B------:R-:W3:Y:S04]  /*10b30*/  LDL.LU.64 R162, [R1+0x2170] ;  /* 0x0021700001a27983 */ /* 0x000ee80000300a00 */
[----:B------:R-:W3:Y:S04]  /*10b40*/  LDL.64 R120, [R1+0x16f8] ;  /* 0x0016f80001787983 */ /* 0x000ee80000100a00 */
[----:B------:R-:W3:Y:S04]  /*10b50*/  LDL.64 R118, [R1+0x1700] ;  /* 0x0017000001767983 */ /* 0x000ee80000100a00 */
[----:B------:R-:W3:Y:S04]  /*10b60*/  LDL.64 R116, [R1+0x1708] ;  /* 0x0017080001747983 */ /* 0x000ee80000100a00 */
[----:B------:R-:W3:Y:S04]  /*10b70*/  LDL.64 R114, [R1+0x1718] ;  /* 0x0017180001727983 */ /* 0x000ee80000100a00 */
[----:B------:R-:W3:Y:S04]  /*10b80*/  LDL.64 R102, [R1+0x1720] ;  /* 0x0017200001667983 */ /* 0x000ee80000100a00 */
[----:B------:R-:W3:Y:S04]  /*10b90*/  LDL.64 R112, [R1+0x1728] ;  /* 0x0017280001707983 */ /* 0x000ee80000100a00 */
[----:B------:R-:W-:Y:S04]  /*10ba0*/  LDGSTS.E [R0+0x20008], desc[UR60][R110.64], !P5 ;  /* 0x200080006e007fae */ /* 0x000fe8000e92187c */
[----:B------:R-:W3:Y:S04]  /*10bb0*/  LDL.64 R110, [R1+0x1738] ;  /* 0x00173800016e7983 */ /* 0x000ee80000100a00 */
[----:B----4-:R-:W-:Y:S04]  /*10bc0*/  LDGSTS.E [R0+0x24008], desc[UR60][R108.64], !P5 ;  /* 0x240080006c007fae */ /* 0x010fe8000e92187c */
[----:B--2---:R-:W-:Y:S01]  /*10bd0*/  LDGSTS.E [R0+0x28008], desc[UR60][R106.64], !P5 ;  /* 0x280080006a007fae */ /* 0x004fe2000e92187c */
[----:B------:R-:W-:-:S02]  /*10be0*/  VIADD R6, R28, 0xffffffb0 ;  /* 0xffffffb01c067836 */ /* 0x000fc40000000000 */
[----:B------:R-:W2:Y:S01]  /*10bf0*/  LDC R28, c[0x0][0x230] ;  /* 0x00008c00ff1c7b82 */ /* 0x000ea20000000800 */
[----:B------:R-:W-:Y:S04]  /*10c00*/  LDGSTS.E [R0+0x2c008], desc[UR60][R4.64], !P5 ;  /* 0x2c00800004007fae */ /* 0x000fe8000e92187c */
[----:B------:R-:W4:Y:S04]  /*10c10*/  LDL.64 R108, [R1+0x1740] ;  /* 0x00174000016c7983 */ /* 0x000f280000100a00 */
[----:B------:R-:W2:Y:S01]  /*10c20*/  LDL.64 R106, [R1+0x1748] ;  /* 0x00174800016a7983 */ /* 0x000ea20000100a00 */
[----:B------:R-:W-:Y:S01]  /*10c30*/  ISETP.GE.U32.AND P3, PT, R6, 0x7fffff31, PT ;  /* 0x7fffff310600780c */ /* 0x000fe20003f66070 */
[----:B------:R-:W-:-:S02]  /*10c40*/  VIADD R6, R27, 0xffffff93 ;  /* 0xffffff931b067836 */ /* 0x000fc40000000000 */
[----:B------:R-:W5:Y:S01]  /*10c50*/  LDL.LU.64 R4, [R1+0x2168] ;  /* 0x0021680001047983 */ /* 0x000f620000300a00 */
[----:B------:R-:W2:Y:S02]  /*10c60*/  LDC R27, c[0x0][0x230] ;  /* 0x00008c00ff1b7b82 */ /* 0x000ea40000000800 */
[----:B------:R-:W-:Y:S02]  /*10c70*/  ISETP.GE.U32.AND P1, PT, R6, 0x7fffff14, PT ;  /* 0x7fffff140600780c */ /* 0x000fe40003f26070 */
[----:B-1----:R-:W-:-:S04]  /*10c80*/  IADD3 R6, R30, -0x6e, RZ ;  /* 0xffffff921e067810 */ /* 0x002fc80007ffe0ff */
[----:B------:R-:W-:Y:S01]  /*10c90*/  ISETP.GE.U32.AND P2, PT, R6, 0x7fffff13, PT ;  /* 0x7fffff130600780c */ /* 0x000fe20003f46070 */
[----:B------:R-:W-:Y:S01]  /*10ca0*/  VIADD R6, R25, 0xffffff91 ;  /* 0xffffff9119067836 */ /* 0x000fe20000000000 */
[----:B------:R-:W1:Y:S04]  /*10cb0*/  LDC R30, c[0x0][0x230] ;  /* 0x00008c00ff1e7b82 */ /* 0x000e680000000800 */
[----:B------:R-:W-:Y:S01]  /*10cc0*/  ISETP.GE.U32.AND P4, PT, R6, 0x7fffff12, PT ;  /* 0x7fffff120600780c */ /* 0x000fe20003f86070 */
[----:B------:R-:W-:-:S03]  /*10cd0*/  VIADD R6, R24, 0xffffff90 ;  /* 0xffffff9018067836 */ /* 0x000fc60000000000 */
[----:B------:R-:W1:Y:S02]  /*10ce0*/  LDC R25, c[0x0][0x230] ;  /* 0x00008c00ff197b82 */ /* 0x000e640000000800 */
[----:B------:R-:W-:Y:S01]  /*10cf0*/  ISETP.GE.U32.AND P5, PT, R6, 0x7fffff11, PT ;  /* 0x7fffff110600780c */ /* 0x000fe20003fa6070 */
        /* <DEDUP_REMOVED lines=8> */
[----:B------:R-:W2:Y:S04]  /*10d80*/  LDL.LU.64 R152, [R1+0x2160] ;  /* 0x0021600001987983 */ /* 0x000ea80000300a00 */
[----:B------:R-:W2:Y:S04]  /*10d90*/  LDL.LU.64 R168, [R1+0x2158] ;  /* 0x0021580001a87983 */ /* 0x000ea80000300a00 */
[----:B---3--:R-:W-:Y:S04]  /*10da0*/  LDGSTS.E [R0+0x30004], desc[UR60][R120.64], !P2 ;  /* 0x3000400078007fae */ /* 0x008fe8000d12187c */
[----:B------:R-:W-:Y:S04]  /*10db0*/  LDGSTS.E [R0+0x34004], desc[UR60][R118.64], !P2 ;  /* 0x3400400076007fae */ /* 0x000fe8000d12187c */
[----:B------:R-:W-:Y:S04]  /*10dc0*/  LDGSTS.E [R0+0x38004], desc[UR60][R116.64], !P2 ;  /* 0x3800400074007fae */ /* 0x000fe8000d12187c */
[----:B------:R-:W-:Y:S04]  /*10dd0*/  LDGSTS.E [R0+0x3c004], desc[UR60][R194.64], !P2 ;  /* 0x3c004000c2007fae */ /* 0x000fe8000d12187c */
[----:B------:R-:W-:Y:S04]  /*10de0*/  LDGSTS.E [R0+0x30008], desc[UR60][R114.64], !P4 ;  /* 0x3000800072007fae */ /* 0x000fe8000e12187c */
[----:B------:R-:W-:Y:S04]  /*10df0*/  LDGSTS.E [R0+0x34008], desc[UR60][R102.64], !P4 ;  /* 0x3400800066007fae */ /* 0x000fe8000e12187c */
[----:B------:R-:W3:Y:S04]  /*10e00*/  LDL.LU.64 R194, [R1+0x2150] ;  /* 0x0021500001c27983 */ /* 0x000ee80000300a00 */
[----:B------:R-:W3:Y:S04]  /*10e10*/  LDL.64 R124, [R1+0x640] ;  /* 0x00064000017c7983 */ /* 0x000ee80000100a00 */
[----:B------:R-:W3:Y:S04]  /*10e20*/  LDL.64 R102, [R1+0x648] ;  /* 0x0006480001667983 */ /* 0x000ee80000100a00 */
[----:B------:R-:W-:Y:S04]  /*10e30*/  LDGSTS.E [R0+0x38008], desc[UR60][R112.64], !P4 ;  /* 0x3800800070007fae */ /* 0x000fe8000e12187c */
[----:B------:R-:W3:Y:S04]  /*10e40*/  LDL.64 R120, [R1+0x650] ;  /* 0x0006500001787983 */ /* 0x000ee80000100a00 */
[----:B------:R-:W-:Y:S04]  /*10e50*/  LDGSTS.E [R0+0x3c008], desc[UR60][R210.64], !P4 ;  /* 0x3c008000d2007fae */ /* 0x000fe8000e12187c */
[----:B------:R-:W-:Y:S04]  /*10e60*/  LDGSTS.E [R0+0x3000c], desc[UR60][R110.64], !P5 ;  /* 0x3000c0006e007fae */ /* 0x000fe8000e92187c */
[----:B------:R-:W3:Y:S04]  /*10e70*/  LDL.LU.64 R210, [R1+0x2148] ;  /* 0x0021480001d27983 */ /* 0x000ee80000300a00 */
[----:B------:R-:W3:Y:S04]  /*10e80*/  LDL.64 R118, [R1+0x660] ;  /* 0x0006600001767983 */ /* 0x000ee80000100a00 */
[----:B------:R-:W3:Y:S04]  /*10e90*/  LDL.64 R116, [R1+0x668] ;  /* 0x0006680001747983 */ /* 0x000ee80000100a00 */
[----:B----4-:R-:W-:Y:S04]  /*10ea0*/  LDGSTS.E [R0+0x3400c], desc[UR60][R108.64], !P5 ;  /* 0x3400c0006c007fae */ /* 0x010fe8000e92187c */
[----:B--2---:R-:W-:Y:S04]  /*10eb0*/  LDGSTS.E [R0+0x3800c], desc[UR60][R106.64], !P5 ;  /* 0x3800c0006a007fae */ /* 0x004fe8000e92187c */
[----:B------:R2:W-:Y:S04]  /*10ec0*/  LDGSTS.E [R0+0x3c00c], desc[UR60][R198.64], !P5 ;  /* 0x3c00c000c6007fae */ /* 0x0005e8000e92187c */
[----:B------:R-:W4:Y:S04]  /*10ed0*/  LDL.LU.64 R198, [R1+0x2140] ;  /* 0x0021400001c67983 */ /* 0x000f280000300a00 */
[----:B------:R-:W4:Y:S04]  /*10ee0*/  LDL.64 R122, [R1+0x670] ;  /* 0x00067000017a7983 */ /* 0x000f280000100a00 */
[----:B------:R-:W4:Y:S04]  /*10ef0*/  LDL.64 R114, [R1+0x680] ;  /* 0x0006800001727983 */ /* 0x000f280000100a00 */
[----:B------:R-:W4:Y:S04]  /*10f00*/  LDL.64 R112, [R1+0x688] ;  /* 0x0006880001707983 */ /* 0x000f280000100a00 */
[----:B------:R-:W4:Y:S01]  /*10f10*/  LDL.64 R110, [R1+0x690] ;  /* 0x00069000016e7983 */ /* 0x000f220000100a00 */
[----:B------:R-:W-:Y:S01]  /*10f20*/  IADD3 R24, R28, -0x11, RZ ;  /* 0xffffffef1c187810 */ /* 0x000fe20007ffe0ff */
[----:B------:R-:W-:Y:S01]  /*10f30*/  VIADD R6, R29, 0xffffffee ;  /* 0xffffffee1d067836 */ /* 0x000fe20000000000 */
[----:B--2---:R-:W-:Y:S01]  /*10f40*/  LOP3.LUT R0, R14, 0x40, RZ, 0x3c, !PT ;  /* 0x000000400e007812 */ /* 0x004fe200078e3cff */
[----:B------:R-:W2:Y:S01]  /*10f50*/  LDL.64 R108, [R1+0x6a0] ;  /* 0x0006a000016c7983 */ /* 0x000ea20000100a00 */
[----:B------:R-:W-:Y:S01]  /*10f60*/  ISETP.GE.U32.AND P3, PT, R24, 0x7fffff70, PT ;  /* 0x7fffff701800780c */ /* 0x000fe20003f66070 */
[----:B------:R-:W2:Y:S01]  /*10f70*/  LDC R29, c[0x0][0x230] ;  /* 0x00008c00ff1d7b82 */ /* 0x000ea20000000800 */
[----:B------:R-:W-:Y:S01]  /*10f80*/  ISETP.GE.U32.AND P6, PT, R6, 0x7fffff6f, PT ;  /* 0x7fffff6f0600780c */ /* 0x000fe20003fc6070 */
[----:B-1----:R-:W-:Y:S01]  /*10f90*/  VIADD R6, R25, 0xffffffed ;  /* 0xffffffed19067836 */ /* 0x002fe20000000000 */
[----:B------:R-:W2:Y:S01]  /*10fa0*/  LDL.64 R106, [R1+0x6a8] ;  /* 0x0006a800016a7983 */ /* 0x000ea20000100a00 */
[----:B------:R-:W-:-:S03]  /*10fb0*/  VIADD R0, R0, UR5 ;  /* 0x0000000500007c36 */ /* 0x000fc60008000000 */
[----:B------:R-:W-:Y:S01]  /*10fc0*/  ISETP.GE.U32.AND P1, PT, R6, 0x7fffff6e, PT ;  /* 0x7fffff6e0600780c */ /* 0x000fe20003f26070 */
[----:B------:R-:W1:Y:S08]  /*10fd0*/  LDC R25, c[0x0][0x230] ;  /* 0x00008c00ff197b82 */ /* 0x000e700000000800 */
[----:B------:R-:W1:Y:S01]  /*10fe0*/  LDC R28, c[0x0][0x230] ;  /* 0x00008c00ff1c7b82 */ /* 0x000e620000000800 */
[----:B---3--:R-:W-:Y:S04]  /*10ff0*/  LDGSTS.E [R0], desc[UR60][R124.64], !P3 ;  /* 0x000000007c007fae */ /* 0x008fe8000d92187c */
[----:B------:R-:W-:Y:S04]  /*11000*/  LDGSTS.E [R0+0x4000], desc[UR60][R102.64], !P3 ;  /* 0x0400000066007fae */ /* 0x000fe8000d92187c */
[----:B------:R-:W-:Y:S04]  /*11010*/  LDGSTS.E [R0+0x8000], desc[UR60][R120.64], !P3 ;  /* 0x0800000078007fae */ /* 0x000fe8000d92187c */
[----:B------:R-:W3:Y:S04]  /*11020*/  LDL.64 R102, [R1+0x6b0] ;  /* 0x0006b00001667983 */ /* 0x000ee80000100a00 */
[----:B------:R-:W-:Y:S04]  /*11030*/  LDGSTS.E [R0+0xc000], desc[UR60][R184.64], !P3 ;  /* 0x0c000000b8007fae */ /* 0x000fe8000d92187c */
[----:B------:R-:W3:Y:S04]  /*11040*/  LDL.LU.64 R184, [R1+0x2138] ;  /* 0x0021380001b87983 */ /* 0x000ee80000300a00 */
[----:B------:R-:W-:Y:S04]  /*11050*/  LDGSTS.E [R0+0x4], desc[UR60][R118.64], !P6 ;  /* 0x0000400076007fae */ /* 0x000fe8000f12187c */
[----:B------:R-:W3:Y:S04]  /*11060*/  LDL.64 R120, [R1+0xf58] ;  /* 0x000f580001787983 */ /* 0x000ee80000100a00 */
[----:B------:R-:W-:Y:S04]  /*11070*/  LDGSTS.E [R0+0x4004], desc[UR60][R116.64], !P6 ;  /* 0x0400400074007fae */ /* 0x000fe8000f12187c */
[----:B------:R-:W3:Y:S04]  /*11080*/  LDL.64 R118, [R1+0xf60] ;  /* 0x000f600001767983 */ /* 0x000ee80000100a00 */
[----:B------:R-:W3:Y:S04]  /*11090*/  LDL.64 R116, [R1+0xf68] ;  /* 0x000f680001747983 */ /* 0x000ee80000100a00 */
[----:B----4-:R-:W-:Y:S04]  /*110a0*/  LDGSTS.E [R0+0x8004], desc[UR60][R122.64], !P6 ;  /* 0x080040007a007fae */ /* 0x010fe8000f12187c */
[----:B------:R-:W-:Y:S04]  /*110b0*/  LDGSTS.E [R0+0xc004], desc[UR60][R196.64], !P6 ;  /* 0x0c004000c4007fae */ /* 0x000fe8000f12187c */
[----:B------:R-:W-:Y:S04]  /*110c0*/  LDGSTS.E [R0+0x8], desc[UR60][R114.64], !P1 ;  /* 0x0000800072007fae */ /* 0x000fe8000c92187c */
[----:B------:R-:W-:Y:S04]  /*110d0*/  LDGSTS.E [R0+0x4008], desc[UR60][R112.64], !P1 ;  /* 0x0400800070007fae */ /* 0x000fe8000c92187c */
[----:B------:R-:W4:Y:S04]  /*110e0*/  LDL.LU.64 R196, [R1+0x2130] ;  /* 0x0021300001c47983 */ /* 0x000f280000300a00 */
[----:B------:R-:W-:Y:S04]  /*110f0*/  LDGSTS.E [R0+0x8008], desc[UR60][R110.64], !P1 ;  /* 0x080080006e007fae */ /* 0x000fe8000c92187c */
[----:B------:R-:W4:Y:S04]  /*11100*/  LDL.64 R114, [R1+0xf78] ;  /* 0x000f780001727983 */ /* 0x000f280000100a00 */
[----:B------:R-:W4:Y:S04]  /*11110*/  LDL.64 R112, [R1+0xf80] ;  /* 0x000f800001707983 */ /* 0x000f280000100a00 */
[----:B------:R-:W-:Y:S04]  /*11120*/  LDGSTS.E [R0+0xc008], desc[UR60][R158.64], !P1 ;  /* 0x0c0080009e007fae */ /* 0x000fe8000c92187c */
[----:B------:R-:W4:Y:S04]  /*11130*/  LDL.LU.64 R158, [R1+0x2128] ;  /* 0x00212800019e7983 */ /* 0x000f280000300a00 */
[----:B------:R-:W4:Y:S01]  /*11140*/  LDL.64 R110, [R1+0xf88] ;  /* 0x000f8800016e7983 */ /* 0x000f220000100a00 */
[----:B------:R-:W-:Y:S01]  /*11150*/  IADD3 R24, R26, -0x14, RZ ;  /* 0xffffffec1a187810 */ /* 0x000fe20007ffe0ff */
[----:B------:R-:W-:Y:S01]  /*11160*/  VIADD R6, R27, 0xffffffcf ;  /* 0xffffffcf1b067836 */ /* 0x000fe20000000000 */
[----:B------:R-:W1:Y:S01]  /*11170*/  LDC R26, c[0x0][0x230] ;  /* 0x00008c00ff1a7b82 */ /* 0x000e620000000800 */
[----:B------:R-:W4:Y:S01]  /*11180*/  LDL.64 R126, [R1+0xf98] ;  /* 0x000f9800017e7983 */ /* 0x000f220000100a00 */
[----:B------:R-:W-:-:S02]  /*11190*/  ISETP.GE.U32.AND P2, PT, R24, 0x7fffff6d, PT ;  /* 0x7fffff6d1800780c */ /* 0x000fc40003f46070 */
[----:B------:R-:W-:Y:S01]  /*111a0*/  ISETP.GE.U32.AND P4, PT, R6, 0x7fffff50, PT ;  /* 0x7fffff500600780c */ /* 0x000fe20003f86070 */
[----:B------:R-:W4:Y:S01]  /*111b0*/  LDL.64 R124, [R1+0xfa0] ;  /* 0x000fa000017c7983 */ /* 0x000f220000100a00 */
[----:B------:R-:W-:Y:S02]  /*111c0*/  IADD3 R6, R30, -0x32, RZ ;  /* 0xffffffce1e067810 */ /* 0x000fe40007ffe0ff */
[----:B------:R-:W1:Y:S01]  /*111d0*/  LDC R24, c[0x0][0x230] ;  /* 0x00008c00ff187b82 */ /* 0x000e620000000800 */
[----:B------:R-:W4:Y:S01]  /*111e0*/  LDL.64 R122, [R1+0xfa8] ;  /* 0x000fa800017a7983 */ /* 0x000f220000100a00 */
[----:B------:R-:W-:-:S05]  /*111f0*/  ISETP.GE.U32.AND P5, PT, R6, 0x7fffff4f, PT ;  /* 0x7fffff4f0600780c */ /* 0x000fca0003fa6070 */
[----:B--2---:R-:W-:Y:S01]  /*11200*/  LDGSTS.E [R0+0xc], desc[UR60][R108.64], !P2 ;  /* 0x0000c0006c007fae */ /* 0x004fe2000d12187c */
[----:B------:R-:W2:Y:S03]  /*11210*/  LDC R27, c[0x0][0x230] ;  /* 0x00008c00ff1b7b82 */ /* 0x000ea60000000800 */
[----:B------:R-:W-:Y:S05]  /*11220*/  LDGSTS.E [R0+0x400c], desc[UR60][R106.64], !P2 ;  /* 0x0400c0006a007fae */ /* 0x000fea000d12187c */
[----:B------:R-:W2:Y:S01]  /*11230*/  LDC R30, c[0x0][0x230] ;  /* 0x00008c00ff1e7b82 */ /* 0x000ea20000000800 */
[----:B---3--:R-:W-:Y:S04]  /*11240*/  LDGSTS.E [R0+0x800c], desc[UR60][R102.64], !P2 ;  /* 0x0800c00066007fae */ /* 0x008fe8000d12187c */
[----:B------:R-:W-:Y:S04]  /*11250*/  LDGSTS.E [R0+0xc00c], desc[UR60][R192.64], !P2 ;  /* 0x0c00c000c0007fae */ /* 0x000fe8000d12187c */
[----:B------:R-:W3:Y:S04]  /*11260*/  LDL.LU.64 R192, [R1+0x2120] ;  /* 0x0021200001c07983 */ /* 0x000ee80000300a00 */
[----:B------:R-:W2:Y:S04]  /*11270*/  LDL.64 R108, [R1+0xfb8] ;  /* 0x000fb800016c7983 */ /* 0x000ea80000100a00 */
[----:B------:R-:W-:Y:S04]  /*11280*/  LDGSTS.E [R0+0x10000], desc[UR60][R120.64], !P4 ;  /* 0x1000000078007fae */ /* 0x000fe8000e12187c */
        /* <DEDUP_REMOVED lines=8> */
[----:B------:R-:W3:Y:S04]  /*11310*/  LDL.64 R116, [R1+0x1368] ;  /* 0x0013680001747983 */ /* 0x000ee80000100a00 */
[----:B----4-:R-:W-:Y:S04]  /*11320*/  LDGSTS.E [R0+0x10004], desc[UR60][R114.64], !P5 ;  /* 0x1000400072007fae */ /* 0x010fe8000e92187c */
[----:B------:R-:W-:Y:S04]  /*11330*/  LDGSTS.E [R0+0x14004], desc[UR60][R112.64], !P5 ;  /* 0x1400400070007fae */ /* 0x000fe8000e92187c */
[----:B------:R-:W4:Y:S04]  /*11340*/  LDL.64 R114, [R1+0x1378] ;  /* 0x0013780001727983 */ /* 0x000f280000100a00 */
[----:B------:R-:W4:Y:S04]  /*11350*/  LDL.64 R112, [R1+0x1380] ;  /* 0x0013800001707983 */ /* 0x000f280000100a00 */
[----:B------:R-:W-:Y:S04]  /*11360*/  LDGSTS.E [R0+0x18004], desc[UR60][R110.64], !P5 ;  /* 0x180040006e007fae */ /* 0x000fe8000e92187c */
[----:B------:R-:W-:Y:S04]  /*11370*/  LDGSTS.E [R0+0x1c004], desc[UR60][R182.64], !P5 ;  /* 0x1c004000b6007fae */ /* 0x000fe8000e92187c */
[----:B------:R-:W4:Y:S04]  /*11380*/  LDL.LU.64 R182, [R1+0x2110] ;  /* 0x0021100001b67983 */ /* 0x000f280000300a00 */
[----:B------:R-:W4:Y:S01]  /*11390*/  LDL.64 R110, [R1+0x1388] ;  /* 0x00138800016e7983 */ /* 0x000f220000100a00 */
[----:B------:R-:W-:-:S02]  /*113a0*/  VIADD R6, R31, 0xffffffcd ;  /* 0xffffffcd1f067836 */ /* 0x000fc40000000000 */
[----:B------:R-:W4:Y:S03]  /*113b0*/  LDC R31, c[0x0][0x230] ;  /* 0x00008c00ff1f7b82 */ /* 0x000f260000000800 */
[----:B------:R-:W-:Y:S01]  /*113c0*/  ISETP.GE.U32.AND P3, PT, R6, 0x7fffff4e, PT ;  /* 0x7fffff4e0600780c */ /* 0x000fe20003f66070 */
[----:B------:R-:W-:-:S04]  /*113d0*/  VIADD R6, R29, 0xffffffcc ;  /* 0xffffffcc1d067836 */ /* 0x000fc80000000000 */
[----:B------:R-:W4:Y:S01]  /*113e0*/  LDC R29, c[0x0][0x230] ;  /* 0x00008c00ff1d7b82 */ /* 0x000f220000000800 */
[----:B------:R-:W-:Y:S02]  /*113f0*/  ISETP.GE.U32.AND P1, PT, R6, 0x7fffff4d, PT ;  /* 0x7fffff4d0600780c */ /* 0x000fe40003f26070 */
[----:B-1----:R-:W-:-:S04]  /*11400*/  IADD3 R6, R25, -0x51, RZ ;  /* 0xffffffaf19067810 */ /* 0x002fc80007ffe0ff */
[----:B------:R-:W-:Y:S01]  /*11410*/  ISETP.GE.U32.AND P2, PT, R6, 0x7fffff30, PT ;  /* 0x7fffff300600780c */ /* 0x000fe20003f46070 */
[----:B------:R-:W-:Y:S01]  /*11420*/  VIADD R6, R24, 0xffffffae ;  /* 0xffffffae18067836 */ /* 0x000fe20000000000 */
[----:B------:R-:W-:Y:S01]  /*11430*/  LDGSTS.E [R0+0x10008], desc[UR60][R126.64], !P3 ;  /* 0x100080007e007fae */ /* 0x000fe2000d92187c */
[----:B------:R-:W1:Y:S03]  /*11440*/  LDC R25, c[0x0][0x230] ;  /* 0x00008c00ff197b82 */ /* 0x000e660000000800 */
[----:B------:R-:W-:Y:S01]  /*11450*/  LDGSTS.E [R0+0x14008], desc[UR60][R124.64], !P3 ;  /* 0x140080007c007fae */ /* 0x000fe2000d92187c */
[----:B------:R-:W-:-:S03]  /*11460*/  ISETP.GE.U32.AND P4, PT, R6, 0x7fffff2f, PT ;  /* 0x7fffff2f0600780c */ /* 0x000fc60003f86070 */
[----:B------:R-:W-:Y:S01]  /*11470*/  LDGSTS.E [R0+0x18008], desc[UR60][R122.64], !P3 ;  /* 0x180080007a007fae */ /* 0x000fe2000d92187c */
[----:B------:R-:W1:Y:S03]  /*11480*/  LDC R24, c[0x0][0x230] ;  /* 0x00008c00ff187b82 */ /* 0x000e660000000800 */
[----:B------:R-:W-:Y:S04]  /*11490*/  LDGSTS.E [R0+0x1c008], desc[UR60][R208.64], !P3 ;  /* 0x1c008000d0007fae */ /* 0x000fe8000d92187c */
[----:B------:R-:W4:Y:S04]  /*114a0*/  LDL.LU.64 R208, [R1+0x2108] ;  /* 0x0021080001d07983 */ /* 0x000f280000300a00 */
[----:B--2---:R-:W-:Y:S04]  /*114b0*/  LDGSTS.E [R0+0x1000c], desc[UR60][R108.64], !P1 ;  /* 0x1000c0006c007fae */ /* 0x004fe8000c92187c */
[----:B---3--:R-:W-:Y:S04]  /*114c0*/  LDGSTS.E [R0+0x1400c], desc[UR60][R106.64], !P1 ;  /* 0x1400c0006a007fae */ /* 0x008fe8000c92187c */
[----:B------:R-:W2:Y:S04]  /*114d0*/  LDL.64 R108, [R1+0x1398] ;  /* 0x00139800016c7983 */ /* 0x000ea80000100a00 */
[----:B------:R-:W-:Y:S04]  /*114e0*/  LDGSTS.E [R0+0x1800c], desc[UR60][R102.64], !P1 ;  /* 0x1800c00066007fae */ /* 0x000fe8000c92187c */
[----:B------:R-:W-:Y:S04]  /*114f0*/  LDGSTS.E [R0+0x1c00c], desc[UR60][R164.64], !P1 ;  /* 0x1c00c000a4007fae */ /* 0x000fe8000c92187c */
[----:B------:R-:W3:Y:S04]  /*11500*/  LDL.LU.64 R164, [R1+0x2100] ;  /* 0x0021000001a47983 */ /* 0x000ee80000300a00 */
[----:B------:R-:W3:Y:S04]  /*11510*/  LDL.64 R106, [R1+0x13a0] ;  /* 0x0013a000016a7983 */ /* 0x000ee80000100a00 */
[----:B------:R-:W-:Y:S04]  /*11520*/  LDGSTS.E [R0+0x20000], desc[UR60][R120.64], !P2 ;  /* 0x2000000078007fae */ /* 0x000fe8000d12187c */
[----:B------:R-:W-:Y:S04]  /*11530*/  LDGSTS.E [R0+0x24000], desc[UR60][R118.64], !P2 ;  /* 0x2400000076007fae */ /* 0x000fe8000d12187c */
[----:B------:R-:W-:Y:S04]  /*11540*/  LDGSTS.E [R0+0x28000], desc[UR60][R116.64], !P2 ;  /* 0x2800000074007fae */ /* 0x000fe8000d12187c */
[----:B------:R-:W3:Y:S04]  /*11550*/  LDL.64 R102, [R1+0x13a8] ;  /* 0x0013a80001667983 */ /* 0x000ee80000100a00 */
[----:B------:R-:W-:Y:S04]  /*11560*/  LDGSTS.E [R0+0x2c000], desc[UR60][R150.64], !P2 ;  /* 0x2c00000096007fae */ /* 0x000fe8000d12187c */
[----:B------:R-:W3:Y:S04]  /*11570*/  LDL.LU.64 R150, [R1+0x20f8] ;  /* 0x0020f80001967983 */ /* 0x000ee80000300a00 */
[----:B------:R-:W3:Y:S04]  /*11580*/  LDL.64 R132, [R1+0x13b8] ;  /* 0x0013b80001847983 */ /* 0x000ee80000100a00 */
        /* <DEDUP_REMOVED lines=10> */
[----:B------:R-:W4:Y:S04]  /*11630*/  LDL.64 R120, [R1+0x1778] ;  /* 0x0017780001787983 */ /* 0x000f280000100a00 */
[----:B------:R-:W4:Y:S04]  /*11640*/  LDL.64 R118, [R1+0x1780] ;  /* 0x0017800001767983 */ /* 0x000f280000100a00 */
[----:B------:R-:W4:Y:S01]  /*11650*/  LDL.64 R116, [R1+0x1788] ;  /* 0x0017880001747983 */ /* 0x000f220000100a00 */
[----:B------:R-:W-:-:S02]  /*11660*/  VIADD R6, R26, 0xffffffad ;  /* 0xffffffad1a067836 */ /* 0x000fc40000000000 */
[----:B------:R-:W1:Y:S01]  /*11670*/  LDC R26, c[0x0][0x230] ;  /* 0x00008c00ff1a7b82 */ /* 0x000e620000000800 */
[----:B------:R-:W4:Y:S02]  /*11680*/  LDL.64 R114, [R1+0x1798] ;  /* 0x0017980001727983 */ /* 0x000f240000100a00 */
[----:B------:R-:W-:Y:S02]  /*11690*/  ISETP.GE.U32.AND P5, PT, R6, 0x7fffff2e, PT ;  /* 0x7fffff2e0600780c */ /* 0x000fe40003fa6070 */
[----:B------:R-:W-:Y:S01]  /*116a0*/  IADD3 R6, R28, -0x54, RZ ;  /* 0xffffffac1c067810 */ /* 0x000fe20007ffe0ff */
[----:B------:R-:W4:Y:S02]  /*116b0*/  LDL.64 R112, [R1+0x17a0] ;  /* 0x0017a00001707983 */ /* 0x000f240000100a00 */
[----:B------:R-:W1:Y:S01]  /*116c0*/  LDC R28, c[0x0][0x230] ;  /* 0x00008c00ff1c7b82 */ /* 0x000e620000000800 */
[----:B------:R-:W-:Y:S01]  /*116d0*/  ISETP.GE.U32.AND P3, PT, R6, 0x7fffff2d, PT ;  /* 0x7fffff2d0600780c */ /* 0x000fe20003f66070 */
[----:B------:R-:W-:Y:S01]  /*116e0*/  VIADD R6, R27, 0xffffff8f ;  /* 0xffffff8f1b067836 */ /* 0x000fe20000000000 */
[----:B------:R-:W4:Y:S04]  /*116f0*/  LDL.64 R110, [R1+0x17a8] ;  /* 0x0017a800016e7983 */ /* 0x000f280000100a00 */
[----:B------:R-:W-:Y:S01]  /*11700*/  ISETP.GE.U32.AND P1, PT, R6, 0x7fffff10, PT ;  /* 0x7fffff100600780c */ /* 0x000fe20003f26070 */
[----:B------:R-:W-:Y:S01]  /*11710*/  VIADD R6, R30, 0xffffff8e ;  /* 0xffffff8e1e067836 */ /* 0x000fe20000000000 */
[----:B------:R-:W1:Y:S04]  /*11720*/  LDC R27, c[0x0][0x230] ;  /* 0x00008c00ff1b7b82 */ /* 0x000e680000000800 */
[----:B------:R-:W-:Y:S01]  /*11730*/  ISETP.GE.U32.AND P2, PT, R6, 0x7fffff0f, PT ;  /* 0x7fffff0f0600780c */ /* 0x000fe20003f46070 */
[----:B--2---:R-:W-:Y:S03]  /*11740*/  LDGSTS.E [R0+0x20008], desc[UR60][R108.64], !P5 ;  /* 0x200080006c007fae */ /* 0x004fe6000e92187c */
[----:B------:R-:W2:Y:S01]  /*11750*/  LDC R30, c[0x0][0x230] ;  /* 0x00008c00ff1e7b82 */ /* 0x000ea20000000800 */
[----:B------:R-:W2:Y:S04]  /*11760*/  LDL.64 R108, [R1+0x17b8] ;  /* 0x0017b800016c7983 */ /* 0x000ea80000100a00 */
[----:B---3--:R-:W-:Y:S04]  /*11770*/  LDGSTS.E [R0+0x24008], desc[UR60][R106.64], !P5 ;  /* 0x240080006a007fae */ /* 0x008fe8000e92187c */
[----:B------:R-:W3:Y:S04]  /*11780*/  LDL.64 R106, [R1+0x17c0] ;  /* 0x0017c000016a7983 */ /* 0x000ee80000100a00 */
[----:B------:R-:W-:Y:S04]  /*11790*/  LDGSTS.E [R0+0x28008], desc[UR60][R102.64], !P5 ;  /* 0x2800800066007fae */ /* 0x000fe8000e92187c */
[----:B------:R-:W-:Y:S04]  /*117a0*/  LDGSTS.E [R0+0x2c008], desc[UR60][R18.64], !P5 ;  /* 0x2c00800012007fae */ /* 0x000fe8000e92187c */
[----:B------:R-:W3:Y:S04]  /*117b0*/  LDL.64 R102, [R1+0x17c8] ;  /* 0x0017c80001667983 */ /* 0x000ee80000100a00 */
[----:B------:R-:W3:Y:S04]  /*117c0*/  LDL.LU.64 R18, [R1+0x20e8] ;  /* 0x0020e80001127983 */ /* 0x000ee80000300a00 */
[----:B------:R-:W-:Y:S04]  /*117d0*/  LDGSTS.E [R0+0x2000c], desc[UR60][R132.64], !P3 ;  /* 0x2000c00084007fae */ /* 0x000fe8000d92187c */
[----:B------:R-:W-:Y:S04]  /*117e0*/  LDGSTS.E [R0+0x2400c], desc[UR60][R130.64], !P3 ;  /* 0x2400c00082007fae */ /* 0x000fe8000d92187c */
[----:B------:R-:W-:Y:S04]  /*117f0*/  LDGSTS.E [R0+0x2800c], desc[UR60][R128.64], !P3 ;  /* 0x2800c00080007fae */ /* 0x000fe8000d92187c */
[----:B------:R-:W-:Y:S04]  /*11800*/  LDGSTS.E [R0+0x2c00c], desc[UR60][R174.64], !P3 ;  /* 0x2c00c000ae007fae */ /* 0x000fe8000d92187c */
[----:B------:R-:W-:Y:S04]  /*11810*/  LDGSTS.E [R0+0x30000], desc[UR60][R126.64], !P1 ;  /* 0x300000007e007fae */ /* 0x000fe8000c92187c */
[----:B----4-:R-:W-:Y:S04]  /*11820*/  LDGSTS.E [R0+0x34000], desc[UR60][R124.64], !P1 ;  /* 0x340000007c007fae */ /* 0x010fe8000c92187c */
[----:B------:R-:W-:Y:S04]  /*11830*/  LDGSTS.E [R0+0x38000], desc[UR60][R122.64], !P1 ;  /* 0x380000007a007fae */ /* 0x000fe8000c92187c */
[----:B------:R-:W-:Y:S04]  /*11840*/  LDGSTS.E [R0+0x3c000], desc[UR60][R214.64], !P1 ;  /* 0x3c000000d6007fae */ /* 0x000fe8000c92187c */
[----:B------:R-:W4:Y:S04]  /*11850*/  LDL.LU.64 R174, [R1+0x20e0] ;  /* 0x0020e00001ae7983 */ /* 0x000f280000300a00 */
[----:B------:R-:W4:Y:S04]  /*11860*/  LDL.LU.64 R214, [R1+0x20d8] ;  /* 0x0020d80001d67983 */ /* 0x000f280000300a00 */
[----:B------:R-:W-:Y:S04]  /*11870*/  LDGSTS.E [R0+0x30004], desc[UR60][R120.64], !P2 ;  /* 0x3000400078007fae */ /* 0x000fe8000d12187c */
[----:B------:R-:W-:Y:S04]  /*11880*/  LDGSTS.E [R0+0x34004], desc[UR60][R118.64], !P2 ;  /* 0x3400400076007fae */ /* 0x000fe8000d12187c */
[----:B------:R-:W-:Y:S04]  /*11890*/  LDGSTS.E [R0+0x38004], desc[UR60][R116.64], !P2 ;  /* 0x3800400074007fae */ /* 0x000fe8000d12187c */
[----:B------:R-:W-:Y:S04]  /*118a0*/  LDGSTS.E [R0+0x3c004], desc[UR60][R188.64], !P2 ;  /* 0x3c004000bc007fae */ /* 0x000fe8000d12187c */
[----:B------:R-:W4:Y:S04]  /*118b0*/  LDL.LU.64 R188, [R1+0x20d0] ;  /* 0x0020d00001bc7983 */ /* 0x000f280000300a00 */
[----:B------:R-:W4:Y:S04]  /*118c0*/  LDL.64 R118, [R1+0x6c0] ;  /* 0x0006c00001767983 */ /* 0x000f280000100a00 */
[----:B------:R-:W4:Y:S01]  /*118d0*/  LDL.64 R116, [R1+0x6c8] ;  /* 0x0006c80001747983 */ /* 0x000f220000100a00 */
[----:B-1----:R-:W-:-:S02]  /*118e0*/  IADD3 R6, R25, -0x73, RZ ;  /* 0xffffff8d19067810 */ /* 0x002fc40007ffe0ff */
[----:B------:R-:W1:Y:S02]  /*118f0*/  LDC R25, c[0x0][0x230] ;  /* 0x00008c00ff197b82 */ /* 0x000e640000000800 */
[----:B------:R-:W-:Y:S01]  /*11900*/  ISETP.GE.U32.AND P4, PT, R6, 0x7fffff0e, PT ;  /* 0x7fffff0e0600780c */ /* 0x000fe20003f86070 */
[----:B------:R-:W-:-:S05]  /*11910*/  VIADD R6, R24, 0xffffff8c ;  /* 0xffffff8c18067836 */ /* 0x000fca0000000000 */
[----:B------:R-:W-:Y:S01]  /*11920*/  ISETP.GE.U32.AND P5, PT, R6, 0x7fffff0d, PT ;  /* 0x7fffff0d0600780c */ /* 0x000fe20003fa6070 */
[----:B------:R-:W-:-:S06]  /*11930*/  VIADD R24, R28, 0xffffffeb ;  /* 0xffffffeb1c187836 */ /* 0x000fcc0000000000 */
[----:B------:R-:W-:Y:S01]  /*11940*/  LDGSTS.E [R0+0x30008], desc[UR60][R114.64], !P4 ;  /* 0x3000800072007fae */ /* 0x000fe2000e12187c */
[----:B------:R-:W-:Y:S01]  /*11950*/  IADD3 R6, R29, -0x16, RZ ;  /* 0xffffffea1d067810 */ /* 0x000fe20007ffe0ff */
[----:B------:R-:W1:Y:S02]  /*11960*/  LDC R28, c[0x0][0x230] ;  /* 0x00008c00ff1c7b82 */ /* 0x000e640000000800 */
[----:B------:R-:W-:Y:S04]  /*11970*/  LDGSTS.E [R0+0x34008], desc[UR60][R112.64], !P4 ;  /* 0x3400800070007fae */ /* 0x000fe8000e12187c */
[----:B------:R-:W-:Y:S01]  /*11980*/  LDGSTS.E [R0+0x38008], desc[UR60][R110.64], !P4 ;  /* 0x380080006e007fae */ /* 0x000fe2000e12187c */
[----:B------:R-:W-:Y:S01]  /*11990*/  ISETP.GE.U32.AND P3, PT, R24, 0x7fffff6c, PT ;  /* 0x7fffff6c1800780c */ /* 0x000fe20003f66070 */
[----:B------:R-:W1:Y:S02]  /*119a0*/  LDC R29, c[0x0][0x230] ;  /* 0x00008c00ff1d7b82 */ /* 0x000e640000000800 */
[----:B------:R-:W4:Y:S04]  /*119b0*/  LDL.64 R114, [R1+0x6d0] ;  /* 0x0006d00001727983 */ /* 0x000f280000100a00 */
[----:B------:R-:W-:Y:S04]  /*119c0*/  LDGSTS.E [R0+0x3c008], desc[UR60][R202.64], !P4 ;  /* 0x3c008000ca007fae */ /* 0x000fe8000e12187c */
[----:B------:R-:W4:Y:S04]  /*119d0*/  LDL.LU.64 R202, [R1+0x20c8] ;  /* 0x0020c80001ca7983 */ /* 0x000f280000300a00 */
[----:B------:R-:W4:Y:S04]  /*119e0*/  LDL.64 R112, [R1+0x6e0] ;  /* 0x0006e00001707983 */ /* 0x000f280000100a00 */
[----:B------:R-:W4:Y:S04]  /*119f0*/  LDL.64 R110, [R1+0x6e8] ;  /* 0x0006e800016e7983 */ /* 0x000f280000100a00 */
[----:B--2---:R-:W-:Y:S04]  /*11a00*/  LDGSTS.E [R0+0x3000c], desc[UR60][R108.64], !P5 ;  /* 0x3000c0006c007fae */ /* 0x004fe8000e92187c */
[----:B---3--:R-:W-:Y:S04]  /*11a10*/  LDGSTS.E [R0+0x3400c], desc[UR60][R106.64], !P5 ;  /* 0x3400c0006a007fae */ /* 0x008fe8000e92187c */
[----:B------:R-:W-:Y:S04]  /*11a20*/  LDGSTS.E [R0+0x3800c], desc[UR60][R102.64], !P5 ;  /* 0x3800c00066007fae */ /* 0x000fe8000e92187c */
[----:B------:R2:W-:Y:S02]  /*11a30*/  LDGSTS.E [R0+0x3c00c], desc[UR60][R186.64], !P5 ;  /* 0x3c00c000ba007fae */ /* 0x0005e4000e92187c */
[----:B--2---:R-:W-:-:S02]  /*11a40*/  LOP3.LUT R0, R14, 0x50, RZ, 0x3c, !PT ;  /* 0x000000500e007812 */ /* 0x004fc400078e3cff */
[----:B------:R-:W2:Y:S04]  /*11a50*/  LDL.LU.64 R186, [R1+0x20c0] ;  /* 0x0020c00001ba7983 */ /* 0x000ea80000300a00 */
[----:B------:R-:W3:Y:S01]  /*11a60*/  LDL.64 R120, [R1+0x6f0] ;  /* 0x0006f00001787983 */ /* 0x000ee20000100a00 */
[----:B------:R-:W-:-:S03]  /*11a70*/  VIADD R0, R0, UR5 ;  /* 0x0000000500007c36 */ /* 0x000fc60008000000 */
[----:B------:R-:W2:Y:S04]  /*11a80*/  LDL.64 R108, [R1+0x700] ;  /* 0x00070000016c7983 */ /* 0x000ea80000100a00 */
[----:B------:R-:W2:Y:S04]  /*11a90*/  LDL.64 R106, [R1+0x708] ;  /* 0x00070800016a7983 */ /* 0x000ea80000100a00 */
[----:B------:R-:W2:Y:S04]  /*11aa0*/  LDL.64 R102, [R1+0x710] ;  /* 0x0007100001667983 */ /* 0x000ea80000100a00 */
[----:B------:R-:W2:Y:S04]  /*11ab0*/  LDL.64 R126, [R1+0x720] ;  /* 0x00072000017e7983 */ /* 0x000ea80000100a00 */
[----:B----4-:R-:W-:Y:S04]  /*11ac0*/  LDGSTS.E [R0], desc[UR60][R118.64], !P3 ;  /* 0x0000000076007fae */ /* 0x010fe8000d92187c */
[----:B------:R-:W-:Y:S04]  /*11ad0*/  LDGSTS.E [R0+0x4000], desc[UR60][R116.64], !P3 ;  /* 0x0400000074007fae */ /* 0x000fe8000d92187c */
[----:B------:R-:W4:Y:S04]  /*11ae0*/  LDL.64 R118, [R1+0x728] ;  /* 0x0007280001767983 */ /* 0x000f280000100a00 */
[----:B------:R-:W4:Y:S01]  /*11af0*/  LDL.64 R116, [R1+0x730] ;  /* 0x0007300001747983 */ /* 0x000f220000100a00 */
[----:B------:R-:W-:Y:S01]  /*11b00*/  ISETP.GE.U32.AND P6, PT, R6, 0x7fffff6b, PT ;  /* 0x7fffff6b0600780c */ /* 0x000fe20003fc6070 */
[----:B-1----:R-:W-:-:S02]  /*11b10*/  VIADD R6, R25, 0xffffffe9 ;  /* 0xffffffe919067836 */ /* 0x002fc40000000000 */
[----:B------:R-:W-:Y:S01]  /*11b20*/  VIADD R24, R26, 0xffffffe8 ;  /* 0xffffffe81a187836 */ /* 0x000fe20000000000 */
[----:B------:R-:W1:Y:S02]  /*11b30*/  LDC R25, c[0x0][0x230] ;  /* 0x00008c00ff197b82 */ /* 0x000e640000000800 */
[----:B------:R-:W-:Y:S02]  /*11b40*/  ISETP.GE.U32.AND P1, PT, R6, 0x7fffff6a, PT ;  /* 0x7fffff6a0600780c */ /* 0x000fe40003f26070 */
[----:B------:R-:W-:Y:S01]  /*11b50*/  ISETP.GE.U32.AND P2, PT, R24, 0x7fffff69, PT ;  /* 0x7fffff691800780c */ /* 0x000fe20003f46070 */
[----:B------:R-:W-:Y:S01]  /*11b60*/  LDGSTS.E [R0+0x8000], desc[UR60][R114.64], !P3 ;  /* 0x0800000072007fae */ /* 0x000fe2000d92187c */
[----:B------:R-:W-:Y:S02]  /*11b70*/  IADD3 R6, R27, -0x35, RZ ;  /* 0xffffffcb1b067810 */ /* 0x000fe40007ffe0ff */
[----:B------:R-:W1:Y:S01]  /*11b80*/  LDC R24, c[0x0][0x230] ;  /* 0x00008c00ff187b82 */ /* 0x000e620000000800 */
[----:B------:R-:W-:Y:S07]  /*11b90*/  LDGSTS.E [R0+0xc000], desc[UR60][R170.64], !P3 ;  /* 0x0c000000aa007fae */ /* 0x000fee000d92187c */
[----:B------:R-:W1:Y:S01]  /*11ba0*/  LDC R26, c[0x0][0x230] ;  /* 0x00008c00ff1a7b82 */ /* 0x000e620000000800 */
[----:B------:R-:W4:Y:S07]  /*11bb0*/  LDL.LU.64 R170, [R1+0x20b8] ;  /* 0x0020b80001aa7983 */ /* 0x000f2e0000300a00 */
[----:B------:R-:W1:Y:S01]  /*11bc0*/  LDC R27, c[0x0][0x230] ;  /* 0x00008c00ff1b7b82 */ /* 0x000e620000000800 */
[----:B------:R-:W-:Y:S04]  /*11bd0*/  LDGSTS.E [R0+0x4], desc[UR60][R112.64], !P6 ;  /* 0x0000400070007fae */ /* 0x000fe8000f12187c */
[----:B------:R-:W4:Y:S04]  /*11be0*/  LDL.64 R114, [R1+0xfd8] ;  /* 0x000fd80001727983 */ /* 0x000f280000100a00 */
[----:B------:R-:W-:Y:S04]  /*11bf0*/  LDGSTS.E [R0+0x4004], desc[UR60][R110.64], !P6 ;  /* 0x040040006e007fae */ /* 0x000fe8000f12187c */
[----:B------:R-:W4:Y:S04]  /*11c00*/  LDL.64 R112, [R1+0xfe0] ;  /* 0x000fe00001707983 */ /* 0x000f280000100a00 */
[----:B------:R-:W4:Y:S04]  /*11c10*/  LDL.64 R110, [R1+0xfe8] ;  /* 0x000fe800016e7983 */ /* 0x000f280000100a00 */
[----:B---3--:R-:W-:Y:S04]  /*11c20*/  LDGSTS.E [R0+0x8004], desc[UR60][R120.64], !P6 ;  /* 0x0800400078007fae */ /* 0x008fe8000f12187c */
[----:B------:R-:W-:Y:S04]  /*11c30*/  LDGSTS.E [R0+0xc004], desc[UR60][R212.64], !P6 ;  /* 0x0c004000d4007fae */ /* 0x000fe8000f12187c */
[----:B--2---:R-:W-:Y:S04]  /*11c40*/  LDGSTS.E [R0+0x8], desc[UR60][R108.64], !P1 ;  /* 0x000080006c007fae */ /* 0x004fe8000c92187c */
[----:B------:R-:W-:Y:S04]  /*11c50*/  LDGSTS.E [R0+0x4008], desc[UR60][R106.64], !P1 ;  /* 0x040080006a007fae */ /* 0x000fe8000c92187c */
[----:B------:R-:W2:Y:S04]  /*11c60*/  LDL.LU.64 R212, [R1+0x20b0] ;  /* 0x0020b00001d47983 */ /* 0x000ea80000300a00 */
[----:B------:R-:W3:Y:S04]  /*11c70*/  LDL.64 R124, [R1+0xff8] ;  /* 0x000ff800017c7983 */ /* 0x000ee80000100a00 */
[----:B------:R-:W2:Y:S04]  /*11c80*/  LDL.64 R122, [R1+0x1000] ;  /* 0x00100000017a7983 */ /* 0x000ea80000100a00 */
[----:B------:R-:W-:Y:S04]  /*11c90*/  LDGSTS.E [R0+0x8008], desc[UR60][R102.64], !P1 ;  /* 0x0800800066007fae */ /* 0x000fe8000c92187c */
[----:B------:R-:W2:Y:S04]  /*11ca0*/  LDL.64 R120, [R1+0x1008] ;  /* 0x0010080001787983 */ /* 0x000ea80000100a00 */
[----:B------:R-:W-:Y:S04]  /*11cb0*/  LDGSTS.E [R0+0xc008], desc[UR60][R166.64], !P1 ;  /* 0x0c008000a6007fae */ /* 0x000fe8000c92187c */
[----:B------:R-:W-:Y:S04]  /*11cc0*/  LDGSTS.E [R0+0xc], desc[UR60][R126.64], !P2 ;  /* 0x0000c0007e007fae */ /* 0x000fe8000d12187c */
[----:B------:R-:W2:Y:S04]  /*11cd0*/  LDL.LU.64 R166, [R1+0x20a8] ;  /* 0x0020a80001a67983 */ /* 0x000ea80000300a00 */
[----:B------:R-:W2:Y:S04]  /*11ce0*/  LDL.64 R102, [R1+0x1018] ;  /* 0x0010180001667983 */ /* 0x000ea80000100a00 */
[----:B------:R-:W2:Y:S04]  /*11cf0*/  LDL.64 R108, [R1+0x1020] ;  /* 0x00102000016c7983 */ /* 0x000ea80000100a00 */
[----:B------:R-:W2:Y:S04]  /*11d00*/  LDL.64 R106, [R1+0x1028] ;  /* 0x00102800016a7983 */ /* 0x000ea80000100a00 */
[----:B----4-:R-:W-:Y:S04]  /*11d10*/  LDGSTS.E [R0+0x400c], desc[UR60][R118.64], !P2 ;  /* 0x0400c00076007fae */ /* 0x010fe8000d12187c */
[----:B------:R-:W-:Y:S04]  /*11d20*/  LDGSTS.E [R0+0x800c], desc[UR60][R116.64], !P2 ;  /* 0x0800c00074007fae */ /* 0x000fe8000d12187c */
[----:B------:R-:W-:Y:S04]  /*11d30*/  LDGSTS.E [R0+0xc00c], desc[UR60][R98.64], !P2 ;  /* 0x0c00c00062007fae */ /* 0x000fe8000d12187c */
[----:B------:R-:W4:Y:S04]  /*11d40*/  LDL.64 R118, [R1+0x1038] ;  /* 0x0010380001767983 */ /* 0x000f280000100a00 */
[----:B------:R-:W4:Y:S04]  /*11d50*/  LDL.64 R116, [R1+0x1048] ;  /* 0x0010480001747983 */ /* 0x000f280000100a00 */
[----:B------:R-:W4:Y:S01]  /*11d60*/  LDL.64 R98, [R1+0x1040] ;  /* 0x0010400001627983 */ /* 0x000f220000100a00 */
[----:B------:R-:W-:Y:S01]  /*11d70*/  ISETP.GE.U32.AND P4, PT, R6, 0x7fffff4c, PT ;  /* 0x7fffff4c0600780c */ /* 0x000fe20003f86070 */
[----:B------:R-:W-:-:S02]  /*11d80*/  VIADD R6, R30, 0xffffffca ;  /* 0xffffffca1e067836 */ /* 0x000fc40000000000 */
[----:B------:R-:W1:Y:S03]  /*11d90*/  LDC R30, c[0x0][0x230] ;  /* 0x00008c00ff1e7b82 */ /* 0x000e660000000800 */
[----:B------:R-:W-:Y:S02]  /*11da0*/  ISETP.GE.U32.AND P5, PT, R6, 0x7fffff4b, PT ;  /* 0x7fffff4b0600780c */ /* 0x000fe40003fa6070 */
[----:B------:R-:W-:-:S03]  /*11db0*/  IADD3 R6, R31, -0x37, RZ ;  /* 0xffffffc91f067810 */ /* 0x000fc60007ffe0ff */
[----:B------:R-:W1:Y:S01]  /*11dc0*/  LDC R31, c[0x0][0x230] ;  /* 0x00008c00ff1f7b82 */ /* 0x000e620000000800 */
[----:B------:R-:W-:Y:S01]  /*11dd0*/  ISETP.GE.U32.AND P3, PT, R6, 0x7fffff4a, PT ;  /* 0x7fffff4a0600780c */ /* 0x000fe20003f66070 */
[----:B------:R-:W-:-:S05]  /*11de0*/  VIADD R6, R29, 0xffffffc8 ;  /* 0xffffffc81d067836 */ /* 0x000fca0000000000 */
[----:B------:R-:W-:Y:S01]  /*11df0*/  ISETP.GE.U32.AND P1, PT, R6, 0x7fffff49, PT ;  /* 0x7fffff490600780c */ /* 0x000fe20003f26070 */
[----:B------:R-:W-:Y:S01]  /*11e00*/  LDGSTS.E [R0+0x10000], desc[UR60][R114.64], !P4 ;  /* 0x1000000072007fae */ /* 0x000fe2000e12187c */
[----:B------:R-:W1:Y:S03]  /*11e10*/  LDC R29, c[0x0][0x230] ;  /* 0x00008c00ff1d7b82 */ /* 0x000e660000000800 */
[----:B------:R-:W-:Y:S04]  /*11e20*/  LDGSTS.E [R0+0x14000], desc[UR60][R112.64], !P4 ;  /* 0x1400000070007fae */ /* 0x000fe8000e12187c */
[----:B------:R-:W-:Y:S04]  /*11e30*/  LDGSTS.E [R0+0x18000], desc[UR60][R110.64], !P4 ;  /* 0x180000006e007fae */ /* 0x000fe8000e12187c */
[----:B------:R-:W-:Y:S04]  /*11e40*/  LDGSTS.E [R0+0x1c000], desc[UR60][R200.64], !P4 ;  /* 0x1c000000c8007fae */ /* 0x000fe8000e12187c */
[----:B------:R-:W4:Y:S04]  /*11e50*/  LDL.LU.64 R200, [R1+0x20a0] ;  /* 0x0020a00001c87983 */ /* 0x000f280000300a00 */
[----:B------:R-:W4:Y:S04]  /*11e60*/  LDL.64 R114, [R1+0x13d8] ;  /* 0x0013d80001727983 */ /* 0x000f280000100a00 */
[----:B------:R-:W4:Y:S04]  /*11e70*/  LDL.64 R112, [R1+0x13e0] ;  /* 0x0013e00001707983 */ /* 0x000f280000100a00 */
[----:B------:R-:W4:Y:S04]  /*11e80*/  LDL.64 R110, [R1+0x13e8] ;  /* 0x0013e800016e7983 */ /* 0x000f280000100a00 */
[----:B---3--:R-:W-:Y:S04]  /*11e90*/  LDGSTS.E [R0+0x10004], desc[UR60][R124.64], !P5 ;  /* 0x100040007c007fae */ /* 0x008fe8000e92187c */
[----:B--2---:R-:W-:Y:S04]  /*11ea0*/  LDGSTS.E [R0+0x14004], desc[UR60][R122.64], !P5 ;  /* 0x140040007a007fae */ /* 0x004fe8000e92187c */
[----:B------:R-:W-:Y:S04]  /*11eb0*/  LDGSTS.E [R0+0x18004], desc[UR60][R120.64], !P5 ;  /* 0x1800400078007fae */ /* 0x000fe8000e92187c */
[----:B------:R-:W-:Y:S04]  /*11ec0*/  LDGSTS.E [R0+0x1c004], desc[UR60][R154.64], !P5 ;  /* 0x1c0040009a007fae */ /* 0x000fe8000e92187c */
[----:B------:R-:W2:Y:S04]  /*11ed0*/  LDL.LU.64 R154, [R1+0x2098] ;  /* 0x00209800019a7983 */ /* 0x000ea80000300a00 */
[----:B------:R-:W-:Y:S04]  /*11ee0*/  LDGSTS.E [R0+0x10008], desc[UR60][R102.64], !P3 ;  /* 0x1000800066007fae */ /* 0x000fe8000d92187c */
[----:B------:R-:W-:Y:S04]  /*11ef0*/  LDGSTS.E [R0+0x14008], desc[UR60][R108.64], !P3 ;  /* 0x140080006c007fae */ /* 0x000fe8000d92187c */
[----:B------:R-:W-:Y:S04]  /*11f00*/  LDGSTS.E [R0+0x18008], desc[UR60][R106.64], !P3 ;  /* 0x180080006a007fae */ /* 0x000fe8000d92187c */
[----:B------:R-:W-:Y:S04]  /*11f10*/  LDGSTS.E [R0+0x1c008], desc[UR60][R160.64], !P3 ;  /* 0x1c008000a0007fae */ /* 0x000fe8000d92187c */
[----:B------:R-:W3:Y:S04]  /*11f20*/  LDL.64 R102, [R1+0x13f8] ;  /* 0x0013f80001667983 */ /* 0x000ee80000100a00 */
[----:B------:R-:W2:Y:S04]  /*11f30*/  LDL.64 R108, [R1+0x1400] ;  /* 0x00140000016c7983 */ /* 0x000ea80000100a00 */
[----:B------:R-:W2:Y:S04]  /*11f40*/  LDL.64 R106, [R1+0x1408] ;  /* 0x00140800016a7983 */ /* 0x000ea80000100a00 */
[----:B------:R-:W2:Y:S04]  /*11f50*/  LDL.LU.64 R160, [R1+0x2090] ;  /* 0x0020900001a07983 */ /* 0x000ea80000300a00 */
[----:B----4-:R-:W-:Y:S04]  /*11f60*/  LDGSTS.E [R0+0x1000c], desc[UR60][R118.64], !P1 ;  /* 0x1000c00076007fae */ /* 0x010fe8000c92187c */
[----:B------:R-:W-:Y:S04]  /*11f70*/  LDGSTS.E [R0+0x1400c], desc[UR60][R98.64], !P1 ;  /* 0x1400c00062007fae */ /* 0x000fe8000c92187c */
[----:B------:R-:W-:Y:S04]  /*11f80*/  LDGSTS.E [R0+0x1800c], desc[UR60][R116.64], !P1 ;  /* 0x1800c00074007fae */ /* 0x000fe8000c92187c */
[----:B------:R-:W-:Y:S04]  /*11f90*/  LDGSTS.E [R0+0x1c00c], desc[UR60][R180.64], !P1 ;  /* 0x1c00c000b4007fae */ /* 0x000fe8000c92187c */
[----:B------:R-:W4:Y:S04]  /*11fa0*/  LDL.64 R98, [R1+0x1418] ;  /* 0x0014180001627983 */ /* 0x000f280000100a00 */
[----:B------:R-:W4:Y:S04]  /*11fb0*/  LDL.LU.64 R180, [R1+0x2088] ;  /* 0x0020880001b47983 */ /* 0x000f280000300a00 */
[----:B------:R-:W4:Y:S04]  /*11fc0*/  LDL.64 R126, [R1+0x1420] ;  /* 0x00142000017e7983 */ /* 0x000f280000100a00 */
[----:B------:R-:W4:Y:S01]  /*11fd0*/  LDL.64 R124, [R1+0x1428] ;  /* 0x00142800017c7983 */ /* 0x000f220000100a00 */
[----:B-1----:R-:W-:-:S02]  /*11fe0*/  VIADD R6, R25, 0xffffffab ;  /* 0xffffffab19067836 */ /* 0x002fc40000000000 */
        /* <DEDUP_REMOVED lines=16> */
[----:B------:R-:W4:Y:S04]  /*120f0*/  LDL.64 R116, [R1+0x17d8] ;  /* 0x0017d80001747983 */ /* 0x000f280000100a00 */
[----:B------:R-:W4:Y:S04]  /*12100*/  LDL.64 R114, [R1+0x17e0] ;  /* 0x0017e00001727983 */ /* 0x000f280000100a00 */
[----:B------:R-:W4:Y:S04]  /*12110*/  LDL.64 R112, [R1+0x17e8] ;  /* 0x0017e80001707983 */ /* 0x000f280000100a00 */
[----:B------:R-:W4:Y:S04]  /*12120*/  LDL.64 R110, [R1+0x17f8] ;  /* 0x0017f800016e7983 */ /* 0x000f280000100a00 */
[----:B---3--:R-:W-:Y:S04]  /*12130*/  LDGSTS.E [R0+0x20004], desc[UR60][R102.64], !P4 ;  /* 0x2000400066007fae */ /* 0x008fe8000e12187c */
[----:B--2---:R-:W-:Y:S04]  /*12140*/  LDGSTS.E [R0+0x24004], desc[UR60][R108.64], !P4 ;  /* 0x240040006c007fae */ /* 0x004fe8000e12187c */
[----:B------:R-:W-:Y:S04]  /*12150*/  LDGSTS.E [R0+0x28004], desc[UR60][R106.64], !P4 ;  /* 0x280040006a007fae */ /* 0x000fe8000e12187c */
[----:B------:R-:W-:Y:S04]  /*12160*/  LDGSTS.E [R0+0x2c004], desc[UR60][R100.64], !P4 ;  /* 0x2c00400064007fae */ /* 0x000fe8000e12187c */
[----:B------:R-:W2:Y:S04]  /*12170*/  LDL.64 R102, [R1+0x1800] ;  /* 0x0018000001667983 */ /* 0x000ea80000100a00 */
[----:B------:R-:W3:Y:S04]  /*12180*/  LDL.64 R108, [R1+0x1818] ;  /* 0x00181800016c7983 */ /* 0x000ee80000100a00 */
[----:B------:R-:W3:Y:S04]  /*12190*/  LDL.64 R106, [R1+0x1820] ;  /* 0x00182000016a7983 */ /* 0x000ee80000100a00 */
[----:B------:R-:W3:Y:S04]  /*121a0*/  LDL.64 R100, [R1+0x1838] ;  /* 0x0018380001647983 */ /* 0x000ee80000100a00 */
[----:B----4-:R-:W-:Y:S04]  /*121b0*/  LDGSTS.E [R0+0x20008], desc[UR60][R98.64], !P5 ;  /* 0x2000800062007fae */ /* 0x010fe8000e92187c */
[----:B------:R-:W-:Y:S04]  /*121c0*/  LDGSTS.E [R0+0x24008], desc[UR60][R126.64], !P5 ;  /* 0x240080007e007fae */ /* 0x000fe8000e92187c */
[----:B------:R-:W-:Y:S04]  /*121d0*/  LDGSTS.E [R0+0x28008], desc[UR60][R124.64], !P5 ;  /* 0x280080007c007fae */ /* 0x000fe8000e92187c */
[----:B------:R-:W4:Y:S04]  /*121e0*/  LDL.64 R98, [R1+0x1840] ;  /* 0x0018400001627983 */ /* 0x000f280000100a00 */
[----:B------:R-:W-:Y:S04]  /*121f0*/  LDGSTS.E [R0+0x2c008], desc[UR60][R190.64], !P5 ;  /* 0x2c008000be007fae */ /* 0x000fe8000e92187c */
[----:B------:R-:W3:Y:S01]  /*12200*/  LDL.LU.64 R190, [R1+0x2078] ;  /* 0x0020780001be7983 */ /* 0x000ee20000300a00 */
[----:B------:R-:W-:-:S02]  /*12210*/  VIADD R6, R28, 0xffffffa8 ;  /* 0xffffffa81c067836 */ /* 0x000fc40000000000 */
[----:B------:R-:W1:Y:S03]  /*12220*/  LDC R28, c[0x0][0x230] ;  /* 0x00008c00ff1c7b82 */ /* 0x000e660000000800 */
[----:B------:R-:W-:Y:S02]  /*12230*/  ISETP.GE.U32.AND P3, PT, R6, 0x7fffff29, PT ;  /* 0x7fffff290600780c */ /* 0x000fe40003f66070 */
[----:B------:R-:W-:-:S03]  /*12240*/  IADD3 R6, R27, -0x75, RZ ;  /* 0xffffff8b1b067810 */ /* 0x000fc60007ffe0ff */
[----:B------:R-:W4:Y:S01]  /*12250*/  LDC R27, c[0x0][0x230] ;  /* 0x00008c00ff1b7b82 */ /* 0x000f220000000800 */
[----:B------:R-:W-:Y:S01]  /*12260*/  ISETP.GE.U32.AND P1, PT, R6, 0x7fffff0c, PT ;  /* 0x7fffff0c0600780c */ /* 0x000fe20003f26070 */
[----:B------:R-:W-:-:S05]  /*12270*/  VIADD R6, R30, 0xffffff8a ;  /* 0xffffff8a1e067836 */ /* 0x000fca0000000000 */
[----:B------:R-:W-:Y:S01]  /*12280*/  ISETP.GE.U32.AND P2, PT, R6, 0x7fffff0b, PT ;  /* 0x7fffff0b0600780c */ /* 0x000fe20003f46070 */
[----:B------:R-:W-:Y:S01]  /*12290*/  LDGSTS.E [R0+0x2000c], desc[UR60][R122.64], !P3 ;  /* 0x2000c0007a007fae */ /* 0x000fe2000d92187c */
[----:B------:R-:W4:Y:S03]  /*122a0*/  LDC R30, c[0x0][0x230] ;  /* 0x00008c00ff1e7b82 */ /* 0x000f260000000800 */
[----:B------:R-:W-:Y:S04]  /*122b0*/  LDGSTS.E [R0+0x2400c], desc[UR60][R120.64], !P3 ;  /* 0x2400c00078007fae */ /* 0x000fe8000d92187c */
[----:B------:R-:W-:Y:S04]  /*122c0*/  LDGSTS.E [R0+0x2800c], desc[UR60][R118.64], !P3 ;  /* 0x2800c00076007fae */ /* 0x000fe8000d92187c */
[----:B------:R-:W-:Y:S04]  /*122d0*/  LDGSTS.E [R0+0x2c00c], desc[UR60][R16.64], !P3 ;  /* 0x2c00c00010007fae */ /* 0x000fe8000d92187c */
[----:B------:R-:W-:Y:S04]  /*122e0*/  LDGSTS.E [R0+0x30000], desc[UR60][R116.64], !P1 ;  /* 0x3000000074007fae */ /* 0x000fe8000c92187c */
[----:B------:R-:W-:Y:S04]  /*122f0*/  LDGSTS.E [R0+0x34000], desc[UR60][R114.64], !P1 ;  /* 0x3400000072007fae */ /* 0x000fe8000c92187c */
[----:B------:R-:W4:Y:S04]  /*12300*/  LDL.LU.64 R16, [R1+0x2070] ;  /* 0x0020700001107983 */ /* 0x000f280000300a00 */
[----:B------:R-:W-:Y:S04]  /*12310*/  LDGSTS.E [R0+0x38000], desc[UR60][R112.64], !P1 ;  /* 0x3800000070007fae */ /* 0x000fe8000c92187c */
[----:B------:R-:W-:Y:S04]  /*12320*/  LDGSTS.E [R0+0x3c000], desc[UR60][R204.64], !P1 ;  /* 0x3c000000cc007fae */ /* 0x000fe8000c92187c */
[----:B------:R-:W-:Y:S04]  /*12330*/  LDGSTS.E [R0+0x30004], desc[UR60][R110.64], !P2 ;  /* 0x300040006e007fae */ /* 0x000fe8000d12187c */
[----:B------:R-:W4:Y:S04]  /*12340*/  LDL.LU.64 R204, [R1+0x2068] ;  /* 0x0020680001cc7983 */ /* 0x000f280000300a00 */
[----:B--2---:R-:W-:Y:S04]  /*12350*/  LDGSTS.E [R0+0x34004], desc[UR60][R102.64], !P2 ;  /* 0x3400400066007fae */ /* 0x004fe8000d12187c */
[----:B---3--:R-:W-:Y:S01]  /*12360*/  LDGSTS.E [R0+0x38004], desc[UR60][R190.64], !P2 ;  /* 0x38004000be007fae */ /* 0x008fe2000d12187c */
[----:B-1----:R-:W-:-:S02]  /*12370*/  VIADD R6, R25, 0xffffff89 ;  /* 0xffffff8919067836 */ /* 0x002fc40000000000 */
[----:B------:R-:W1:Y:S01]  /*12380*/  LDC R25, c[0x0][0x230] ;  /* 0x00008c00ff197b82 */ /* 0x000e620000000800 */
[----:B------:R-:W-:Y:S04]  /*12390*/  LDGSTS.E [R0+0x3c004], desc[UR60][R206.64], !P2 ;  /* 0x3c004000ce007fae */ /* 0x000fe8000d12187c */
[----:B------:R-:W2:Y:S04]  /*123a0*/  LDL.LU.64 R190, [R1+0x2060] ;  /* 0x0020600001be7983 */ /* 0x000ea80000300a00 */
[----:B------:R-:W3:Y:S04]  /*123b0*/  LDL.64 R110, [R1+0x740] ;  /* 0x00074000016e7983 */ /* 0x000ee80000100a00 */
[----:B------:R-:W2:Y:S01]  /*123c0*/  LDL.64 R102, [R1+0x748] ;  /* 0x0007480001667983 */ /* 0x000ea20000100a00 */
[----:B------:R-:W-:-:S02]  /*123d0*/  ISETP.GE.U32.AND P4, PT, R6, 0x7fffff0a, PT ;  /* 0x7fffff0a0600780c */ /* 0x000fc40003f86070 */
[----:B------:R-:W-:Y:S01]  /*123e0*/  IADD3 R6, R24, -0x78, RZ ;  /* 0xffffff8818067810 */ /* 0x000fe20007ffe0ff */
[----:B------:R-:W2:Y:S03]  /*123f0*/  LDL.LU.64 R206, [R1+0x2058] ;  /* 0x0020580001ce7983 */ /* 0x000ea60000300a00 */
[----:B------:R-:W-:Y:S01]  /*12400*/  ISETP.GE.U32.AND P5, PT, R6, 0x7fffff09, PT ;  /* 0x7fffff090600780c */ /* 0x000fe20003fa6070 */
[----:B------:R-:W-:-:S06]  /*12410*/  VIADD R24, R28, 0xffffffe7 ;  /* 0xffffffe71c187836 */ /* 0x000fcc0000000000 */
[----:B------:R-:W-:Y:S01]  /*12420*/  LDGSTS.E [R0+0x30008], desc[UR60][R108.64], !P4 ;  /* 0x300080006c007fae */ /* 0x000fe2000e12187c */
[----:B------:R-:W-:Y:S01]  /*12430*/  ISETP.GE.U32.AND P3, PT, R24, 0x7fffff68, PT ;  /* 0x7fffff681800780c */ /* 0x000fe20003f66070 */
[----:B------:R-:W-:Y:S01]  /*12440*/  VIADD R6, R29, 0xffffffe6 ;  /* 0xffffffe61d067836 */ /* 0x000fe20000000000 */
[----:B------:R-:W1:Y:S01]  /*12450*/  LDC R28, c[0x0][0x230] ;  /* 0x00008c00ff1c7b82 */ /* 0x000e620000000800 */
[----:B------:R-:W-:Y:S01]  /*12460*/  LDGSTS.E [R0+0x34008], desc[UR60][R106.64], !P4 ;  /* 0x340080006a007fae */ /* 0x000fe2000e12187c */
[----:B------:R-:W-:-:S06]  /*12470*/  VIADD R24, R26, 0xffffffe4 ;  /* 0xffffffe41a187836 */ /* 0x000fcc0000000000 */
[----:B------:R-:W1:Y:S01]  /*12480*/  LDC R29, c[0x0][0x230] ;  /* 0x00008c00ff1d7b82 */ /* 0x000e620000000800 */
[----:B----4-:R-:W-:Y:S01]  /*12490*/  LDGSTS.E [R0+0x38008], desc[UR60][R16.64], !P4 ;  /* 0x3800800010007fae */ /* 0x010fe2000e12187c */
[----:B------:R-:W-:-:S06]  /*124a0*/  ISETP.GE.U32.AND P6, PT, R6, 0x7fffff67, PT ;  /* 0x7fffff670600780c */ /* 0x000fcc0003fc6070 */
[----:B------:R-:W4:Y:S01]  /*124b0*/  LDC R26, c[0x0][0x230] ;  /* 0x00008c00ff1a7b82 */ /* 0x000f220000000800 */
[----:B------:R-:W-:Y:S04]  /*124c0*/  LDGSTS.E [R0+0x3c008], desc[UR60][R104.64], !P4 ;  /* 0x3c00800068007fae */ /* 0x000fe8000e12187c */
[----:B------:R-:W-:Y:S04]  /*124d0*/  LDGSTS.E [R0+0x3000c], desc[UR60][R100.64], !P5 ;  /* 0x3000c00064007fae */ /* 0x000fe8000e92187c */
[----:B------:R-:W-:Y:S04]  /*124e0*/  LDGSTS.E [R0+0x3400c], desc[UR60][R98.64], !P5 ;  /* 0x3400c00062007fae */ /* 0x000fe8000e92187c */
[----:B------:R-:W-:Y:S04]  /*124f0*/  LDGSTS.E [R0+0x3800c], desc[UR60][R8.64], !P5 ;  /* 0x3800c00008007fae */ /* 0x000fe8000e92187c */
[----:B------:R1:W-:Y:S04]  /*12500*/  LDGSTS.E [R0+0x3c00c], desc[UR60][R88.64], !P5 ;  /* 0x3c00c00058007fae */ /* 0x0003e8000e92187c */
[----:B------:R-:W4:Y:S04]  /*12510*/  LDL.LU.64 R16, [R1+0x2050] ;  /* 0x0020500001107983 */ /* 0x000f280000300a00 */
[----:B------:R-:W4:Y:S01]  /*12520*/  LDL.64 R108, [R1+0x760] ;  /* 0x00076000016c7983 */ /* 0x000f220000100a00 */
[----:B-1----:R-:W-:-:S03]  /*12530*/  LOP3.LUT R0, R14, 0x60, RZ, 0x3c, !PT ;  /* 0x000000600e007812 */ /* 0x002fc600078e3cff */
[----:B------:R-:W4:Y:S01]  /*12540*/  LDL.64 R100, [R1+0x768] ;  /* 0x0007680001647983 */ /* 0x000f220000100a00 */
[----:B------:R-:W-:-:S03]  /*12550*/  IADD3 R0, R0, UR5, RZ ;  /* 0x0000000500007c10 */ /* 0x000fc6000fffe0ff */
[----:B------:R-:W5:Y:S04]  /*12560*/  LDL.LU.64 R8, [R1+0x2048] ;  /* 0x0020480001087983 */ /* 0x000f680000300a00 */
[----:B------:R-:W4:Y:S04]  /*12570*/  LDL.64 R106, [R1+0x780] ;  /* 0x00078000016a7983 */ /* 0x000f280000100a00 */
[----:B------:R-:W4:Y:S04]  /*12580*/  LDL.64 R98, [R1+0x788] ;  /* 0x0007880001627983 */ /* 0x000f280000100a00 */
[----:B------:R-:W4:Y:S04]  /*12590*/  LDL.64 R104, [R1+0x7a0] ;  /* 0x0007a00001687983 */ /* 0x000f280000100a00 */
[----:B------:R-:W4:Y:S04]  /*125a0*/  LDL.64 R88, [R1+0x7a8] ;  /* 0x0007a80001587983 */ /* 0x000f280000100a00 */
[----:B---3--:R-:W-:Y:S04]  /*125b0*/  LDGSTS.E [R0], desc[UR60][R110.64], !P3 ;  /* 0x000000006e007fae */ /* 0x008fe8000d92187c */
[----:B--2---:R-:W-:Y:S04]  /*125c0*/  LDGSTS.E [R0+0x4000], desc[UR60][R102.64], !P3 ;  /* 0x0400000066007fae */ /* 0x004fe8000d92187c */
[----:B------:R-:W-:Y:S04]  /*125d0*/  LDGSTS.E [R0+0x8000], desc[UR60][R180.64], !P3 ;  /* 0x08000000b4007fae */ /* 0x000fe8000d92187c */
[----:B------:R-:W-:Y:S04]  /*125e0*/  LDGSTS.E [R0+0xc000], desc[UR60][R80.64], !P3 ;  /* 0x0c00000050007fae */ /* 0x000fe8000d92187c */
[----:B------:R-:W2:Y:S04]  /*125f0*/  LDL.LU.64 R180, [R1+0x2040] ;  /* 0x0020400001b47983 */ /* 0x000ea80000300a00 */
[----:B------:R-:W3:Y:S04]  /*12600*/  LDL.64 R102, [R1+0x1058] ;  /* 0x0010580001667983 */ /* 0x000ee80000100a00 */
[----:B------:R-:W2:Y:S01]  /*12610*/  LDL.64 R80, [R1+0x1060] ;  /* 0x0010600001507983 */ /* 0x000ea20000100a00 */
[----:B------:R-:W-:-:S02]  /*12620*/  IADD3 R6, R25, -0x1b, RZ ;  /* 0xffffffe519067810 */ /* 0x000fc40007ffe0ff */
[----:B------:R-:W-:Y:S01]  /*12630*/  ISETP.GE.U32.AND P2, PT, R24, 0x7fffff65, PT ;  /* 0x7fffff651800780c */ /* 0x000fe20003f46070 */
[----:B------:R-:W1:Y:S01]  /*12640*/  LDC R25, c[0x0][0x230] ;  /* 0x00008c00ff197b82 */ /* 0x000e620000000800 */
[----:B------:R-:W-:Y:S01]  /*12650*/  ISETP.GE.U32.AND P1, PT, R6, 0x7fffff66, PT ;  /* 0x7fffff660600780c */ /* 0x000fe20003f26070 */
[----:B------:R-:W-:-:S05]  /*12660*/  VIADD R6, R27, 0xffffffc7 ;  /* 0xffffffc71b067836 */ /* 0x000fca0000000000 */
[----:B------:R-:W-:Y:S01]  /*12670*/  ISETP.GE.U32.AND P4, PT, R6, 0x7fffff48, PT ;  /* 0x7fffff480600780c */ /* 0x000fe20003f86070 */
[----:B----4-:R-:W-:Y:S01]  /*12680*/  LDGSTS.E [R0+0x4], desc[UR60][R108.64], !P6 ;  /* 0x000040006c007fae */ /* 0x010fe2000f12187c */
[----:B------:R-:W4:Y:S03]  /*12690*/  LDC R24, c[0x0][0x230] ;  /* 0x00008c00ff187b82 */ /* 0x000f260000000800 */
[----:B------:R-:W-:Y:S04]  /*126a0*/  LDGSTS.E [R0+0x4004], desc[UR60][R100.64], !P6 ;  /* 0x0400400064007fae */ /* 0x000fe8000f12187c */
[----:B------:R-:W-:Y:S01]  /*126b0*/  LDGSTS.E [R0+0x8004], desc[UR60][R160.64], !P6 ;  /* 0x08004000a0007fae */ /* 0x000fe2000f12187c */
[----:B------:R-:W4:Y:S03]  /*126c0*/  LDC R27, c[0x0][0x230] ;  /* 0x00008c00ff1b7b82 */ /* 0x000f260000000800 */
[----:B------:R-:W-:Y:S04]  /*126d0*/  LDGSTS.E [R0+0xc004], desc[UR60][R96.64], !P6 ;  /* 0x0c00400060007fae */ /* 0x000fe8000f12187c */
[----:B------:R-:W-:Y:S04]  /*126e0*/  LDGSTS.E [R0+0x8], desc[UR60][R106.64], !P1 ;  /* 0x000080006a007fae */ /* 0x000fe8000c92187c */
[----:B------:R-:W4:Y:S04]  /*126f0*/  LDL.LU.64 R160, [R1+0x2038] ;  /* 0x0020380001a07983 */ /* 0x000f280000300a00 */
[----:B------:R-:W4:Y:S04]  /*12700*/  LDL.64 R100, [R1+0x1078] ;  /* 0x0010780001647983 */ /* 0x000f280000100a00 */
[----:B------:R-:W4:Y:S04]  /*12710*/  LDL.64 R96, [R1+0x1080] ;  /* 0x0010800001607983 */ /* 0x000f280000100a00 */
[----:B------:R-:W-:Y:S04]  /*12720*/  LDGSTS.E [R0+0x4008], desc[UR60][R98.64], !P1 ;  /* 0x0400800062007fae */ /* 0x000fe8000c92187c */
[----:B------:R-:W-:Y:S04]  /*12730*/  LDGSTS.E [R0+0x8008], desc[UR60][R154.64], !P1 ;  /* 0x080080009a007fae */ /* 0x000fe8000c92187c */
        /* <DEDUP_REMOVED lines=8> */
[----:B------:R-:W4:Y:S04]  /*127c0*/  LDL.LU.64 R200, [R1+0x2028] ;  /* 0x0020280001c87983 */ /* 0x000f280000300a00 */
[----:B------:R-:W4:Y:S04]  /*127d0*/  LDL.64 R88, [R1+0x10b8] ;  /* 0x0010b80001587983 */ /* 0x000f280000100a00 */
[----:B------:R-:W4:Y:S04]  /*127e0*/  LDL.64 R86, [R1+0x10c0] ;  /* 0x0010c00001567983 */ /* 0x000f280000100a00 */
[----:B---3--:R-:W-:Y:S04]  /*127f0*/  LDGSTS.E [R0+0x10000], desc[UR60][R102.64], !P4 ;  /* 0x1000000066007fae */ /* 0x008fe8000e12187c */
[----:B--2---:R-:W-:Y:S04]  /*12800*/  LDGSTS.E [R0+0x14000], desc[UR60][R80.64], !P4 ;  /* 0x1400000050007fae */ /* 0x004fe8000e12187c */
[----:B------:R-:W-:Y:S04]  /*12810*/  LDGSTS.E [R0+0x18000], desc[UR60][R166.64], !P4 ;  /* 0x18000000a6007fae */ /* 0x000fe8000e12187c */
[----:B------:R-:W-:Y:S04]  /*12820*/  LDGSTS.E [R0+0x1c000], desc[UR60][R78.64], !P4 ;  /* 0x1c0000004e007fae */ /* 0x000fe8000e12187c */
[----:B------:R-:W2:Y:S04]  /*12830*/  LDL.LU.64 R166, [R1+0x2020] ;  /* 0x0020200001a67983 */ /* 0x000ea80000300a00 */
[----:B------:R-:W3:Y:S04]  /*12840*/  LDL.64 R80, [R1+0x1458] ;  /* 0x0014580001507983 */ /* 0x000ee80000100a00 */
[----:B------:R-:W2:Y:S01]  /*12850*/  LDL.64 R78, [R1+0x1460] ;  /* 0x00146000014e7983 */ /* 0x000ea20000100a00 */
[----:B------:R-:W-:-:S02]  /*12860*/  VIADD R6, R30, 0xffffffc6 ;  /* 0xffffffc61e067836 */ /* 0x000fc40000000000 */
[----:B------:R-:W2:Y:S03]  /*12870*/  LDC R30, c[0x0][0x230] ;  /* 0x00008c00ff1e7b82 */ /* 0x000ea60000000800 */
[----:B------:R-:W-:Y:S01]  /*12880*/  ISETP.GE.U32.AND P5, PT, R6, 0x7fffff47, PT ;  /* 0x7fffff470600780c */ /* 0x000fe20003fa6070 */
[----:B------:R-:W-:-:S04]  /*12890*/  VIADD R6, R31, 0xffffffc5 ;  /* 0xffffffc51f067836 */ /* 0x000fc80000000000 */
[----:B------:R-:W2:Y:S01]  /*128a0*/  LDC R31, c[0x0][0x230] ;  /* 0x00008c00ff1f7b82 */ /* 0x000ea20000000800 */
[----:B------:R-:W-:Y:S02]  /*128b0*/  ISETP.GE.U32.AND P3, PT, R6, 0x7fffff46, PT ;  /* 0x7fffff460600780c */ /* 0x000fe40003f66070 */
[----:B------:R-:W-:-:S04]  /*128c0*/  IADD3 R6, R29, -0x3c, RZ ;  /* 0xffffffc41d067810 */ /* 0x000fc80007ffe0ff */
[----:B------:R-:W-:Y:S01]  /*128d0*/  ISETP.GE.U32.AND P1, PT, R6, 0x7fffff45, PT ;  /* 0x7fffff450600780c */ /* 0x000fe20003f26070 */
[----:B-1----:R-:W-:Y:S01]  /*128e0*/  VIADD R6, R25, 0xffffffa7 ;  /* 0xffffffa719067836 */ /* 0x002fe20000000000 */
[----:B------:R-:W1:Y:S04]  /*128f0*/  LDC R29, c[0x0][0x230] ;  /* 0x00008c00ff1d7b82 */ /* 0x000e680000000800 */
[----:B------:R-:W-:Y:S01]  /*12900*/  ISETP.GE.U32.AND P2, PT, R6, 0x7fffff28, PT ;  /* 0x7fffff280600780c */ /* 0x000fe20003f46070 */
[----:B----4-:R-:W-:Y:S03]  /*12910*/  LDGSTS.E [R0+0x10004], desc[UR60][R100.64], !P5 ;  /* 0x1000400064007fae */ /* 0x010fe6000e92187c */
[----:B------:R-:W4:Y:S01]  /*12920*/  LDC R25, c[0x0][0x230] ;  /* 0x00008c00ff197b82 */ /* 0x000f220000000800 */
[----:B------:R-:W-:Y:S04]  /*12930*/  LDGSTS.E [R0+0x14004], desc[UR60][R96.64], !P5 ;  /* 0x1400400060007fae */ /* 0x000fe8000e92187c */
[----:B------:R-:W-:Y:S04]  /*12940*/  LDGSTS.E [R0+0x18004], desc[UR60][R212.64], !P5 ;  /* 0x18004000d4007fae */ /* 0x000fe8000e92187c */
[----:B------:R-:W-:Y:S04]  /*12950*/  LDGSTS.E [R0+0x1c004], desc[UR60][R68.64], !P5 ;  /* 0x1c00400044007fae */ /* 0x000fe8000e92187c */
[----:B------:R-:W4:Y:S04]  /*12960*/  LDL.LU.64 R212, [R1+0x2018] ;  /* 0x0020180001d47983 */ /* 0x000f280000300a00 */
[----:B------:R-:W4:Y:S04]  /*12970*/  LDL.64 R96, [R1+0x1478] ;  /* 0x0014780001607983 */ /* 0x000f280000100a00 */
[----:B------:R-:W-:Y:S04]  /*12980*/  LDGSTS.E [R0+0x10008], desc[UR60][R98.64], !P3 ;  /* 0x1000800062007fae */ /* 0x000fe8000d92187c */
[----:B------:R-:W4:Y:S04]  /*12990*/  LDL.64 R68, [R1+0x1480] ;  /* 0x0014800001447983 */ /* 0x000f280000100a00 */
        /* <DEDUP_REMOVED lines=15> */
[----:B------:R-:W-:Y:S01]  /*12a90*/  LDGSTS.E [R0+0x28000], desc[UR60][R202.64], !P2 ;  /* 0x28000000ca007fae */ /* 0x000fe2000d12187c */
[----:B------:R-:W-:-:S02]  /*12aa0*/  VIADD R6, R24, 0xffffffa6 ;  /* 0xffffffa618067836 */ /* 0x000fc40000000000 */
[----:B------:R-:W2:Y:S01]  /*12ab0*/  LDC R24, c[0x0][0x230] ;  /* 0x00008c00ff187b82 */ /* 0x000ea20000000800 */
[----:B------:R-:W-:Y:S04]  /*12ac0*/  LDGSTS.E [R0+0x2c000], desc[UR60][R76.64], !P2 ;  /* 0x2c0000004c007fae */ /* 0x000fe8000d12187c */
[----:B------:R-:W3:Y:S04]  /*12ad0*/  LDL.LU.64 R202, [R1+0x2000] ;  /* 0x0020000001ca7983 */ /* 0x000ee80000300a00 */
[----:B------:R-:W2:Y:S04]  /*12ae0*/  LDL.64 R82, [R1+0x1858] ;  /* 0x0018580001527983 */ /* 0x000ea80000100a00 */
[----:B------:R-:W3:Y:S01]  /*12af0*/  LDL.64 R80, [R1+0x1860] ;  /* 0x0018600001507983 */ /* 0x000ee20000100a00 */
[----:B------:R-:W-:-:S02]  /*12b00*/  ISETP.GE.U32.AND P4, PT, R6, 0x7fffff27, PT ;  /* 0x7fffff270600780c */ /* 0x000fc40003f86070 */
[----:B------:R-:W-:Y:S01]  /*12b10*/  IADD3 R6, R26, -0x5b, RZ ;  /* 0xffffffa51a067810 */ /* 0x000fe20007ffe0ff */
[----:B------:R-:W3:Y:S01]  /*12b20*/  LDL.64 R78, [R1+0x1878] ;  /* 0x00187800014e7983 */ /* 0x000ee20000100a00 */
[----:B------:R-:W1:Y:S02]  /*12b30*/  LDC R26, c[0x0][0x230] ;  /* 0x00008c00ff1a7b82 */ /* 0x000e640000000800 */
[----:B------:R-:W-:Y:S01]  /*12b40*/  ISETP.GE.U32.AND P5, PT, R6, 0x7fffff26, PT ;  /* 0x7fffff260600780c */ /* 0x000fe20003fa6070 */
[----:B------:R-:W-:Y:S01]  /*12b50*/  VIADD R6, R28, 0xffffffa4 ;  /* 0xffffffa41c067836 */ /* 0x000fe20000000000 */
[----:B------:R-:W3:Y:S04]  /*12b60*/  LDL.64 R76, [R1+0x1c90] ;  /* 0x001c9000014c7983 */ /* 0x000ee80000100a00 */
[----:B------:R-:W-:Y:S01]  /*12b70*/  ISETP.GE.U32.AND P3, PT, R6, 0x7fffff25, PT ;  /* 0x7fffff250600780c */ /* 0x000fe20003f66070 */
[----:B------:R-:W-:Y:S01]  /*12b80*/  VIADD R6, R27, 0xffffff87 ;  /* 0xffffff871b067836 */ /* 0x000fe20000000000 */
[----:B------:R-:W1:Y:S04]  /*12b90*/  LDC R28, c[0x0][0x230] ;  /* 0x00008c00ff1c7b82 */ /* 0x000e680000000800 */
[----:B------:R-:W-:Y:S01]  /*12ba0*/  ISETP.GE.U32.AND P1, PT, R6, 0x7fffff08, PT ;  /* 0x7fffff080600780c */ /* 0x000fe20003f26070 */
[----:B----4-:R-:W-:Y:S03]  /*12bb0*/  LDGSTS.E [R0+0x20004], desc[UR60][R96.64], !P4 ;  /* 0x2000400060007fae */ /* 0x010fe6000e12187c */
[----:B------:R-:W4:Y:S01]  /*12bc0*/  LDC R27, c[0x0][0x230] ;  /* 0x00008c00ff1b7b82 */ /* 0x000f220000000800 */
[----:B------:R-:W-:Y:S04]  /*12bd0*/  LDGSTS.E [R0+0x24004], desc[UR60][R68.64], !P4 ;  /* 0x2400400044007fae */ /* 0x000fe8000e12187c */
[----:B------:R-:W-:Y:S04]  /*12be0*/  LDGSTS.E [R0+0x28004], desc[UR60][R188.64], !P4 ;  /* 0x28004000bc007fae */ /* 0x000fe8000e12187c */
[----:B------:R-:W-:Y:S04]  /*12bf0*/  LDGSTS.E [R0+0x2c004], desc[UR60][R60.64], !P4 ;  /* 0x2c0040003c007fae */ /* 0x000fe8000e12187c */
[----:B------:R-:W4:Y:S04]  /*12c00*/  LDL.64 R68, [R1+0x1ca8] ;  /* 0x001ca80001447983 */ /* 0x000f280000100a00 */
[----:B------:R-:W4:Y:S04]  /*12c10*/  LDL.LU.64 R188, [R1+0x1ff8] ;  /* 0x001ff80001bc7983 */ /* 0x000f280000300a00 */
[----:B------:R-:W4:Y:S04]  /*12c20*/  LDL.64 R60, [R1+0x1cc8] ;  /* 0x001cc800013c7983 */ /* 0x000f280000100a00 */
        /* <DEDUP_REMOVED lines=8> */
[----:B------:R-:W-:Y:S04]  /*12cb0*/  LDGSTS.E [R0+0x2c00c], desc[UR60][R84.64], !P3 ;  /* 0x2c00c00054007fae */ /* 0x000fe8000d92187c */
[----:B------:R-:W4:Y:S04]  /*12cc0*/  LDL.LU.64 R174, [R1+0x1fe8] ;  /* 0x001fe80001ae7983 */ /* 0x000f280000300a00 */
[----:B--2---:R-:W-:Y:S04]  /*12cd0*/  LDGSTS.E [R0+0x30000], desc[UR60][R82.64], !P1 ;  /* 0x3000000052007fae */ /* 0x004fe8000c92187c */
[----:B---3--:R-:W-:Y:S04]  /*12ce0*/  LDGSTS.E [R0+0x34000], desc[UR60][R80.64], !P1 ;  /* 0x3400000050007fae */ /* 0x008fe8000c92187c */
[----:B------:R-:W-:Y:S01]  /*12cf0*/  LDGSTS.E [R0+0x38000], desc[UR60][R18.64], !P1 ;  /* 0x3800000012007fae */ /* 0x000fe2000c92187c */
[----:B------:R-:W-:-:S02]  /*12d00*/  IADD3 R6, R30, -0x7a, RZ ;  /* 0xffffff861e067810 */ /* 0x000fc40007ffe0ff */
[----:B------:R-:W2:Y:S01]  /*12d10*/  LDC R30, c[0x0][0x230] ;  /* 0x00008c00ff1e7b82 */ /* 0x000ea20000000800 */
[----:B------:R-:W-:Y:S04]  /*12d20*/  LDGSTS.E [R0+0x3c000], desc[UR60][R72.64], !P1 ;  /* 0x3c00000048007fae */ /* 0x000fe8000c92187c */
[----:B------:R-:W3:Y:S01]  /*12d30*/  LDL.LU.64 R18, [R1+0x1fe0] ;  /* 0x001fe00001127983 */ /* 0x000ee20000300a00 */
[----:B------:R-:W-:Y:S01]  /*12d40*/  ISETP.GE.U32.AND P2, PT, R6, 0x7fffff07, PT ;  /* 0x7fffff070600780c */ /* 0x000fe20003f46070 */
[----:B------:R-:W-:Y:S02]  /*12d50*/  VIADD R6, R25, 0xffffff85 ;  /* 0xffffff8519067836 */ /* 0x000fe40000000000 */
[----:B------:R-:W2:Y:S01]  /*12d60*/  LDL.64 R72, [R1+0x7c0] ;  /* 0x0007c00001487983 */ /* 0x000ea20000100a00 */
[----:B------:R-:W1:Y:S02]  /*12d70*/  LDC R25, c[0x0][0x230] ;  /* 0x00008c00ff197b82 */ /* 0x000e640000000800 */
[----:B------:R-:W-:Y:S01]  /*12d80*/  ISETP.GE.U32.AND P4, PT, R6, 0x7fffff06, PT ;  /* 0x7fffff060600780c */ /* 0x000fe20003f86070 */
[----:B------:R-:W-:-:S05]  /*12d90*/  VIADD R6, R24, 0xffffff84 ;  /* 0xffffff8418067836 */ /* 0x000fca0000000000 */
[----:B------:R-:W-:Y:S01]  /*12da0*/  ISETP.GE.U32.AND P5, PT, R6, 0x7fffff05, PT ;  /* 0x7fffff050600780c */ /* 0x000fe20003fa6070 */
[----:B------:R-:W-:Y:S04]  /*12db0*/  LDGSTS.E [R0+0x30004], desc[UR60][R78.64], !P2 ;  /* 0x300040004e007fae */ /* 0x000fe8000d12187c */
[----:B------:R-:W-:Y:S04]  /*12dc0*/  LDGSTS.E [R0+0x34004], desc[UR60][R76.64], !P2 ;  /* 0x340040004c007fae */ /* 0x000fe8000d12187c */
[----:B------:R-:W-:Y:S04]  /*12dd0*/  LDGSTS.E [R0+0x38004], desc[UR60][R10.64], !P2 ;  /* 0x380040000a007fae */ /* 0x000fe8000d12187c */
[----:B------:R-:W-:Y:S04]  /*12de0*/  LDGSTS.E [R0+0x3c004], desc[UR60][R74.64], !P2 ;  /* 0x3c0040004a007fae */ /* 0x000fe8000d12187c */
[----:B------:R-:W2:Y:S04]  /*12df0*/  LDL.LU.64 R10, [R1+0x1fd8] ;  /* 0x001fd800010a7983 */ /* 0x000ea80000300a00 */
[----:B----4-:R-:W-:Y:S04]  /*12e00*/  LDGSTS.E [R0+0x30008], desc[UR60][R68.64], !P4 ;  /* 0x3000800044007fae */ /* 0x010fe8000e12187c */
[----:B------:R-:W-:Y:S04]  /*12e10*/  LDGSTS.E [R0+0x34008], desc[UR60][R174.64], !P4 ;  /* 0x34008000ae007fae */ /* 0x000fe8000e12187c */
[----:B------:R-:W-:Y:S04]  /*12e20*/  LDGSTS.E [R0+0x38008], desc[UR60][R150.64], !P4 ;  /* 0x3800800096007fae */ /* 0x000fe8000e12187c */
[----:B------:R-:W-:Y:S04]  /*12e30*/  LDGSTS.E [R0+0x3c008], desc[UR60][R64.64], !P4 ;  /* 0x3c00800040007fae */ /* 0x000fe8000e12187c */
[----:B------:R-:W4:Y:S04]  /*12e40*/  LDL.LU.64 R174, [R1+0x1fd0] ;  /* 0x001fd00001ae7983 */ /* 0x000f280000300a00 */
[----:B------:R-:W4:Y:S04]  /*12e50*/  LDL.64 R68, [R1+0x7e0] ;  /* 0x0007e00001447983 */ /* 0x000f280000100a00 */
[----:B------:R-:W-:Y:S04]  /*12e60*/  LDGSTS.E [R0+0x3000c], desc[UR60][R60.64], !P5 ;  /* 0x3000c0003c007fae */ /* 0x000fe8000e92187c */
[----:B------:R-:W4:Y:S04]  /*12e70*/  LDL.LU.64 R150, [R1+0x1fc8] ;  /* 0x001fc80001967983 */ /* 0x000f280000300a00 */
[----:B---3--:R-:W-:Y:S04]  /*12e80*/  LDGSTS.E [R0+0x3400c], desc[UR60][R18.64], !P5 ;  /* 0x3400c00012007fae */ /* 0x008fe8000e92187c */
[----:B------:R-:W-:Y:S01]  /*12e90*/  LDGSTS.E [R0+0x3800c], desc[UR60][R164.64], !P5 ;  /* 0x3800c000a4007fae */ /* 0x000fe2000e92187c */
[----:B-1----:R-:W-:Y:S01]  /*12ea0*/  IADD3 R24, R28, -0x1d, RZ ;  /* 0xffffffe31c187810 */ /* 0x002fe20007ffe0ff */
[----:B------:R-:W-:Y:S01]  /*12eb0*/  VIADD R6, R29, 0xffffffe2 ;  /* 0xffffffe21d067836 */ /* 0x000fe20000000000 */
[----:B------:R-:W1:Y:S01]  /*12ec0*/  LDC R28, c[0x0][0x230] ;  /* 0x00008c00ff1c7b82 */ /* 0x000e620000000800 */
[----:B------:R3:W-:Y:S04]  /*12ed0*/  LDGSTS.E [R0+0x3c00c], desc[UR60][R56.64], !P5 ;  /* 0x3c00c00038007fae */ /* 0x0007e8000e92187c */
[----:B------:R-:W4:Y:S01]  /*12ee0*/  LDL.LU.64 R18, [R1+0x1fc0] ;  /* 0x001fc00001127983 */ /* 0x000f220000300a00 */
[----:B------:R-:W-:-:S02]  /*12ef0*/  ISETP.GE.U32.AND P3, PT, R24, 0x7fffff64, PT ;  /* 0x7fffff641800780c */ /* 0x000fc40003f66070 */
[----:B------:R-:W1:Y:S01]  /*12f00*/  LDC R29, c[0x0][0x230] ;  /* 0x00008c00ff1d7b82 */ /* 0x000e620000000800 */
[----:B------:R-:W4:Y:S04]  /*12f10*/  LDL.LU.64 R164, [R1+0x1fb8] ;  /* 0x001fb80001a47983 */ /* 0x000f280000300a00 */
[----:B------:R-:W4:Y:S04]  /*12f20*/  LDL.64 R64, [R1+0x800] ;  /* 0x0008000001407983 */ /* 0x000f280000100a00 */
[----:B------:R-:W4:Y:S01]  /*12f30*/  LDL.64 R60, [R1+0x820] ;  /* 0x00082000013c7983 */ /* 0x000f220000100a00 */
[----:B------:R-:W-:Y:S01]  /*12f40*/  ISETP.GE.U32.AND P6, PT, R6, 0x7fffff63, PT ;  /* 0x7fffff630600780c */ /* 0x000fe20003fc6070 */
[----:B---3--:R-:W-:Y:S01]  /*12f50*/  VIADD R0, R25, 0xffffffe1 ;  /* 0xffffffe119007836 */ /* 0x008fe20000000000 */
[----:B------:R-:W-:Y:S01]  /*12f60*/  LOP3.LUT R6, R14, 0x70, RZ, 0x3c, !PT ;  /* 0x000000700e067812 */ /* 0x000fe200078e3cff */
[----:B------:R-:W3:Y:S01]  /*12f70*/  LDL.64 R56, [R1+0x10d8] ;  /* 0x0010d80001387983 */ /* 0x000ee20000100a00 */
[----:B------:R-:W-:Y:S01]  /*12f80*/  IADD3 R24, R26, -0x20, RZ ;  /* 0xffffffe01a187810 */ /* 0x000fe20007ffe0ff */
[----:B------:R-:W1:Y:S01]  /*12f90*/  LDC R25, c[0x0][0x230] ;  /* 0x00008c00ff197b82 */ /* 0x000e620000000800 */
[----:B------:R-:W-:Y:S01]  /*12fa0*/  ISETP.GE.U32.AND P1, PT, R0, 0x7fffff62, PT ;  /* 0x7fffff620000780c */ /* 0x000fe20003f26070 */
[----:B------:R-:W-:Y:S01]  /*12fb0*/  VIADD R6, R6, UR5 ;  /* 0x0000000506067c36 */ /* 0x000fe20008000000 */
[----:B------:R-:W-:-:S04]  /*12fc0*/  ISETP.GE.U32.AND P2, PT, R24, 0x7fffff61, PT ;  /* 0x7fffff611800780c */ /* 0x000fc80003f46070 */
[----:B--2---:R-:W-:Y:S01]  /*12fd0*/  LDGSTS.E [R6], desc[UR60][R72.64], !P3 ;  /* 0x0000000048067fae */ /* 0x004fe2000d92187c */
[----:B------:R-:W-:Y:S01]  /*12fe0*/  VIADD R0, R27, 0xffffffc3 ;  /* 0xffffffc31b007836 */ /* 0x000fe20000000000 */
[----:B------:R-:W2:Y:S02]  /*12ff0*/  LDC R24, c[0x0][0x230] ;  /* 0x00008c00ff187b82 */ /* 0x000ea40000000800 */
[----:B------:R-:W-:Y:S04]  /*13000*/  LDGSTS.E [R6+0x4000], desc[UR60][R10.64], !P3 ;  /* 0x040000000a067fae */ /* 0x000fe8000d92187c */
[----:B------:R-:W-:Y:S02]  /*13010*/  LDGSTS.E [R6+0x8000], desc[UR60][R208.64], !P3 ;  /* 0x08000000d0067fae */ /* 0x000fe4000d92187c */
[----:B------:R-:W2:Y:S02]  /*13020*/  LDC R27, c[0x0][0x230] ;  /* 0x00008c00ff1b7b82 */ /* 0x000ea40000000800 */
[----:B------:R-:W-:Y:S04]  /*13030*/  LDGSTS.E [R6+0xc000], desc[UR60][R70.64], !P3 ;  /* 0x0c00000046067fae */ /* 0x000fe8000d92187c */
[----:B------:R-:W5:Y:S02]  /*13040*/  LDL.LU.64 R10, [R1+0x1fb0] ;  /* 0x001fb000010a7983 */ /* 0x000f640000300a00 */
[----:B------:R-:W2:Y:S02]  /*13050*/  LDC R26, c[0x0][0x230] ;  /* 0x00008c00ff1a7b82 */ /* 0x000ea40000000800 */
[----:B------:R-:W2:Y:S04]  /*13060*/  LDL.LU.64 R208, [R1+0x1fa8] ;  /* 0x001fa80001d07983 */ /* 0x000ea80000300a00 */
[----:B----4-:R-:W-:Y:S04]  /*13070*/  LDGSTS.E [R6+0x4], desc[UR60][R68.64], !P6 ;  /* 0x0000400044067fae */ /* 0x010fe8000f12187c */
[----:B------:R-:W-:Y:S04]  /*13080*/  LDGSTS.E [R6+0x4004], desc[UR60][R214.64], !P6 ;  /* 0x04004000d6067fae */ /* 0x000fe8000f12187c */
        /* <DEDUP_REMOVED lines=9> */
[----:B------:R-:W-:Y:S04]  /*13120*/  LDGSTS.E [R6+0xc], desc[UR60][R60.64], !P2 ;  /* 0x0000c0003c067fae */ /* 0x000fe8000d12187c */
[----:B------:R-:W4:Y:S04]  /*13130*/  LDL.LU.64 R156, [R1+0x1f88] ;  /* 0x001f8800019c7983 */ /* 0x000f280000300a00 */
[----:B------:R-:W-:Y:S04]  /*13140*/  LDGSTS.E [R6+0x400c], desc[UR60][R202.64], !P2 ;  /* 0x0400c000ca067fae */ /* 0x000fe8000d12187c */
[----:B------:R-:W-:Y:S01]  /*13150*/  LDGSTS.E [R6+0x800c], desc[UR60][R192.64], !P2 ;  /* 0x0800c000c0067fae */ /* 0x000fe2000d12187c */
[----:B------:R-:W-:-:S03]  /*13160*/  ISETP.GE.U32.AND P4, PT, R0, 0x7fffff44, PT ;  /* 0x7fffff440000780c */ /* 0x000fc60003f86070 */
[----:B------:R-:W4:Y:S04]  /*13170*/  LDL.LU.64 R202, [R1+0x1f80] ;  /* 0x001f800001ca7983 */ /* 0x000f280000300a00 */
[----:B------:R-:W4:Y:S01]  /*13180*/  LDL.LU.64 R192, [R1+0x1f78] ;  /* 0x001f780001c07983 */ /* 0x000f220000300a00 */
[----:B------:R-:W-:-:S03]  /*13190*/  IADD3 R0, R30, -0x3e, RZ ;  /* 0xffffffc21e007810 */ /* 0x000fc60007ffe0ff */
[----:B------:R-:W-:Y:S01]  /*131a0*/  LDGSTS.E [R6+0xc00c], desc[UR60][R58.64], !P2 ;  /* 0x0c00c0003a067fae */ /* 0x000fe2000d12187c */
[----:B------:R-:W-:Y:S01]  /*131b0*/  ISETP.GE.U32.AND P5, PT, R0, 0x7fffff43, PT ;  /* 0x7fffff430000780c */ /* 0x000fe20003fa6070 */
[----:B------:R-:W-:Y:S02]  /*131c0*/  VIADD R0, R31, 0xffffffc1 ;  /* 0xffffffc11f007836 */ /* 0x000fe40000000000 */
[----:B---3--:R-:W-:Y:S03]  /*131d0*/  LDGSTS.E [R6+0x10000], desc[UR60][R56.64], !P4 ;  /* 0x1000000038067fae */ /* 0x008fe6000e12187c */
[----:B------:R-:W-:Y:S01]  /*131e0*/  ISETP.GE.U32.AND P3, PT, R0, 0x7fffff42, PT ;  /* 0x7fffff420000780c */ /* 0x000fe20003f66070 */
[----:B-1----:R-:W-:Y:S01]  /*131f0*/  VIADD R0, R28, 0xffffffc0 ;  /* 0xffffffc01c007836 */ /* 0x002fe20000000000 */
[----:B------:R-:W-:Y:S01]  /*13200*/  LDGSTS.E [R6+0x14000], desc[UR60][R186.64], !P4 ;  /* 0x14000000ba067fae */ /* 0x000fe2000e12187c */
[----:B------:R-:W1:Y:S03]  /*13210*/  LDC R28, c[0x0][0x230] ;  /* 0x00008c00ff1c7b82 */ /* 0x000e660000000800 */
[----:B------:R-:W-:Y:S01]  /*13220*/  ISETP.GE.U32.AND P1, PT, R0, 0x7fffff41, PT ;  /* 0x7fffff410000780c */ /* 0x000fe20003f26070 */
[----:B------:R-:W-:Y:S01]  /*13230*/  LDGSTS.E [R6+0x18000], desc[UR60][R158.64], !P4 ;  /* 0x180000009e067fae */ /* 0x000fe2000e12187c */
[----:B------:R-:W-:-:S03]  /*13240*/  IADD3 R0, R25, -0x5d, RZ ;  /* 0xffffffa319007810 */ /* 0x000fc60007ffe0ff */
[----:B------:R-:W-:Y:S01]  /*13250*/  LDGSTS.E [R6+0x1c000], desc[UR60][R54.64], !P4 ;  /* 0x1c00000036067fae */ /* 0x000fe2000e12187c */
[----:B------:R-:W-:Y:S01]  /*13260*/  ISETP.GE.U32.AND P2, PT, R0, 0x7fffff24, PT ;  /* 0x7fffff240000780c */ /* 0x000fe20003f46070 */
[----:B--2---:R-:W-:Y:S01]  /*13270*/  VIADD R0, R24, 0xffffffa2 ;  /* 0xffffffa218007836 */ /* 0x004fe20000000000 */
[----:B------:R-:W2:Y:S01]  /*13280*/  LDC R25, c[0x0][0x230] ;  /* 0x00008c00ff197b82 */ /* 0x000ea20000000800 */
[----:B------:R-:W3:Y:S03]  /*13290*/  LDL.LU.64 R186, [R1+0x1f70] ;  /* 0x001f700001ba7983 */ /* 0x000ee60000300a00 */
[----:B------:R-:W-:Y:S01]  /*132a0*/  ISETP.GE.U32.AND P4, PT, R0, 0x7fffff23, PT ;  /* 0x7fffff230000780c */ /* 0x000fe20003f86070 */
[----:B------:R-:W-:Y:S01]  /*132b0*/  VIADD R0, R27, 0xffffffa1 ;  /* 0xffffffa11b007836 */ /* 0x000fe20000000000 */
[----:B------:R-:W3:Y:S02]  /*132c0*/  LDL.LU.64 R158, [R1+0x1f68] ;  /* 0x001f6800019e7983 */ /* 0x000ee40000300a00 */
[----:B------:R-:W2:Y:S02]  /*132d0*/  LDC R24, c[0x0][0x230] ;  /* 0x00008c00ff187b82 */ /* 0x000ea40000000800 */
[----:B----4-:R-:W-:Y:S04]  /*132e0*/  LDGSTS.E [R6+0x10004], desc[UR60][R192.64], !P5 ;  /* 0x10004000c0067fae */ /* 0x010fe8000e92187c */
[----:B------:R-:W-:Y:S04]  /*132f0*/  LDGSTS.E [R6+0x14004], desc[UR60][R170.64], !P5 ;  /* 0x14004000aa067fae */ /* 0x000fe8000e92187c */
[----:B------:R-:W-:Y:S04]  /*13300*/  LDGSTS.E [R6+0x18004], desc[UR60][R196.64], !P5 ;  /* 0x18004000c4067fae */ /* 0x000fe8000e92187c */
[----:B------:R-:W-:Y:S01]  /*13310*/  LDGSTS.E [R6+0x1c004], desc[UR60][R52.64], !P5 ;  /* 0x1c00400034067fae */ /* 0x000fe2000e92187c */
[----:B------:R-:W-:-:S02]  /*13320*/  ISETP.GE.U32.AND P5, PT, R0, 0x7fffff22, PT ;  /* 0x7fffff220000780c */ /* 0x000fc40003fa6070 */
[----:B------:R-:W-:Y:S01]  /*13330*/  IADD3 R0, R29, -0x60, RZ ;  /* 0xffffffa01d007810 */ /* 0x000fe20007ffe0ff */
[----:B------:R-:W-:Y:S04]  /*13340*/  LDGSTS.E [R6+0x10008], desc[UR60][R202.64], !P3 ;  /* 0x10008000ca067fae */ /* 0x000fe8000d92187c */
[----:B------:R-:W-:Y:S04]  /*13350*/  LDGSTS.E [R6+0x14008], desc[UR60][R212.64], !P3 ;  /* 0x14008000d4067fae */ /* 0x000fe8000d92187c */
[----:B------:R-:W-:Y:S04]  /*13360*/  LDGSTS.E [R6+0x18008], desc[UR60][R184.64], !P3 ;  /* 0x18008000b8067fae */ /* 0x000fe8000d92187c */
[----:B------:R-:W-:Y:S01]  /*13370*/  LDGSTS.E [R6+0x1c008], desc[UR60][R50.64], !P3 ;  /* 0x1c00800032067fae */ /* 0x000fe2000d92187c */
[----:B------:R-:W-:Y:S01]  /*13380*/  ISETP.GE.U32.AND P3, PT, R0, 0x7fffff21, PT ;  /* 0x7fffff210000780c */ /* 0x000fe20003f66070 */
[----:B-1----:R-:W-:-:S02]  /*13390*/  VIADD R0, R28, 0xffffff83 ;  /* 0xffffff831c007836 */ /* 0x002fc40000000000 */
[----:B------:R-:W-:Y:S04]  /*133a0*/  LDGSTS.E [R6+0x1000c], desc[UR60][R156.64], !P1 ;  /* 0x1000c0009c067fae */ /* 0x000fe8000c92187c */
[----:B------:R-:W4:Y:S04]  /*133b0*/  LDL.LU.64 R192, [R1+0x1f60] ;  /* 0x001f600001c07983 */ /* 0x000f280000300a00 */
[----:B------:R-:W-:Y:S04]  /*133c0*/  LDGSTS.E [R6+0x1400c], desc[UR60][R166.64], !P1 ;  /* 0x1400c000a6067fae */ /* 0x000fe8000c92187c */
[----:B------:R-:W3:Y:S04]  /*133d0*/  LDL.LU.64 R170, [R1+0x1f58] ;  /* 0x001f580001aa7983 */ /* 0x000ee80000300a00 */
[----:B------:R-:W-:Y:S04]  /*133e0*/  LDGSTS.E [R6+0x1800c], desc[UR60][R198.64], !P1 ;  /* 0x1800c000c6067fae */ /* 0x000fe8000c92187c */
[----:B------:R-:W4:Y:S04]  /*133f0*/  LDL.LU.64 R196, [R1+0x1f50] ;  /* 0x001f500001c47983 */ /* 0x000f280000300a00 */
[----:B------:R-:W-:Y:S01]  /*13400*/  LDGSTS.E [R6+0x1c00c], desc[UR60][R48.64], !P1 ;  /* 0x1c00c00030067fae */ /* 0x000fe2000c92187c */
[----:B------:R-:W-:Y:S01]  /*13410*/  ISETP.GE.U32.AND P1, PT, R0, 0x7fffff04, PT ;  /* 0x7fffff040000780c */ /* 0x000fe20003f26070 */
[----:B------:R-:W-:-:S02]  /*13420*/  VIADD R0, R26, 0xffffff82 ;  /* 0xffffff821a007836 */ /* 0x000fc40000000000 */
[----:B------:R-:W3:Y:S04]  /*13430*/  LDL.LU.64 R202, [R1+0x1f48] ;  /* 0x001f480001ca7983 */ /* 0x000ee80000300a00 */
[----:B------:R-:W-:Y:S04]  /*13440*/  LDGSTS.E [R6+0x20000], desc[UR60][R188.64], !P2 ;  /* 0x20000000bc067fae */ /* 0x000fe8000d12187c */
[----:B------:R-:W4:Y:S04]  /*13450*/  LDL.LU.64 R212, [R1+0x1f40] ;  /* 0x001f400001d47983 */ /* 0x000f280000300a00 */
[----:B------:R-:W-:Y:S04]  /*13460*/  LDGSTS.E [R6+0x24000], desc[UR60][R200.64], !P2 ;  /* 0x24000000c8067fae */ /* 0x000fe8000d12187c */
[----:B------:R-:W4:Y:S04]  /*13470*/  LDL.LU.64 R184, [R1+0x1f38] ;  /* 0x001f380001b87983 */ /* 0x000f280000300a00 */
[----:B------:R-:W-:Y:S04]  /*13480*/  LDGSTS.E [R6+0x28000], desc[UR60][R210.64], !P2 ;  /* 0x28000000d2067fae */ /* 0x000fe8000d12187c */
[----:B------:R-:W4:Y:S04]  /*13490*/  LDL.LU.64 R156, [R1+0x1f30] ;  /* 0x001f3000019c7983 */ /* 0x000f280000300a00 */
[----:B------:R-:W-:Y:S01]  /*134a0*/  LDGSTS.E [R6+0x2c000], desc[UR60][R44.64], !P2 ;  /* 0x2c0000002c067fae */ /* 0x000fe2000d12187c */
[----:B------:R-:W-:-:S03]  /*134b0*/  ISETP.GE.U32.AND P2, PT, R0, 0x7fffff03, PT ;  /* 0x7fffff030000780c */ /* 0x000fc60003f46070 */
[----:B------:R-:W4:Y:S04]  /*134c0*/  LDL.LU.64 R166, [R1+0x1f28] ;  /* 0x001f280001a67983 */ /* 0x000f280000300a00 */
[----:B------:R-:W-:Y:S04]  /*134d0*/  LDGSTS.E [R6+0x20004], desc[UR60][R182.64], !P4 ;  /* 0x20004000b6067fae */ /* 0x000fe8000e12187c */
[----:B------:R-:W4:Y:S04]  /*134e0*/  LDL.LU.64 R198, [R1+0x1f20] ;  /* 0x001f200001c67983 */ /* 0x000f280000300a00 */
[----:B------:R-:W-:Y:S04]  /*134f0*/  LDGSTS.E [R6+0x24004], desc[UR60][R154.64], !P4 ;  /* 0x240040009a067fae */ /* 0x000fe8000e12187c */
[----:B------:R-:W4:Y:S04]  /*13500*/  LDL.LU.64 R188, [R1+0x1f18] ;  /* 0x001f180001bc7983 */ /* 0x000f280000300a00 */
[----:B------:R-:W-:Y:S04]  /*13510*/  LDGSTS.E [R6+0x28004], desc[UR60][R194.64], !P4 ;  /* 0x28004000c2067fae */ /* 0x000fe8000e12187c */
        /* <DEDUP_REMOVED lines=8> */
[----:B--2---:R-:W-:-:S03]  /*135a0*/  IADD3 R0, R25, -0x7f, RZ ;  /* 0xffffff8119007810 */ /* 0x004fc60007ffe0ff */
[----:B------:R-:W2:Y:S04]  /*135b0*/  LDL.LU.64 R194, [R1+0x1ef0] ;  /* 0x001ef00001c27983 */ /* 0x000ea80000300a00 */
[----:B------:R-:W-:Y:S04]  /*135c0*/  LDGSTS.E [R6+0x2c008], desc[UR60][R40.64], !P5 ;  /* 0x2c00800028067fae */ /* 0x000fe8000e92187c */
[----:B------:R-:W2:Y:S04]  /*135d0*/  LDL.LU.64 R214, [R1+0x1ee8] ;  /* 0x001ee80001d67983 */ /* 0x000ea80000300a00 */
[----:B------:R-:W-:Y:S04]  /*135e0*/  LDGSTS.E [R6+0x2000c], desc[UR60][R208.64], !P3 ;  /* 0x2000c000d0067fae */ /* 0x000fe8000d92187c */
[----:B------:R-:W4:Y:S04]  /*135f0*/  LDL.LU.64 R160, [R1+0x1ee0] ;  /* 0x001ee00001a07983 */ /* 0x000f280000300a00 */
[----:B------:R-:W-:Y:S04]  /*13600*/  LDGSTS.E [R6+0x2400c], desc[UR60][R180.64], !P3 ;  /* 0x2400c000b4067fae */ /* 0x000fe8000d92187c */
[----:B------:R-:W3:Y:S04]  /*13610*/  LDL.LU.64 R168, [R1+0x1ed8] ;  /* 0x001ed80001a87983 */ /* 0x000ee80000300a00 */
[----:B------:R-:W-:Y:S01]  /*13620*/  LDGSTS.E [R6+0x2800c], desc[UR60][R152.64], !P3 ;  /* 0x2800c00098067fae */ /* 0x000fe2000d92187c */
[----:B------:R-:W-:-:S03]  /*13630*/  ISETP.GE.U32.AND P4, PT, R0, 0x7fffff02, PT ;  /* 0x7fffff020000780c */ /* 0x000fc60003f86070 */
[----:B------:R-:W2:Y:S04]  /*13640*/  LDL.LU.64 R208, [R1+0x1ed0] ;  /* 0x001ed00001d07983 */ /* 0x000ea80000300a00 */
[----:B------:R-:W-:Y:S01]  /*13650*/  LDGSTS.E [R6+0x2c00c], desc[UR60][R38.64], !P3 ;  /* 0x2c00c00026067fae */ /* 0x000fe2000d92187c */
[----:B------:R-:W-:-:S03]  /*13660*/  VIADD R0, R24, 0xffffff80 ;  /* 0xffffff8018007836 */ /* 0x000fc60000000000 */
[----:B------:R-:W2:Y:S04]  /*13670*/  LDL.LU.64 R180, [R1+0x1ec8] ;  /* 0x001ec80001b47983 */ /* 0x000ea80000300a00 */
[----:B------:R-:W-:Y:S04]  /*13680*/  LDGSTS.E [R6+0x30000], desc[UR60][R164.64], !P1 ;  /* 0x30000000a4067fae */ /* 0x000fe8000c92187c */
[----:B------:R-:W2:Y:S04]  /*13690*/  LDL.LU.64 R152, [R1+0x1ec0] ;  /* 0x001ec00001987983 */ /* 0x000ea80000300a00 */
[----:B------:R-:W-:Y:S04]  /*136a0*/  LDGSTS.E [R6+0x34000], desc[UR60][R16.64], !P1 ;  /* 0x3400000010067fae */ /* 0x000fe8000c92187c */
[----:B------:R-:W2:Y:S04]  /*136b0*/  LDL.LU.64 R164, [R1+0x1eb8] ;  /* 0x001eb80001a47983 */ /* 0x000ea80000300a00 */
[----:B------:R-:W-:Y:S04]  /*136c0*/  LDGSTS.E [R6+0x38000], desc[UR60][R162.64], !P1 ;  /* 0x38000000a2067fae */ /* 0x000fe8000c92187c */
[----:B------:R-:W2:Y:S04]  /*136d0*/  LDL.LU.64 R16, [R1+0x1eb0] ;  /* 0x001eb00001107983 */ /* 0x000ea80000300a00 */
[----:B------:R-:W-:Y:S04]  /*136e0*/  LDGSTS.E [R6+0x3c000], desc[UR60][R36.64], !P1 ;  /* 0x3c00000024067fae */ /* 0x000fe8000c92187c */
[----:B------:R-:W4:Y:S04]  /*136f0*/  LDL.LU.64 R162, [R1+0x1ea8] ;  /* 0x001ea80001a27983 */ /* 0x000f280000300a00 */
[----:B------:R-:W-:Y:S01]  /*13700*/  LDGSTS.E [R6+0x30004], desc[UR60][R18.64], !P2 ;  /* 0x3000400012067fae */ /* 0x000fe2000d12187c */
[----:B------:R-:W-:-:S03]  /*13710*/  ISETP.GE.U32.AND P5, PT, R0, 0x7fffff01, PT ;  /* 0x7fffff010000780c */ /* 0x000fc60003fa6070 */
[----:B------:R-:W-:Y:S04]  /*13720*/  LDGSTS.E [R6+0x34004], desc[UR60][R206.64], !P2 ;  /* 0x34004000ce067fae */ /* 0x000fe8000d12187c */
[----:B------:R-:W-:Y:S04]  /*13730*/  LDGSTS.E [R6+0x38004], desc[UR60][R178.64], !P2 ;  /* 0x38004000b2067fae */ /* 0x000fe8000d12187c */
[----:B------:R-:W3:Y:S04]  /*13740*/  LDL.LU.64 R18, [R1+0x1ea0] ;  /* 0x001ea00001127983 */ /* 0x000ee80000300a00 */
[----:B------:R-:W2:Y:S04]  /*13750*/  LDL.LU.64 R206, [R1+0x1e98] ;  /* 0x001e980001ce7983 */ /* 0x000ea80000300a00 */
[----:B------:R-:W4:Y:S04]  /*13760*/  LDL.64 R64, [R1+0x1890] ;  /* 0x0018900001407983 */ /* 0x000f280000100a00 */
[----:B------:R-:W3:Y:S04]  /*13770*/  LDL.64 R62, [R1+0x18d0] ;  /* 0x0018d000013e7983 */ /* 0x000ee80000100a00 */
[----:B------:R-:W2:Y:S04]  /*13780*/  LDL.64 R60, [R1+0x1910] ;  /* 0x00191000013c7983 */ /* 0x000ea80000100a00 */
[----:B------:R-:W2:Y:S04]  /*13790*/  LDL.64 R44, [R1+0x1950] ;  /* 0x00195000012c7983 */ /* 0x000ea80000100a00 */
[----:B------:R-:W2:Y:S04]  /*137a0*/  LDL.64 R42, [R1+0x1990] ;  /* 0x00199000012a7983 */ /* 0x000ea80000100a00 */
[----:B------:R-:W2:Y:S04]  /*137b0*/  LDL.LU.64 R178, [R1+0x1e90] ;  /* 0x001e900001b27983 */ /* 0x000ea80000300a00 */
[----:B------:R-:W2:Y:S04]  /*137c0*/  LDL.64 R58, [R1+0x19d0] ;  /* 0x0019d000013a7983 */ /* 0x000ea80000100a00 */
[----:B------:R-:W-:Y:S04]  /*137d0*/  LDGSTS.E [R6+0x3c004], desc[UR60][R34.64], !P2 ;  /* 0x3c00400022067fae */ /* 0x000fe8000d12187c */
[----:B------:R-:W2:Y:S04]  /*137e0*/  LDL.64 R40, [R1+0x1a10] ;  /* 0x001a100001287983 */ /* 0x000ea80000100a00 */
[----:B------:R-:W2:Y:S04]  /*137f0*/  LDL.64 R38, [R1+0x1a50] ;  /* 0x001a500001267983 */ /* 0x000ea80000100a00 */
[----:B------:R-:W-:Y:S04]  /*13800*/  LDGSTS.E [R6+0x30008], desc[UR60][R150.64], !P4 ;  /* 0x3000800096067fae */ /* 0x000fe8000e12187c */
[----:B------:R-:W-:Y:S04]  /*13810*/  LDGSTS.E [R6+0x34008], desc[UR60][R190.64], !P4 ;  /* 0x34008000be067fae */ /* 0x000fe8000e12187c */
[----:B------:R-:W-:Y:S04]  /*13820*/  LDGSTS.E [R6+0x38008], desc[UR60][R172.64], !P4 ;  /* 0x38008000ac067fae */ /* 0x000fe8000e12187c */
[----:B------:R-:W2:Y:S04]  /*13830*/  LDL.LU.64 R150, [R1+0x1e88] ;  /* 0x001e880001967983 */ /* 0x000ea80000300a00 */
[----:B------:R-:W2:Y:S04]  /*13840*/  LDL.LU.64 R190, [R1+0x1e80] ;  /* 0x001e800001be7983 */ /* 0x000ea80000300a00 */
[----:B------:R-:W-:Y:S04]  /*13850*/  LDGSTS.E [R6+0x3c008], desc[UR60][R32.64], !P4 ;  /* 0x3c00800020067fae */ /* 0x000fe8000e12187c */
[----:B------:R-:W2:Y:S04]  /*13860*/  LDL.LU.64 R172, [R1+0x1e78] ;  /* 0x001e780001ac7983 */ /* 0x000ea80000300a00 */
[----:B------:R-:W-:Y:S04]  /*13870*/  LDGSTS.E [R6+0x3000c], desc[UR60][R174.64], !P5 ;  /* 0x3000c000ae067fae */ /* 0x000fe8000e92187c */
[----:B------:R-:W-:Y:S04]  /*13880*/  LDGSTS.E [R6+0x3400c], desc[UR60][R204.64], !P5 ;  /* 0x3400c000cc067fae */ /* 0x000fe8000e92187c */
[----:B------:R-:W-:Y:S04]  /*13890*/  LDGSTS.E [R6+0x3800c], desc[UR60][R176.64], !P5 ;  /* 0x3800c000b0067fae */ /* 0x000fe8000e92187c */
[----:B------:R-:W2:Y:S04]  /*138a0*/  LDL.LU.64 R174, [R1+0x1e70] ;  /* 0x001e700001ae7983 */ /* 0x000ea80000300a00 */
[----:B------:R-:W2:Y:S04]  /*138b0*/  LDL.LU.64 R204, [R1+0x1e68] ;  /* 0x001e680001cc7983 */ /* 0x000ea80000300a00 */
[----:B------:R-:W2:Y:S04]  /*138c0*/  LDL.64 R70, [R1+0x1a90] ;  /* 0x001a900001467983 */ /* 0x000ea80000100a00 */
[----:B------:R-:W2:Y:S04]  /*138d0*/  LDL.64 R36, [R1+0x1ad0] ;  /* 0x001ad00001247983 */ /* 0x000ea80000100a00 */
[----:B------:R-:W2:Y:S04]  /*138e0*/  LDL.64 R34, [R1+0x1b10] ;  /* 0x001b100001227983 */ /* 0x000ea80000100a00 */
[----:B------:R-:W2:Y:S04]  /*138f0*/  LDL.64 R32, [R1+0x1b50] ;  /* 0x001b500001207983 */ /* 0x000ea80000100a00 */
[----:B------:R-:W2:Y:S04]  /*13900*/  LDL.LU.64 R176, [R1+0x1e60] ;  /* 0x001e600001b07983 */ /* 0x000ea80000300a00 */
[----:B------:R-:W2:Y:S04]  /*13910*/  LDL.64 R68, [R1+0x1b90] ;  /* 0x001b900001447983 */ /* 0x000ea80000100a00 */
[----:B------:R-:W2:Y:S04]  /*13920*/  LDL.64 R66, [R1+0x1bd0] ;  /* 0x001bd00001427983 */ /* 0x000ea80000100a00 */
[----:B------:R-:W2:Y:S04]  /*13930*/  LDL.64 R56, [R1+0x1c38] ;  /* 0x001c380001387983 */ /* 0x000ea80000100a00 */
[----:B------:R-:W2:Y:S01]  /*13940*/  LDL.64 R54, [R1+0x1c80] ;  /* 0x001c800001367983 */ /* 0x000ea20000100a00 */
[----:B------:R-:W-:Y:S01]  /*13950*/  IMAD.U32 R24, RZ, RZ, UR5 ;  /* 0x00000005ff187e24 */ /* 0x000fe2000f8e00ff */
[----:B------:R-:W-:-:S02]  /*13960*/  LOP3.LUT R25, R15, 0x10, RZ, 0x3c, !PT ;  /* 0x000000100f197812 */ /* 0x000fc400078e3cff */
[C---:B------:R-:W-:Y:S01]  /*13970*/  LOP3.LUT R26, R15.reuse, 0x20, RZ, 0x3c, !PT ;  /* 0x000000200f1a7812 */ /* 0x040fe200078e3cff */
[----:B------:R-:W-:Y:S01]  /*13980*/  LDGSTS.E [R6+0x3c00c], desc[UR60][R46.64], !P5 ;  /* 0x3c00c0002e067fae */ /* 0x000fe2000e92187c */
[C---:B------:R-:W-:Y:S02]  /*13990*/  LOP3.LUT R27, R15.reuse, 0x30, RZ, 0x3c, !PT ;  /* 0x000000300f1b7812 */ /* 0x040fe400078e3cff */
[C---:B------:R-:W-:Y:S01]  /*139a0*/  LOP3.LUT R28, R15.reuse, 0x40, RZ, 0x3c, !PT ;  /* 0x000000400f1c7812 */ /* 0x040fe200078e3cff */
[----:B------:R-:W0:Y:S01]  /*139b0*/  LDGDEPBAR ;  /* 0x00000000000079af */ /* 0x000e220000000000 */
[C---:B------:R-:W-:Y:S02]  /*139c0*/  LOP3.LUT R29, R15.reuse, 0x50, RZ, 0x3c, !PT ;  /* 0x000000500f1d7812 */ /* 0x040fe400078e3cff */
[C---:B------:R-:W-:Y:S01]  /*139d0*/  LOP3.LUT R30, R15.reuse, 0x60, RZ, 0x3c, !PT ;  /* 0x000000600f1e7812 */ /* 0x040fe200078e3cff */
[----:B------:R-:W2:Y:S01]  /*139e0*/  LDL.64 R52, [R1+0x1898] ;  /* 0x0018980001347983 */ /* 0x000ea20000100a00 */
[----:B------:R-:W-:-:S02]  /*139f0*/  LOP3.LUT R0, R15, 0x70, RZ, 0x3c, !PT ;  /* 0x000000700f007812 */ /* 0x000fc400078e3cff */
[C---:B------:R-:W-:Y:S01]  /*13a00*/  IADD3 R25, R24.reuse, 0x100000, R25 ;  /* 0x0010000018197810 */ /* 0x040fe20007ffe019 */
[----:B------:R-:W2:Y:S01]  /*13a10*/  LDL.64 R50, [R1+0x18d8] ;  /* 0x0018d80001327983 */ /* 0x000ea20000100a00 */
[C---:B------:R-:W-:Y:S02]  /*13a20*/  IADD3 R26, R24.reuse, 0x100000, R26 ;  /* 0x00100000181a7810 */ /* 0x040fe40007ffe01a */
[C---:B------:R-:W-:Y:S01]  /*13a30*/  IADD3 R27, R24.reuse, 0x100000, R27 ;  /* 0x00100000181b7810 */ /* 0x040fe20007ffe01b */
[----:B------:R-:W2:Y:S01]  /*13a40*/  LDL.64 R48, [R1+0x1918] ;  /* 0x0019180001307983 */ /* 0x000ea20000100a00 */
[C---:B------:R-:W-:Y:S02]  /*13a50*/  IADD3 R28, R24.reuse, 0x100000, R28 ;  /* 0x00100000181c7810 */ /* 0x040fe40007ffe01c */
[C---:B------:R-:W-:Y:S01]  /*13a60*/  IADD3 R29, R24.reuse, 0x100000, R29 ;  /* 0x00100000181d7810 */ /* 0x040fe20007ffe01d */
[----:B------:R-:W2:Y:S01]  /*13a70*/  LDL.64 R46, [R1+0x1958] ;  /* 0x00195800012e7983 */ /* 0x000ea20000100a00 */
[----:B------:R-:W-:-:S02]  /*13a80*/  IADD3 R30, R24, 0x100000, R30 ;  /* 0x00100000181e7810 */ /* 0x000fc40007ffe01e */
[C---:B------:R-:W-:Y:S02]  /*13a90*/  IADD3 R0, R24.reuse, 0x100000, R0 ;  /* 0x0010000018007810 */ /* 0x040fe40007ffe000 */
[----:B------:R-:W-:-:S05]  /*13aa0*/  IADD3 R24, R24, 0x100000, R15 ;  /* 0x0010000018187810 */ /* 0x000fca0007ffe00f */
[----:B----4-:R-:W-:Y:S04]  /*13ab0*/  LDGSTS.E [R24+-0x80000], desc[UR60][R64.64], P0 ;  /* 0x8000000040187fae */ /* 0x010fe8000812187c */
[----:B---3--:R-:W-:Y:S04]  /*13ac0*/  LDGSTS.E [R24+-0x7fc00], desc[UR60][R62.64], P0 ;  /* 0x804000003e187fae */ /* 0x008fe8000812187c */
[----:B--2---:R-:W-:Y:S04]  /*13ad0*/  LDGSTS.E [R24+-0x7f800], desc[UR60][R60.64], P0 ;  /* 0x808000003c187fae */ /* 0x004fe8000812187c */
[----:B------:R-:W-:Y:S04]  /*13ae0*/  LDGSTS.E [R24+-0x7f400], desc[UR60][R44.64], P0 ;  /* 0x80c000002c187fae */ /* 0x000fe8000812187c */
[----:B------:R-:W-:Y:S04]  /*13af0*/  LDGSTS.E [R24+-0x7f000], desc[UR60][R42.64], P0 ;  /* 0x810000002a187fae */ /* 0x000fe8000812187c */
[----:B------:R-:W2:Y:S04]  /*13b00*/  LDL.64 R64, [R1+0x1a18] ;  /* 0x001a180001407983 */ /* 0x000ea80000100a00 */
[----:B------:R-:W3:Y:S04]  /*13b10*/  LDL.64 R44, [R1+0x1998] ;  /* 0x00199800012c7983 */ /* 0x000ee80000100a00 */
[----:B------:R-:W4:Y:S04]  /*13b20*/  LDL.64 R42, [R1+0x19d8] ;  /* 0x0019d800012a7983 */ /* 0x000f280000100a00 */
[----:B------:R-:W2:Y:S04]  /*13b30*/  LDL.64 R62, [R1+0x1a58] ;  /* 0x001a5800013e7983 */ /* 0x000ea80000100a00 */
[----:B------:R-:W-:Y:S04]  /*13b40*/  LDGSTS.E [R24+-0x7ec00], desc[UR60][R58.64], P0 ;  /* 0x814000003a187fae */ /* 0x000fe8000812187c */
[----:B------:R-:W2:Y:S04]  /*13b50*/  LDL.64 R60, [R1+0x1a98] ;  /* 0x001a9800013c7983 */ /* 0x000ea80000100a00 */
[----:B------:R-:W-:Y:S04]  /*13b60*/  LDGSTS.E [R24+-0x7e800], desc[UR60][R40.64], P0 ;  /* 0x8180000028187fae */ /* 0x000fe8000812187c */
[----:B------:R-:W2:Y:S04]  /*13b70*/  LDL.64 R58, [R1+0x1ad8] ;  /* 0x001ad800013a7983 */ /* 0x000ea80000100a00 */
[----:B------:R-:W-:Y:S04]  /*13b80*/  LDGSTS.E [R24+-0x7e400], desc[UR60][R38.64], P0 ;  /* 0x81c0000026187fae */ /* 0x000fe8000812187c */
[----:B------:R-:W2:Y:S04]  /*13b90*/  LDL.64 R40, [R1+0x1b18] ;  /* 0x001b180001287983 */ /* 0x000ea80000100a00 */
[----:B------:R-:W2:Y:S04]  /*13ba0*/  LDL.64 R38, [R1+0x1b58] ;  /* 0x001b580001267983 */ /* 0x000ea80000100a00 */
[----:B------:R-:W-:Y:S04]  /*13bb0*/  LDGSTS.E [R24+-0x7e000], desc[UR60][R70.64], P0 ;  /* 0x8200000046187fae */ /* 0x000fe8000812187c */
[----:B------:R-:W-:Y:S04]  /*13bc0*/  LDGSTS.E [R24+-0x7dc00], desc[UR60][R36.64], P0 ;  /* 0x8240000024187fae */ /* 0x000fe8000812187c */
[----:B------:R-:W-:Y:S04]  /*13bd0*/  LDGSTS.E [R24+-0x7d800], desc[UR60][R34.64], P0 ;  /* 0x8280000022187fae */ /* 0x000fe8000812187c */
[----:B------:R-:W-:Y:S04]  /*13be0*/  LDGSTS.E [R24+-0x7d400], desc[UR60][R32.64], P0 ;  /* 0x82c0000020187fae */ /* 0x000fe8000812187c */
[----:B------:R-:W2:Y:S04]  /*13bf0*/  LDL.64 R36, [R1+0x18a0] ;  /* 0x0018a00001247983 */ /* 0x000ea80000100a00 */
[----:B------:R-:W-:Y:S04]  /*13c00*/  LDGSTS.E [R24+-0x7d000], desc[UR60][R68.64], P0 ;  /* 0x8300000044187fae */ /* 0x000fe8000812187c */
[----:B------:R-:W2:Y:S04]  /*13c10*/  LDL.64 R34, [R1+0x18e0] ;  /* 0x0018e00001227983 */ /* 0x000ea80000100a00 */
[----:B------:R-:W-:Y:S04]  /*13c20*/  LDGSTS.E [R24+-0x7cc00], desc[UR60][R66.64], P0 ;  /* 0x8340000042187fae */ /* 0x000fe8000812187c */
[----:B------:R-:W2:Y:S04]  /*13c30*/  LDL.64 R32, [R1+0x1920] ;  /* 0x0019200001207983 */ /* 0x000ea80000100a00 */
[----:B------:R-:W-:Y:S04]  /*13c40*/  LDGSTS.E [R24+-0x7c800], desc[UR60][R56.64], P0 ;  /* 0x8380000038187fae */ /* 0x000fe8000812187c */
[----:B------:R-:W-:Y:S04]  /*13c50*/  LDGSTS.E [R24+-0x7c400], desc[UR60][R54.64], P0 ;  /* 0x83c0000036187fae */ /* 0x000fe8000812187c */
[----:B------:R-:W-:Y:S04]  /*13c60*/  LDGSTS.E [R25+-0x7ff80], desc[UR60][R52.64], P0 ;  /* 0x8008000034197fae */ /* 0x000fe8000812187c */
[----:B------:R-:W2:Y:S04]  /*13c70*/  LDL.64 R56, [R1+0x1960] ;  /* 0x0019600001387983 */ /* 0x000ea80000100a00 */
[----:B------:R-:W2:Y:S04]  /*13c80*/  LDL.64 R54, [R1+0x19a0] ;  /* 0x0019a00001367983 */ /* 0x000ea80000100a00 */
[----:B------:R-:W-:Y:S04]  /*13c90*/  LDGSTS.E [R25+-0x7fb80], desc[UR60][R50.64], P0 ;  /* 0x8048000032197fae */ /* 0x000fe8000812187c */
[----:B------:R-:W-:Y:S04]  /*13ca0*/  LDGSTS.E [R25+-0x7f780], desc[UR60][R48.64], P0 ;  /* 0x8088000030197fae */ /* 0x000fe8000812187c */
[----:B------:R-:W-:Y:S04]  /*13cb0*/  LDGSTS.E [R25+-0x7f380], desc[UR60][R46.64], P0 ;  /* 0x80c800002e197fae */ /* 0x000fe8000812187c */
[----:B------:R-:W2:Y:S04]  /*13cc0*/  LDL.64 R52, [R1+0x19e0] ;  /* 0x0019e00001347983 */ /* 0x000ea80000100a00 */
[----:B------:R-:W2:Y:S04]  /*13cd0*/  LDL.64 R50, [R1+0x1a20] ;  /* 0x001a200001327983 */ /* 0x000ea80000100a00 */
[----:B------:R-:W2:Y:S04]  /*13ce0*/  LDL.64 R48, [R1+0x1a60] ;  /* 0x001a600001307983 */ /* 0x000ea80000100a00 */
[----:B------:R-:W2:Y:S04]  /*13cf0*/  LDL.64 R46, [R1+0x1aa0] ;  /* 0x001aa000012e7983 */ /* 0x000ea80000100a00 */
[----:B---3--:R-:W-:Y:S04]  /*13d00*/  LDGSTS.E [R25+-0x7ef80], desc[UR60][R44.64], P0 ;  /* 0x810800002c197fae */ /* 0x008fe8000812187c */
[----:B----4-:R-:W-:Y:S04]  /*13d10*/  LDGSTS.E [R25+-0x7eb80], desc[UR60][R42.64], P0 ;  /* 0x814800002a197fae */ /* 0x010fe8000812187c */
[----:B--2---:R-:W-:Y:S04]  /*13d20*/  LDGSTS.E [R25+-0x7e780], desc[UR60][R64.64], P0 ;  /* 0x8188000040197fae */ /* 0x004fe8000812187c */
[----:B------:R-:W-:Y:S04]  /*13d30*/  LDGSTS.E [R25+-0x7e380], desc[UR60][R62.64], P0 ;  /* 0x81c800003e197fae */ /* 0x000fe8000812187c */
[----:B------:R-:W-:Y:S04]  /*13d40*/  LDGSTS.E [R25+-0x7df80], desc[UR60][R60.64], P0 ;  /* 0x820800003c197fae */ /* 0x000fe8000812187c */
[----:B------:R-:W2:Y:S04]  /*13d50*/  LDL.64 R44, [R1+0x1ae0] ;  /* 0x001ae000012c7983 */ /* 0x000ea80000100a00 */
[----:B------:R-:W-:Y:S04]  /*13d60*/  LDGSTS.E [R25+-0x7db80], desc[UR60][R58.64], P0 ;  /* 0x824800003a197fae */ /* 0x000fe8000812187c */
[----:B------:R-:W3:Y:S04]  /*13d70*/  LDL.64 R42, [R1+0x1b20] ;  /* 0x001b2000012a7983 */ /* 0x000ee80000100a00 */
[----:B------:R-:W-:Y:S04]  /*13d80*/  LDGSTS.E [R25+-0x7d780], desc[UR60][R40.64], P0 ;  /* 0x8288000028197fae */ /* 0x000fe8000812187c */
[----:B------:R-:W-:Y:S04]  /*13d90*/  LDGSTS.E [R25+-0x7d380], desc[UR60][R38.64], P0 ;  /* 0x82c8000026197fae */ /* 0x000fe8000812187c */
[----:B------:R-:W-:Y:S04]  /*13da0*/  LDGSTS.E [R25+-0x7cf80], desc[UR60][R18.64], P0 ;  /* 0x8308000012197fae */ /* 0x000fe8000812187c */
[----:B------:R-:W-:Y:S04]  /*13db0*/  LDGSTS.E [R25+-0x7cb80], desc[UR60][R168.64], P0 ;  /* 0x83480000a8197fae */ /* 0x000fe8000812187c */
[----:B------:R-:W-:Y:S04]  /*13dc0*/  LDGSTS.E [R25+-0x7c780], desc[UR60][R200.64], P0 ;  /* 0x83880000c8197fae */ /* 0x000fe8000812187c */
[----:B------:R-:W4:Y:S04]  /*13dd0*/  LDL.LU.64 R18, [R1+0x1e58] ;  /* 0x001e580001127983 */ /* 0x000f280000300a00 */
[----:B------:R-:W4:Y:S04]  /*13de0*/  LDL.LU.64 R168, [R1+0x1e50] ;  /* 0x001e500001a87983 */ /* 0x000f280000300a00 */
[----:B------:R-:W4:Y:S04]  /*13df0*/  LDL.LU.64 R200, [R1+0x1e48] ;  /* 0x001e480001c87983 */ /* 0x000f280000300a00 */
[----:B------:R-:W-:Y:S04]  /*13e00*/  LDGSTS.E [R25+-0x7c380], desc[UR60][R202.64], P0 ;  /* 0x83c80000ca197fae */ /* 0x000fe8000812187c */
[----:B------:R-:W4:Y:S04]  /*13e10*/  LDL.LU.64 R202, [R1+0x1e40] ;  /* 0x001e400001ca7983 */ /* 0x000f280000300a00 */
[----:B------:R-:W4:Y:S04]  /*13e20*/  LDL.64 R62, [R1+0x18a8] ;  /* 0x0018a800013e7983 */ /* 0x000f280000100a00 */
[----:B------:R-:W4:Y:S04]  /*13e30*/  LDL.64 R60, [R1+0x18e8] ;  /* 0x0018e800013c7983 */ /* 0x000f280000100a00 */
[----:B------:R-:W4:Y:S04]  /*13e40*/  LDL.64 R58, [R1+0x1928] ;  /* 0x00192800013a7983 */ /* 0x000f280000100a00 */
[----:B------:R-:W4:Y:S04]  /*13e50*/  LDL.64 R40, [R1+0x1968] ;  /* 0x0019680001287983 */ /* 0x000f280000100a00 */
[----:B------:R-:W-:Y:S04]  /*13e60*/  LDGSTS.E [R26+-0x7ff00], desc[UR60][R36.64], P0 ;  /* 0x80100000241a7fae */ /* 0x000fe8000812187c */
        /* <DEDUP_REMOVED lines=12> */
[----:B------:R-:W-:Y:S04]  /*13f30*/  LDGSTS.E [R26+-0x7e300], desc[UR60][R48.64], P0 ;  /* 0x81d00000301a7fae */ /* 0x000fe8000812187c */
[----:B------:R-:W-:Y:S04]  /*13f40*/  LDGSTS.E [R26+-0x7df00], desc[UR60][R46.64], P0 ;  /* 0x821000002e1a7fae */ /* 0x000fe8000812187c */
[----:B--2---:R-:W-:Y:S04]  /*13f50*/  LDGSTS.E [R26+-0x7db00], desc[UR60][R44.64], P0 ;  /* 0x825000002c1a7fae */ /* 0x004fe8000812187c */
[----:B---3--:R-:W-:Y:S04]  /*13f60*/  LDGSTS.E [R26+-0x7d700], desc[UR60][R42.64], P0 ;  /* 0x829000002a1a7fae */ /* 0x008fe8000812187c */
[----:B------:R-:W-:Y:S04]  /*13f70*/  LDGSTS.E [R26+-0x7d300], desc[UR60][R174.64], P0 ;  /* 0x82d00000ae1a7fae */ /* 0x000fe8000812187c */
[----:B------:R-:W-:Y:S04]  /*13f80*/  LDGSTS.E [R26+-0x7cf00], desc[UR60][R162.64], P0 ;  /* 0x83100000a21a7fae */ /* 0x000fe8000812187c */
[----:B------:R-:W-:Y:S04]  /*13f90*/  LDGSTS.E [R26+-0x7cb00], desc[UR60][R160.64], P0 ;  /* 0x83500000a01a7fae */ /* 0x000fe8000812187c */
[----:B------:R-:W-:Y:S04]  /*13fa0*/  LDGSTS.E [R26+-0x7c700], desc[UR60][R188.64], P0 ;  /* 0x83900000bc1a7fae */ /* 0x000fe8000812187c */
[----:B------:R-:W-:Y:S04]  /*13fb0*/  LDGSTS.E [R26+-0x7c300], desc[UR60][R196.64], P0 ;  /* 0x83d00000c41a7fae */ /* 0x000fe8000812187c */
[----:B------:R-:W2:Y:S04]  /*13fc0*/  LDL.LU.64 R174, [R1+0x1e38] ;  /* 0x001e380001ae7983 */ /* 0x000ea80000300a00 */
[----:B------:R-:W3:Y:S04]  /*13fd0*/  LDL.64 R52, [R1+0x18b0] ;  /* 0x0018b00001347983 */ /* 0x000ee80000100a00 */
[----:B------:R-:W2:Y:S04]  /*13fe0*/  LDL.64 R160, [R1+0x18f0] ;  /* 0x0018f00001a07983 */ /* 0x000ea80000100a00 */
[----:B------:R-:W2:Y:S04]  /*13ff0*/  LDL.64 R162, [R1+0x1930] ;  /* 0x0019300001a27983 */ /* 0x000ea80000100a00 */
[----:B------:R-:W2:Y:S04]  /*14000*/  LDL.LU.64 R188, [R1+0x1e30] ;  /* 0x001e300001bc7983 */ /* 0x000ea80000300a00 */
[----:B------:R-:W2:Y:S04]  /*14010*/  LDL.LU.64 R196, [R1+0x1e28] ;  /* 0x001e280001c47983 */ /* 0x000ea80000300a00 */
[----:B------:R-:W2:Y:S04]  /*14020*/  LDL.64 R50, [R1+0x1970] ;  /* 0x0019700001327983 */ /* 0x000ea80000100a00 */
[----:B------:R-:W2:Y:S04]  /*14030*/  LDL.64 R48, [R1+0x19b0] ;  /* 0x0019b00001307983 */ /* 0x000ea80000100a00 */
[----:B----4-:R-:W-:Y:S04]  /*14040*/  LDGSTS.E [R27+-0x7fe80], desc[UR60][R62.64], P0 ;  /* 0x801800003e1b7fae */ /* 0x010fe8000812187c */
[----:B------:R-:W-:Y:S04]  /*14050*/  LDGSTS.E [R27+-0x7fa80], desc[UR60][R60.64], P0 ;  /* 0x805800003c1b7fae */ /* 0x000fe8000812187c */
[----:B------:R-:W-:Y:S04]  /*14060*/  LDGSTS.E [R27+-0x7f680], desc[UR60][R58.64], P0 ;  /* 0x809800003a1b7fae */ /* 0x000fe8000812187c */
        /* <DEDUP_REMOVED lines=14> */
[----:B------:R-:W4:Y:S04]  /*14150*/  LDL.64 R32, [R1+0x19b8] ;  /* 0x0019b80001207983 */ /* 0x000f280000100a00 */
[----:B------:R-:W-:Y:S04]  /*14160*/  LDGSTS.E [R27+-0x7d680], desc[UR60][R200.64], P0 ;  /* 0x82980000c81b7fae */ /* 0x000fe8000812187c */
[----:B------:R-:W-:Y:S04]  /*14170*/  LDGSTS.E [R27+-0x7d280], desc[UR60][R172.64], P0 ;  /* 0x82d80000ac1b7fae */ /* 0x000fe8000812187c */
[----:B------:R-:W-:Y:S04]  /*14180*/  LDGSTS.E [R27+-0x7ce80], desc[UR60][R16.64], P0 ;  /* 0x83180000101b7fae */ /* 0x000fe8000812187c */
[----:B------:R-:W4:Y:S04]  /*14190*/  LDL.LU.64 R200, [R1+0x1e20] ;  /* 0x001e200001c87983 */ /* 0x000f280000300a00 */
[----:B------:R-:W4:Y:S04]  /*141a0*/  LDL.LU.64 R172, [R1+0x1e18] ;  /* 0x001e180001ac7983 */ /* 0x000f280000300a00 */
[----:B------:R-:W4:Y:S04]  /*141b0*/  LDL.LU.64 R16, [R1+0x1e10] ;  /* 0x001e100001107983 */ /* 0x000f280000300a00 */
[----:B------:R-:W-:Y:S04]  /*141c0*/  LDGSTS.E [R27+-0x7ca80], desc[UR60][R214.64], P0 ;  /* 0x83580000d61b7fae */ /* 0x000fe8000812187c */
[----:B------:R-:W-:Y:S04]  /*141d0*/  LDGSTS.E [R27+-0x7c680], desc[UR60][R198.64], P0 ;  /* 0x83980000c61b7fae */ /* 0x000fe8000812187c */
[----:B------:R-:W-:Y:S04]  /*141e0*/  LDGSTS.E [R27+-0x7c280], desc[UR60][R170.64], P0 ;  /* 0x83d80000aa1b7fae */ /* 0x000fe8000812187c */
[----:B------:R-:W4:Y:S04]  /*141f0*/  LDL.LU.64 R214, [R1+0x1e08] ;  /* 0x001e080001d67983 */ /* 0x000f280000300a00 */
[----:B------:R-:W4:Y:S04]  /*14200*/  LDL.LU.64 R198, [R1+0x1e00] ;  /* 0x001e000001c67983 */ /* 0x000f280000300a00 */
[----:B------:R-:W4:Y:S04]  /*14210*/  LDL.LU.64 R170, [R1+0x1df8] ;  /* 0x001df80001aa7983 */ /* 0x000f280000300a00 */
[----:B---3--:R-:W-:Y:S04]  /*14220*/  LDGSTS.E [R28+-0x7fe00], desc[UR60][R52.64], P0 ;  /* 0x80200000341c7fae */ /* 0x008fe8000812187c */
[----:B--2---:R-:W-:Y:S04]  /*14230*/  LDGSTS.E [R28+-0x7fa00], desc[UR60][R160.64], P0 ;  /* 0x80600000a01c7fae */ /* 0x004fe8000812187c */
[----:B------:R-:W-:Y:S04]  /*14240*/  LDGSTS.E [R28+-0x7f600], desc[UR60][R162.64], P0 ;  /* 0x80a00000a21c7fae */ /* 0x000fe8000812187c */
[----:B------:R-:W2:Y:S04]  /*14250*/  LDL.64 R160, [R1+0x18c0] ;  /* 0x0018c00001a07983 */ /* 0x000ea80000100a00 */
[----:B------:R-:W-:Y:S04]  /*14260*/  LDGSTS.E [R28+-0x7f200], desc[UR60][R50.64], P0 ;  /* 0x80e00000321c7fae */ /* 0x000fe8000812187c */
[----:B------:R-:W-:Y:S04]  /*14270*/  LDGSTS.E [R28+-0x7ee00], desc[UR60][R48.64], P0 ;  /* 0x81200000301c7fae */ /* 0x000fe8000812187c */
[----:B------:R-:W3:Y:S04]  /*14280*/  LDL.64 R162, [R1+0x1900] ;  /* 0x0019000001a27983 */ /* 0x000ee80000100a00 */
[----:B----4-:R-:W-:Y:S04]  /*14290*/  LDGSTS.E [R28+-0x7ea00], desc[UR60][R46.64], P0 ;  /* 0x816000002e1c7fae */ /* 0x010fe8000812187c */
[----:B------:R-:W-:Y:S04]  /*142a0*/  LDGSTS.E [R28+-0x7e600], desc[UR60][R44.64], P0 ;  /* 0x81a000002c1c7fae */ /* 0x000fe8000812187c */
[----:B------:R-:W-:Y:S04]  /*142b0*/  LDGSTS.E [R28+-0x7e200], desc[UR60][R42.64], P0 ;  /* 0x81e000002a1c7fae */ /* 0x000fe8000812187c */
[----:B------:R-:W-:Y:S04]  /*142c0*/  LDGSTS.E [R28+-0x7de00], desc[UR60][R214.64], P0 ;  /* 0x82200000d61c7fae */ /* 0x000fe8000812187c */
[----:B------:R-:W-:Y:S04]  /*142d0*/  LDGSTS.E [R28+-0x7da00], desc[UR60][R196.64], P0 ;  /* 0x82600000c41c7fae */ /* 0x000fe8000812187c */
[----:B------:R-:W-:Y:S04]  /*142e0*/  LDGSTS.E [R28+-0x7d600], desc[UR60][R168.64], P0 ;  /* 0x82a00000a81c7fae */ /* 0x000fe8000812187c */
[----:B------:R-:W4:Y:S04]  /*142f0*/  LDL.LU.64 R214, [R1+0x1df0] ;  /* 0x001df00001d67983 */ /* 0x000f280000300a00 */
[----:B------:R-:W3:Y:S04]  /*14300*/  LDL.LU.64 R196, [R1+0x1de8] ;  /* 0x001de80001c47983 */ /* 0x000ee80000300a00 */
[----:B------:R-:W3:Y:S04]  /*14310*/  LDL.LU.64 R168, [R1+0x1de0] ;  /* 0x001de00001a87983 */ /* 0x000ee80000300a00 */
[----:B------:R-:W-:Y:S04]  /*14320*/  LDGSTS.E [R28+-0x7d200], desc[UR60][R190.64], P0 ;  /* 0x82e00000be1c7fae */ /* 0x000fe8000812187c */
[----:B------:R-:W-:Y:S04]  /*14330*/  LDGSTS.E [R28+-0x7ce00], desc[UR60][R164.64], P0 ;  /* 0x83200000a41c7fae */ /* 0x000fe8000812187c */
[----:B------:R-:W-:Y:S04]  /*14340*/  LDGSTS.E [R28+-0x7ca00], desc[UR60][R194.64], P0 ;  /* 0x83600000c21c7fae */ /* 0x000fe8000812187c */
[----:B------:R-:W2:Y:S04]  /*14350*/  LDL.LU.64 R190, [R1+0x1dd8] ;  /* 0x001dd80001be7983 */ /* 0x000ea80000300a00 */
[----:B------:R-:W4:Y:S04]  /*14360*/  LDL.LU.64 R164, [R1+0x1dd0] ;  /* 0x001dd00001a47983 */ /* 0x000f280000300a00 */
[----:B------:R-:W-:Y:S04]  /*14370*/  LDGSTS.E [R28+-0x7c600], desc[UR60][R166.64], P0 ;  /* 0x83a00000a61c7fae */ /* 0x000fe8000812187c */
[----:B------:R-:W-:Y:S04]  /*14380*/  LDGSTS.E [R28+-0x7c200], desc[UR60][R192.64], P0 ;  /* 0x83e00000c01c7fae */ /* 0x000fe8000812187c */
[----:B------:R-:W-:Y:S04]  /*14390*/  LDGSTS.E [R29+-0x7fd80], desc[UR60][R40.64], P0 ;  /* 0x80280000281d7fae */ /* 0x000fe8000812187c */
[----:B------:R-:W-:Y:S04]  /*143a0*/  LDGSTS.E [R29+-0x7f980], desc[UR60][R38.64], P0 ;  /* 0x80680000261d7fae */ /* 0x000fe8000812187c */
[----:B------:R-:W-:Y:S04]  /*143b0*/  LDGSTS.E [R29+-0x7f580], desc[UR60][R36.64], P0 ;  /* 0x80a80000241d7fae */ /* 0x000fe8000812187c */
[----:B------:R-:W3:Y:S04]  /*143c0*/  LDL.LU.64 R194, [R1+0x1dc8] ;  /* 0x001dc80001c27983 */ /* 0x000ee80000300a00 */
[----:B------:R-:W-:Y:S04]  /*143d0*/  LDGSTS.E [R29+-0x7f180], desc[UR60][R34.64], P0 ;  /* 0x80e80000221d7fae */ /* 0x000fe8000812187c */
[----:B------:R-:W3:Y:S04]  /*143e0*/  LDL.LU.64 R166, [R1+0x1dc0] ;  /* 0x001dc00001a67983 */ /* 0x000ee80000300a00 */
[----:B------:R-:W-:Y:S04]  /*143f0*/  LDGSTS.E [R29+-0x7ed80], desc[UR60][R32.64], P0 ;  /* 0x81280000201d7fae */ /* 0x000fe8000812187c */
[----:B------:R-:W3:Y:S04]  /*14400*/  LDL.LU.64 R192, [R1+0x1db8] ;  /* 0x001db80001c07983 */ /* 0x000ee80000300a00 */
[----:B----4-:R-:W-:Y:S04]  /*14410*/  LDGSTS.E [R29+-0x7e980], desc[UR60][R164.64], P0 ;  /* 0x81680000a41d7fae */ /* 0x010fe8000812187c */
[----:B--2---:R-:W-:Y:S04]  /*14420*/  LDGSTS.E [R29+-0x7e580], desc[UR60][R190.64], P0 ;  /* 0x81a80000be1d7fae */ /* 0x004fe8000812187c */
[----:B------:R-:W-:Y:S04]  /*14430*/  LDGSTS.E [R29+-0x7e180], desc[UR60][R214.64], P0 ;  /* 0x81e80000d61d7fae */ /* 0x000fe8000812187c */
[----:B------:R-:W2:Y:S04]  /*14440*/  LDL.LU.64 R164, [R1+0x1db0] ;  /* 0x001db00001a47983 */ /* 0x000ea80000300a00 */
[----:B------:R-:W4:Y:S04]  /*14450*/  LDL.LU.64 R190, [R1+0x1da8] ;  /* 0x001da80001be7983 */ /* 0x000f280000300a00 */
[----:B------:R-:W2:Y:S04]  /*14460*/  LDL.LU.64 R214, [R1+0x1da0] ;  /* 0x001da00001d67983 */ /* 0x000ea80000300a00 */
[----:B------:R-:W-:Y:S04]  /*14470*/  LDGSTS.E [R29+-0x7dd80], desc[UR60][R16.64], P0 ;  /* 0x82280000101d7fae */ /* 0x000fe8000812187c */
[----:B------:R-:W-:Y:S04]  /*14480*/  LDGSTS.E [R29+-0x7d980], desc[UR60][R188.64], P0 ;  /* 0x82680000bc1d7fae */ /* 0x000fe8000812187c */
[----:B------:R-:W-:Y:S04]  /*14490*/  LDGSTS.E [R29+-0x7d580], desc[UR60][R18.64], P0 ;  /* 0x82a80000121d7fae */ /* 0x000fe8000812187c */
[----:B------:R-:W4:Y:S04]  /*144a0*/  LDL.LU.64 R16, [R1+0x1d98] ;  /* 0x001d980001107983 */ /* 0x000f280000300a00 */
[----:B------:R-:W-:Y:S04]  /*144b0*/  LDGSTS.E [R29+-0x7d180], desc[UR60][R150.64], P0 ;  /* 0x82e80000961d7fae */ /* 0x000fe8000812187c */
[----:B------:R1:W-:Y:S04]  /*144c0*/  LDGSTS.E [R29+-0x7cd80], desc[UR60][R152.64], P0 ;  /* 0x83280000981d7fae */ /* 0x0003e8000812187c */
[----:B------:R1:W-:Y:S04]  /*144d0*/  LDGSTS.E [R29+-0x7c980], desc[UR60][R154.64], P0 ;  /* 0x836800009a1d7fae */ /* 0x0003e8000812187c */
[----:B------:R1:W-:Y:S04]  /*144e0*/  LDGSTS.E [R29+-0x7c580], desc[UR60][R156.64], P0 ;  /* 0x83a800009c1d7fae */ /* 0x0003e8000812187c */
[----:B------:R1:W-:Y:S04]  /*144f0*/  LDGSTS.E [R29+-0x7c180], desc[UR60][R158.64], P0 ;  /* 0x83e800009e1d7fae */ /* 0x0003e8000812187c */
[----:B------:R1:W-:Y:S04]  /*14500*/  LDGSTS.E [R30+-0x7fd00], desc[UR60][R160.64], P0 ;  /* 0x80300000a01e7fae */ /* 0x0003e8000812187c */
[----:B------:R-:W2:Y:S04]  /*14510*/  LDL.LU.64 R188, [R1+0x1d90] ;  /* 0x001d900001bc7983 */ /* 0x000ea80000300a00 */
[----:B---3--:R3:W-:Y:S04]  /*14520*/  LDGSTS.E [R30+-0x7f900], desc[UR60][R162.64], P0 ;  /* 0x80700000a21e7fae */ /* 0x0087e8000812187c */
[----:B------:R-:W3:Y:S04]  /*14530*/  LDL.LU.64 R18, [R1+0x1d88] ;  /* 0x001d880001127983 */ /* 0x000ee80000300a00 */
[----:B----4-:R-:W-:Y:S04]  /*14540*/  LDGSTS.E [R30+-0x7f500], desc[UR60][R16.64], P0 ;  /* 0x80b00000101e7fae */ /* 0x010fe8000812187c */
[----:B--2---:R-:W-:Y:S04]  /*14550*/  LDGSTS.E [R30+-0x7f100], desc[UR60][R214.64], P0 ;  /* 0x80f00000d61e7fae */ /* 0x004fe8000812187c */
[----:B------:R2:W-:Y:S04]  /*14560*/  LDGSTS.E [R30+-0x7ed00], desc[UR60][R164.64], P0 ;  /* 0x81300000a41e7fae */ /* 0x0005e8000812187c */
[----:B------:R-:W4:Y:S04]  /*14570*/  LDL.LU.64 R16, [R1+0x1d80] ;  /* 0x001d800001107983 */ /* 0x000f280000300a00 */
[----:B------:R2:W-:Y:S04]  /*14580*/  LDGSTS.E [R30+-0x7e900], desc[UR60][R166.64], P0 ;  /* 0x81700000a61e7fae */ /* 0x0005e8000812187c */
        /* <DEDUP_REMOVED lines=10> */
[----:B------:R-:W2:Y:S04]  /*14630*/  LDL.LU.64 R214, [R1+0x1d78] ;  /* 0x001d780001d67983 */ /* 0x000ea80000300a00 */
[----:B----4-:R-:W-:Y:S04]  /*14640*/  LDGSTS.E [R0+-0x7fc80], desc[UR60][R16.64], P0 ;  /* 0x8038000010007fae */ /* 0x010fe8000812187c */
[----:B---3--:R-:W-:Y:S04]  /*14650*/  LDGSTS.E [R0+-0x7f880], desc[UR60][R18.64], P0 ;  /* 0x8078000012007fae */ /* 0x008fe8000812187c */
[----:B------:R3:W-:Y:S04]  /*14660*/  LDGSTS.E [R0+-0x7f480], desc[UR60][R188.64], P0 ;  /* 0x80b80000bc007fae */ /* 0x0007e8000812187c */
[----:B------:R-:W5:Y:S04]  /*14670*/  LDL.LU.64 R16, [R1+0x1d70] ;  /* 0x001d700001107983 */ /* 0x000f680000300a00 */
[----:B------:R-:W5:Y:S04]  /*14680*/  LDL.LU.64 R18, [R1+0x1d68] ;  /* 0x001d680001127983 */ /* 0x000f680000300a00 */
[----:B------:R4:W-:Y:S04]  /*14690*/  STL [R1+0x400], RZ ;  /* 0x000400ff01007387 */ /* 0x0009e80000100800 */
        /* <DEDUP_REMOVED lines=255> */
[----:B------:R4:W-:Y:S04]  /*15690*/  STL [R1], RZ ;  /* 0x000000ff01007387 */ /* 0x0009e80000100800 */
        /* <DEDUP_REMOVED lines=72> */
[----:B------:R4:W-:Y:S01]  /*15b20*/  LDGSTS.E [R0+-0x7cc80], desc[UR60][R208.64], P0 ;  /* 0x83380000d0007fae */ /* 0x0009e2000812187c */
[----:B-1----:R-:W-:-:S03]  /*15b30*/  CS2R R152, SRZ ;  /* 0x0000000000987805 */ /* 0x002fc6000001ff00 */
[----:B------:R1:W-:Y:S01]  /*15b40*/  LDGSTS.E [R0+-0x7c880], desc[UR60][R210.64], P0 ;  /* 0x83780000d2007fae */ /* 0x0003e2000812187c */
[----:B------:R-:W-:Y:S02]  /*15b50*/  CS2R R154, SRZ ;  /* 0x00000000009a7805 */ /* 0x000fe4000001ff00 */
[----:B------:R-:W-:Y:S01]  /*15b60*/  CS2R R156, SRZ ;  /* 0x00000000009c7805 */ /* 0x000fe2000001ff00 */
[----:B------:R1:W-:Y:S01]  /*15b70*/  LDGSTS.E [R0+-0x7c480], desc[UR60][R212.64], P0 ;  /* 0x83b80000d4007fae */ /* 0x0003e2000812187c */
[----:B------:R-:W-:Y:S02]  /*15b80*/  CS2R R158, SRZ ;  /* 0x00000000009e7805 */ /* 0x000fe4000001ff00 */
[----:B------:R-:W-:Y:S02]  /*15b90*/  CS2R R160, SRZ ;  /* 0x0000000000a07805 */ /* 0x000fe4000001ff00 */
[----:B------:R-:W-:Y:S01]  /*15ba0*/  CS2R R162, SRZ ;  /* 0x0000000000a27805 */ /* 0x000fe2000001ff00 */
[----:B--2---:R2:W-:Y:S01]  /*15bb0*/  LDGSTS.E [R0+-0x7c080], desc[UR60][R214.64], P0 ;  /* 0x83f80000d6007fae */ /* 0x0045e2000812187c */
[----:B------:R-:W-:-:S02]  /*15bc0*/  CS2R R164, SRZ ;  /* 0x0000000000a47805 */ /* 0x000fc4000001ff00 */
[----:B------:R-:W-:Y:S02]  /*15bd0*/  CS2R R166, SRZ ;  /* 0x0000000000a67805 */ /* 0x000fe4000001ff00 */
[----:B------:R-:W-:Y:S02]  /*15be0*/  CS2R R168, SRZ ;  /* 0x0000000000a87805 */ /* 0x000fe4000001ff00 */
[----:B------:R-:W-:Y:S02]  /*15bf0*/  CS2R R170, SRZ ;  /* 0x0000000000aa7805 */ /* 0x000fe4000001ff00 */
[----:B------:R-:W-:Y:S02]  /*15c00*/  CS2R R172, SRZ ;  /* 0x0000000000ac7805 */ /* 0x000fe4000001ff00 */
[----:B------:R-:W-:Y:S02]  /*15c10*/  CS2R R174, SRZ ;  /* 0x0000000000ae7805 */ /* 0x000fe4000001ff00 */
[----:B------:R-:W-:-:S02]  /*15c20*/  CS2R R176, SRZ ;  /* 0x0000000000b07805 */ /* 0x000fc4000001ff00 */
[----:B------:R-:W-:Y:S02]  /*15c30*/  CS2R R178, SRZ ;  /* 0x0000000000b27805 */ /* 0x000fe4000001ff00 */
[----:B------:R-:W-:Y:S02]  /*15c40*/  CS2R R180, SRZ ;  /* 0x0000000000b47805 */ /* 0x000fe4000001ff00 */
[----:B------:R-:W-:Y:S02]  /*15c50*/  CS2R R182, SRZ ;  /* 0x0000000000b67805 */ /* 0x000fe4000001ff00 */
[----:B------:R-:W-:Y:S02]  /*15c60*/  CS2R R184, SRZ ;  /* 0x0000000000b87805 */ /* 0x000fe4000001ff00 */
[----:B------:R-:W-:Y:S02]  /*15c70*/  CS2R R186, SRZ ;  /* 0x0000000000ba7805 */ /* 0x000fe4000001ff00 */
[----:B---3--:R-:W-:-:S02]  /*15c80*/  CS2R R188, SRZ ;  /* 0x0000000000bc7805 */ /* 0x008fc4000001ff00 */
[----:B----4-:R-:W-:Y:S02]  /*15c90*/  CS2R R190, SRZ ;  /* 0x0000000000be7805 */ /* 0x010fe4000001ff00 */
        /* <DEDUP_REMOVED lines=9> */
[----:B-1----:R-:W-:Y:S02]  /*15d30*/  CS2R R210, SRZ ;  /* 0x0000000000d27805 */ /* 0x002fe4000001ff00 */
[----:B------:R-:W-:-:S02]  /*15d40*/  CS2R R212, SRZ ;  /* 0x0000000000d47805 */ /* 0x000fc4000001ff00 */
[----:B--2---:R-:W-:Y:S02]  /*15d50*/  CS2R R214, SRZ ;  /* 0x0000000000d67805 */ /* 0x004fe4000001ff00 */
        /* <DEDUP_REMOVED lines=10> */
[----:B------:R-:W-:Y:S01]  /*15e00*/  MOV R108, RZ ;  /* 0x000000ff006c7202 */ /* 0x000fe20000000f00 */
[----:B------:R-:W-:-:S06]  /*15e10*/  UISETP.GE.AND UP0, UPT, UR4, 0x80, UPT ;  /* 0x000000800400788c */ /* 0x000fcc000bf06270 */
[----:B------:R-:W-:Y:S01]  /*15e20*/  PLOP3.LUT P0, PT, PT, PT, UP0, 0x40, 0x0 ;  /* 0x000000000000781c */ /* 0x000fe20003f0e808 */
[----:B------:R-:W0:Y:S01]  /*15e30*/  LDGDEPBAR ;  /* 0x00000000000079af */ /* 0x000e220000000000 */
[----:B------:R-:W-:Y:S01]  /*15e40*/  IMAD.MOV.U32 R109, RZ, RZ, RZ ;  /* 0x000000ffff6d7224 */ /* 0x000fe200078e00ff */
        /* <DEDUP_REMOVED lines=52> */
[----:B------:R-:W-:Y:S01]  /*16190*/  CS2R R86, SRZ ;  /* 0x0000000000567805 */ /* 0x000fe2000001ff00 */
[----:B------:R-:W-:Y:S06]  /*161a0*/  @P0 BRA `(.L_x_0) ;  /* 0x0000027c00cc0947 */ /* 0x000fec0003800000 */
[----:B------:R-:W-:Y:S04]  /*161b0*/  STL [R1+0x974], R224 ;  /* 0x000974e001007387 */ /* 0x000fe80000100800 */
        /* <DEDUP_REMOVED lines=19> */
[----:B------:R-:W2:Y:S04]  /*162f0*/  LDL.LU.64 R70, [R1+0x500] ;  /* 0x0005000001467983 */ /* 0x000ea80000300a00 */
[----:B------:R-:W-:Y:S04]  /*16300*/  STL [R1+0x9c4], R226 ;  /* 0x0009c4e201007387 */ /* 0x000fe80000100800 */
[----:B------:R-:W-:Y:S04]  /*16310*/  STL [R1+0x9c0], R227 ;  /* 0x0009c0e301007387 */ /* 0x000fe80000100800 */
[----:B------:R-:W3:Y:S04]  /*16320*/  LDL.LU.64 R78, [R1+0x508] ;  /* 0x00050800014e7983 */ /* 0x000ee80000300a00 */
[----:B------:R-:W-:Y:S04]  /*16330*/  STL [R1+0x9cc], R228 ;  /* 0x0009cce401007387 */ /* 0x000fe80000100800 */
[----:B------:R-:W-:Y:S04]  /*16340*/  STL [R1+0x9c8], R229 ;  /* 0x0009c8e501007387 */ /* 0x000fe80000100800 */
[----:B------:R-:W4:Y:S04]  /*16350*/  LDL.LU.64 R80, [R1+0x510] ;  /* 0x0005100001507983 */ /* 0x000f280000300a00 */
        /* <DEDUP_REMOVED lines=24> */
[----:B--2---:R1:W-:Y:S01]  /*164e0*/  STL [R1+0xa14], R70 ;  /* 0x000a144601007387 */ /* 0x0043e20000100800 */
[----:B------:R-:W-:-:S03]  /*164f0*/  IMAD.MOV.U32 R0, RZ, RZ, R71 ;  /* 0x000000ffff007224 */ /* 0x000fc600078e0047 */
[----:B-1----:R-:W2:Y:S04]  /*16500*/  LDL.LU.64 R70, [R1+0x558] ;  /* 0x0005580001467983 */ /* 0x002ea80000300a00 */
[----:B------:R1:W-:Y:S04]  /*16510*/  STL [R1+0xa10], R0 ;  /* 0x000a100001007387 */ /* 0x0003e80000100800 */
[----:B---3--:R3:W-:Y:S01]  /*16520*/  STL [R1+0xa1c], R78 ;  /* 0x000a1c4e01007387 */ /* 0x0087e20000100800 */
[----:B-1----:R-:W-:-:S03]  /*16530*/  MOV R0, R79 ;  /* 0x0000004f00007202 */ /* 0x002fc60000000f00 */
[----:B---3--:R-:W3:Y:S04]  /*16540*/  LDL.LU.64 R78, [R1+0x560] ;  /* 0x00056000014e7983 */ /* 0x008ee80000300a00 */
[----:B------:R1:W-:Y:S04]  /*16550*/  STL [R1+0xa18], R0 ;  /* 0x000a180001007387 */ /* 0x0003e80000100800 */
[----:B----4-:R4:W-:Y:S01]  /*16560*/  STL [R1+0xa24], R80 ;  /* 0x000a245001007387 */ /* 0x0109e20000100800 */
[----:B-1----:R-:W-:-:S03]  /*16570*/  IMAD.MOV.U32 R0, RZ, RZ, R81 ;  /* 0x000000ffff007224 */ /* 0x002fc600078e0051 */
[----:B----4-:R-:W4:Y:S04]  /*16580*/  LDL.LU.64 R80, [R1+0x568] ;  /* 0x0005680001507983 */ /* 0x010f280000300a00 */
[----:B------:R1:W-:Y:S04]  /*16590*/  STL [R1+0xa20], R0 ;  /* 0x000a200001007387 */ /* 0x0003e80000100800 */
[----:B------:R1:W-:Y:S02]  /*165a0*/  STL [R1+0xa2c], R82 ;  /* 0x000a2c5201007387 */ /* 0x0003e40000100800 */
[----:B-1----:R-:W-:-:S02]  /*165b0*/  IMAD.MOV.U32 R0, RZ, RZ, R83 ;  /* 0x000000ffff007224 */ /* 0x002fc400078e0053 */
[----:B------:R-:W4:Y:S04]  /*165c0*/  LDL.LU.64 R82, [R1+0x570] ;  /* 0x0005700001527983 */ /* 0x000f280000300a00 */
[----:B------:R1:W-:Y:S04]  /*165d0*/  STL [R1+0xa28], R0 ;  /* 0x000a280001007387 */ /* 0x0003e80000100800 */
[----:B------:R1:W-:Y:S02]  /*165e0*/  STL [R1+0xa34], R84 ;  /* 0x000a345401007387 */ /* 0x0003e40000100800 */
[----:B-1----:R-:W-:-:S02]  /*165f0*/  MOV R0, R85 ;  /* 0x0000005500007202 */ /* 0x002fc40000000f00 */
[----:B------:R-:W4:Y:S04]  /*16600*/  LDL.LU.64 R84, [R1+0x578] ;  /* 0x0005780001547983 */ /* 0x000f280000300a00 */
[----:B------:R1:W-:Y:S04]  /*16610*/  STL [R1+0xa30], R0 ;  /* 0x000a300001007387 */ /* 0x0003e80000100800 */
[----:B------:R1:W-:Y:S02]  /*16620*/  STL [R1+0xa3c], R72 ;  /* 0x000a3c4801007387 */ /* 0x0003e40000100800 */
[----:B-1----:R-:W-:-:S02]  /*16630*/  IMAD.MOV.U32 R0, RZ, RZ, R73 ;  /* 0x000000ffff007224 */ /* 0x002fc400078e0049 */
[----:B------:R-:W4:Y:S04]  /*16640*/  LDL.LU.64 R72, [R1+0x580] ;  /* 0x0005800001487983 */ /* 0x000f280000300a00 */
        /* <DEDUP_REMOVED lines=21> */
[----:B--2---:R2:W-:Y:S01]  /*167a0*/  STL [R1+0xa6c], R70 ;  /* 0x000a6c4601007387 */ /* 0x0045e20000100800 */
[----:B-1----:R-:W-:-:S03]  /*167b0*/  IMAD.MOV.U32 R0, RZ, RZ, R71 ;  /* 0x000000ffff007224 */ /* 0x002fc600078e0047 */
[----:B--2---:R-:W2:Y:S04]  /*167c0*/  LDL.LU.64 R70, [R1+0x5b0] ;  /* 0x0005b00001467983 */ /* 0x004ea80000300a00 */
[----:B------:R1:W-:Y:S04]  /*167d0*/  STL [R1+0xa68], R0 ;  /* 0x000a680001007387 */ /* 0x0003e80000100800 */
[----:B---3--:R3:W-:Y:S01]  /*167e0*/  STL [R1+0xa74], R78 ;  /* 0x000a744e01007387 */ /* 0x0087e20000100800 */
[----:B-1----:R-:W-:-:S03]  /*167f0*/  IMAD.MOV.U32 R0, RZ, RZ, R79 ;  /* 0x000000ffff007224 */ /* 0x002fc600078e004f */
[----:B---3--:R-:W3:Y:S04]  /*16800*/  LDL.LU.64 R78, [R1+0x5b8] ;  /* 0x0005b800014e7983 */ /* 0x008ee80000300a00 */
[----:B------:R1:W-:Y:S04]  /*16810*/  STL [R1+0xa70], R0 ;  /* 0x000a700001007387 */ /* 0x0003e80000100800 */
[----:B----4-:R4:W-:Y:S01]  /*16820*/  STL [R1+0xa7c], R80 ;  /* 0x000a7c5001007387 */ /* 0x0109e20000100800 */
[----:B-1----:R-:W-:-:S03]  /*16830*/  MOV R0, R81 ;  /* 0x0000005100007202 */ /* 0x002fc60000000f00 */
[----:B----4-:R-:W4:Y:S04]  /*16840*/  LDL.LU.64 R80, [R1+0x5c0] ;  /* 0x0005c00001507983 */ /* 0x010f280000300a00 */
        /* <DEDUP_REMOVED lines=33> */
[----:B--2---:R2:W-:Y:S01]  /*16a60*/  STL [R1+0xac4], R70 ;  /* 0x000ac44601007387 */ /* 0x0045e20000100800 */
[----:B-1----:R-:W-:-:S03]  /*16a70*/  MOV R0, R71 ;  /* 0x0000004700007202 */ /* 0x002fc60000000f00 */
[----:B--2---:R-:W2:Y:S04]  /*16a80*/  LDL.LU.64 R70, [R1+0x608] ;  /* 0x0006080001467983 */ /* 0x004ea80000300a00 */
[----:B------:R1:W-:Y:S04]  /*16a90*/  STL [R1+0xac0], R0 ;  /* 0x000ac00001007387 */ /* 0x0003e80000100800 */
[----:B---3--:R3:W-:Y:S01]  /*16aa0*/  STL [R1+0xacc], R78 ;  /* 0x000acc4e01007387 */ /* 0x0087e20000100800 */
[----:B-1----:R-:W-:-:S03]  /*16ab0*/  IMAD.MOV.U32 R0, RZ, RZ, R79 ;  /* 0x000000ffff007224 */ /* 0x002fc600078e004f */
[----:B---3--:R-:W3:Y:S04]  /*16ac0*/  LDL.LU.64 R78, [R1+0x610] ;  /* 0x00061000014e7983 */ /* 0x008ee80000300a00 */
[----:B------:R1:W-:Y:S04]  /*16ad0*/  STL [R1+0xac8], R0 ;  /* 0x000ac80001007387 */ /* 0x0003e80000100800 */
[----:B----4-:R4:W-:Y:S01]  /*16ae0*/  STL [R1+0xad4], R80 ;  /* 0x000ad45001007387 */ /* 0x0109e20000100800 */
[----:B-1----:R-:W-:-:S03]  /*16af0*/  IMAD.MOV.U32 R0, RZ, RZ, R81 ;  /* 0x000000ffff007224 */ /* 0x002fc600078e0051 */
[----:B----4-:R-:W4:Y:S04]  /*16b00*/  LDL.LU.64 R80, [R1+0x618] ;  /* 0x0006180001507983 */ /* 0x010f280000300a00 */
        /* <DEDUP_REMOVED lines=33> */
[----:B--2---:R2:W-:Y:S01]  /*16d20*/  STL [R1+0xb1c], R70 ;  /* 0x000b1c4601007387 */ /* 0x0045e20000100800 */
[----:B-1----:R-:W-:-:S03]  /*16d30*/  IMAD.MOV.U32 R0, RZ, RZ, R71 ;  /* 0x000000ffff007224 */ /* 0x002fc600078e0047 */
[----:B--2---:R-:W2:Y:S04]  /*16d40*/  LDL.LU.64 R70, [R1+0x660] ;  /* 0x0006600001467983 */ /* 0x004ea80000300a00 */
        /* <DEDUP_REMOVED lines=1449> */
[----:B--2---:R-:W-:Y:S01]  /*1c7e0*/  STL [R1+0x1674], R70 ;  /* 0x0016744601007387 */ /* 0x004fe20000100800 */
[----:B-1----:R-:W-:-:S03]  /*1c7f0*/  IMAD.MOV.U32 R0, RZ, RZ, R71 ;  /* 0x000000ffff007224 */ /* 0x002fc600078e0047 */
[----:B------:R-:W2:Y:S04]  /*1c800*/  LDL.LU.64 R64, [R1+0x16d0] ;  /* 0x0016d00001407983 */ /* 0x000ea80000300a00 */
        /* <DEDUP_REMOVED lines=17> */
[----:B------:R-:W-:Y:S04]  /*1c920*/  STL [R1+0x169c], R72 ;  /* 0x00169c4801007387 */ /* 0x000fe80000100800 */
[----:B------:R-:W4:Y:S01]  /*1c930*/  LDL.LU.64 R70, [R1+0x16f8] ;  /* 0x0016f80001467983 */ /* 0x000f220000300a00 */
[----:B-1----:R-:W-:-:S05]  /*1c940*/  IMAD.MOV.U32 R0, RZ, RZ, R73 ;  /* 0x000000ffff007224 */ /* 0x002fca00078e0049 */
[----:B------:R1:W-:Y:S02]  /*1c950*/  STL [R1+0x1698], R0 ;  /* 0x0016980001007387 */ /* 0x0003e40000100800 */
[----:B-1----:R-:W-:Y:S02]  /*1c960*/  IMAD.MOV.U32 R0, RZ, RZ, R87 ;  /* 0x000000ffff007224 */ /* 0x002fe400078e0057 */
[----:B------:R1:W-:Y:S04]  /*1c970*/  STL [R1+0x16a4], R86 ;  /* 0x0016a45601007387 */ /* 0x0003e80000100800 */
[----:B-1----:R-:W4:Y:S04]  /*1c980*/  LDL.LU.64 R86, [R1+0x1700] ;  /* 0x0017000001567983 */ /* 0x002f280000300a00 */
[----:B------:R1:W-:Y:S04]  /*1c990*/  STL [R1+0x16a0], R0 ;  /* 0x0016a00001007387 */ /* 0x0003e80000100800 */
[----:B------:R1:W-:Y:S04]  /*1c9a0*/  STL [R1+0x16ac], R66 ;  /* 0x0016ac4201007387 */ /* 0x0003e80000100800 */
[----:B------:R-:W4:Y:S01]  /*1c9b0*/  LDL.LU.64 R72, [R1+0x1708] ;  /* 0x0017080001487983 */ /* 0x000f220000300a00 */
[----:B-1----:R-:W-:-:S03]  /*1c9c0*/  MOV R0, R67 ;  /* 0x0000004300007202 */ /* 0x002fc60000000f00 */
[----:B------:R-:W-:Y:S04]  /*1c9d0*/  STL [R1+0x16b4], R74 ;  /* 0x0016b44a01007387 */ /* 0x000fe80000100800 */
[----:B------:R1:W-:Y:S04]  /*1c9e0*/  STL [R1+0x16a8], R0 ;  /* 0x0016a80001007387 */ /* 0x0003e80000100800 */
[----:B------:R-:W4:Y:S01]  /*1c9f0*/  LDL.LU.64 R66, [R1+0x1710] ;  /* 0x0017100001427983 */ /* 0x000f220000300a00 */
[----:B-1----:R-:W-:-:S03]  /*1ca00*/  IMAD.MOV.U32 R0, RZ, RZ, R75 ;  /* 0x000000ffff007224 */ /* 0x002fc600078e004b */
[----:B------:R-:W-:Y:S04]  /*1ca10*/  STL [R1+0x16bc], R76 ;  /* 0x0016bc4c01007387 */ /* 0x000fe80000100800 */
[----:B------:R1:W-:Y:S04]  /*1ca20*/  STL [R1+0x16b0], R0 ;  /* 0x0016b00001007387 */ /* 0x0003e80000100800 */
[----:B------:R-:W4:Y:S01]  /*1ca30*/  LDL.LU.64 R74, [R1+0x1718] ;  /* 0x00171800014a7983 */ /* 0x000f220000300a00 */
[----:B-1----:R-:W-:-:S03]  /*1ca40*/  IMAD.MOV.U32 R0, RZ, RZ, R77 ;  /* 0x000000ffff007224 */ /* 0x002fc600078e004d */
[----:B------:R-:W-:Y:S04]  /*1ca50*/  STL [R1+0x16c4], R68 ;  /* 0x0016c44401007387 */ /* 0x000fe80000100800 */
[----:B------:R1:W-:Y:S04]  /*1ca60*/  STL [R1+0x16b8], R0 ;  /* 0x0016b80001007387 */ /* 0x0003e80000100800 */
[----:B------:R-:W4:Y:S01]  /*1ca70*/  LDL.LU.64 R76, [R1+0x1720] ;  /* 0x00172000014c7983 */ /* 0x000f220000300a00 */
[----:B-1----:R-:W-:-:S03]  /*1ca80*/  MOV R0, R69 ;  /* 0x0000004500007202 */ /* 0x002fc60000000f00 */
[----:B--2---:R-:W-:Y:S04]  /*1ca90*/  STL [R1+0x16cc], R64 ;  /* 0x0016cc4001007387 */ /* 0x004fe80000100800 */
[----:B------:R1:W-:Y:S04]  /*1caa0*/  STL [R1+0x16c0], R0 ;  /* 0x0016c00001007387 */ /* 0x0003e80000100800 */
[----:B------:R-:W2:Y:S01]  /*1cab0*/  LDL.LU.64 R68, [R1+0x1728] ;  /* 0x0017280001447983 */ /* 0x000ea20000300a00 */
[----:B-1----:R-:W-:-:S03]  /*1cac0*/  IMAD.MOV.U32 R0, RZ, RZ, R65 ;  /* 0x000000ffff007224 */ /* 0x002fc600078e0041 */
[----:B---3--:R-:W-:Y:S04]  /*1cad0*/  STL [R1+0x16d4], R78 ;  /* 0x0016d44e01007387 */ /* 0x008fe80000100800 */
[----:B------:R1:W-:Y:S02]  /*1cae0*/  STL [R1+0x16c8], R0 ;  /* 0x0016c80001007387 */ /* 0x0003e40000100800 */
[----:B-1----:R-:W-:Y:S02]  /*1caf0*/  IMAD.MOV.U32 R0, RZ, RZ, R79 ;  /* 0x000000ffff007224 */ /* 0x002fe400078e004f */
[----:B------:R-:W3:Y:S04]  /*1cb00*/  LDL.LU.64 R78, [R1+0x1730] ;  /* 0x00173000014e7983 */ /* 0x000ee80000300a00 */
        /* <DEDUP_REMOVED lines=35> */
[----:B--2---:R-:W-:Y:S04]  /*1cd40*/  STL [R1+0x1724], R68 ;  /* 0x0017244401007387 */ /* 0x004fe80000100800 */
[----:B------:R1:W-:Y:S04]  /*1cd50*/  STL [R1+0x1718], R0 ;  /* 0x0017180001007387 */ /* 0x0003e80000100800 */
[----:B------:R-:W2:Y:S04]  /*1cd60*/  LDL.LU.64 R76, [R1+0x1778] ;  /* 0x00177800014c7983 */ /* 0x000ea80000300a00 */
[----:B------:R-:W2:Y:S01]  /*1cd70*/  LDL.LU.64 R64, [R1+0x1780] ;  /* 0x0017800001407983 */ /* 0x000ea20000300a00 */
[----:B-1----:R-:W-:-:S05]  /*1cd80*/  MOV R0, R69 ;  /* 0x0000004500007202 */ /* 0x002fca0000000f00 */
        /* <DEDUP_REMOVED lines=18> */
[----:B------:R-:W4:Y:S04]  /*1ceb0*/  LDL.LU.64 R84, [R1+0x17a8] ;  /* 0x0017a80001547983 */ /* 0x000f280000300a00 */
[----:B------:R-:W4:Y:S01]  /*1cec0*/  LDL.LU.64 R68, [R1+0x17b0] ;  /* 0x0017b00001447983 */ /* 0x000f220000300a00 */
[----:B-1----:R-:W-:-:S05]  /*1ced0*/  IMAD.MOV.U32 R0, RZ, RZ, R71 ;  /* 0x000000ffff007224 */ /* 0x002fca00078e0047 */
[----:B------:R1:W-:Y:S04]  /*1cee0*/  STL [R1+0x1748], R0 ;  /* 0x0017480001007387 */ /* 0x0003e80000100800 */
[----:B------:R1:W-:Y:S02]  /*1cef0*/  STL [R1+0x1754], R86 ;  /* 0x0017545601007387 */ /* 0x0003e40000100800 */
[----:B-1----:R-:W-:Y:S02]  /*1cf00*/  MOV R0, R87 ;  /* 0x0000005700007202 */ /* 0x002fe40000000f00 */
[----:B------:R-:W4:Y:S04]  /*1cf10*/  LDL.LU.64 R86, [R1+0x17b8] ;  /* 0x0017b80001567983 */ /* 0x000f280000300a00 */
[----:B------:R1:W-:Y:S04]  /*1cf20*/  STL [R1+0x1750], R0 ;  /* 0x0017500001007387 */ /* 0x0003e80000100800 */
[----:B------:R1:W-:Y:S02]  /*1cf30*/  STL [R1+0x175c], R72 ;  /* 0x00175c4801007387 */ /* 0x0003e40000100800 */
[----:B-1----:R-:W-:-:S02]  /*1cf40*/  IMAD.MOV.U32 R0, RZ, RZ, R73 ;  /* 0x000000ffff007224 */ /* 0x002fc400078e0049 */
[----:B------:R-:W4:Y:S04]  /*1cf50*/  LDL.LU.64 R70, [R1+0x17c0] ;  /* 0x0017c00001467983 */ /* 0x000f280000300a00 */
[----:B------:R1:W-:Y:S04]  /*1cf60*/  STL [R1+0x1758], R0 ;  /* 0x0017580001007387 */ /* 0x0003e80000100800 */
[----:B------:R-:W-:Y:S04]  /*1cf70*/  STL [R1+0x1764], R62 ;  /* 0x0017643e01007387 */ /* 0x000fe80000100800 */
[----:B------:R-:W4:Y:S01]  /*1cf80*/  LDL.LU.64 R72, [R1+0x17c8] ;  /* 0x0017c80001487983 */ /* 0x000f220000300a00 */
[----:B-1----:R-:W-:-:S03]  /*1cf90*/  IMAD.MOV.U32 R0, RZ, RZ, R63 ;  /* 0x000000ffff007224 */ /* 0x002fc600078e003f */
[----:B------:R-:W-:Y:S04]  /*1cfa0*/  STL [R1+0x176c], R74 ;  /* 0x00176c4a01007387 */ /* 0x000fe80000100800 */
[----:B------:R1:W-:Y:S02]  /*1cfb0*/  STL [R1+0x1760], R0 ;  /* 0x0017600001007387 */ /* 0x0003e40000100800 */
[----:B-1----:R-:W-:Y:S02]  /*1cfc0*/  MOV R0, R75 ;  /* 0x0000004b00007202 */ /* 0x002fe40000000f00 */
[----:B------:R-:W4:Y:S04]  /*1cfd0*/  LDL.LU.64 R74, [R1+0x17d0] ;  /* 0x0017d000014a7983 */ /* 0x000f280000300a00 */
[----:B------:R2:W-:Y:S02]  /*1cfe0*/  STL [R1+0x1768], R0 ;  /* 0x0017680001007387 */ /* 0x0005e40000100800 */
[----:B--2---:R-:W-:-:S02]  /*1cff0*/  IMAD.MOV.U32 R0, RZ, RZ, R77 ;  /* 0x000000ffff007224 */ /* 0x004fc400078e004d */
[----:B------:R1:W-:Y:S04]  /*1d000*/  STL [R1+0x1774], R76 ;  /* 0x0017744c01007387 */ /* 0x0003e80000100800 */
[----:B------:R-:W-:Y:S04]  /*1d010*/  STL [R1+0x177c], R64 ;  /* 0x00177c4001007387 */ /* 0x000fe80000100800 */
[----:B------:R2:W-:Y:S04]  /*1d020*/  STL [R1+0x1770], R0 ;  /* 0x0017700001007387 */ /* 0x0005e80000100800 */
[----:B-1----:R-:W4:Y:S01]  /*1d030*/  LDL.LU.64 R76, [R1+0x17d8] ;  /* 0x0017d800014c7983 */ /* 0x002f220000300a00 */
[----:B--2---:R-:W-:-:S03]  /*1d040*/  IMAD.MOV.U32 R0, RZ, RZ, R65 ;  /* 0x000000ffff007224 */ /* 0x004fc600078e0041 */
[----:B---3--:R-:W-:Y:S04]  /*1d050*/  STL [R1+0x1784], R78 ;  /* 0x0017844e01007387 */ /* 0x008fe80000100800 */
[----:B------:R1:W-:Y:S02]  /*1d060*/  STL [R1+0x1778], R0 ;  /* 0x0017780001007387 */ /* 0x0003e40000100800 */
[----:B-1----:R-:W-:Y:S02]  /*1d070*/  MOV R0, R79 ;  /* 0x0000004f00007202 */ /* 0x002fe40000000f00 */
[----:B------:R-:W2:Y:S04]  /*1d080*/  LDL.LU.64 R78, [R1+0x17e0] ;  /* 0x0017e000014e7983 */ /* 0x000ea80000300a00 */
[----:B------:R1:W-:Y:S04]  /*1d090*/  STL [R1+0x1780], R0 ;  /* 0x0017800001007387 */ /* 0x0003e80000100800 */
[----:B----4-:R3:W-:Y:S01]  /*1d0a0*/  STL [R1+0x178c], R80 ;  /* 0x00178c5001007387 */ /* 0x0107e20000100800 */
[----:B-1----:R-:W-:-:S03]  /*1d0b0*/  IMAD.MOV.U32 R0, RZ, RZ, R81 ;  /* 0x000000ffff007224 */ /* 0x002fc600078e0051 */
[----:B------:R-:W-:Y:S04]  /*1d0c0*/  STL [R1+0x1794], R66 ;  /* 0x0017944201007387 */ /* 0x000fe80000100800 */
[----:B------:R1:W-:Y:S04]  /*1d0d0*/  STL [R1+0x1788], R0 ;  /* 0x0017880001007387 */ /* 0x0003e80000100800 */
[----:B---3--:R-:W3:Y:S01]  /*1d0e0*/  LDL.LU.64 R80, [R1+0x17e8] ;  /* 0x0017e80001507983 */ /* 0x008ee20000300a00 */
[----:B-1----:R-:W-:-:S03]  /*1d0f0*/  IMAD.MOV.U32 R0, RZ, RZ, R67 ;  /* 0x000000ffff007224 */ /* 0x002fc600078e0043 */
[----:B------:R-:W-:Y:S04]  /*1d100*/  STL [R1+0x179c], R82 ;  /* 0x00179c5201007387 */ /* 0x000fe80000100800 */
[----:B------:R1:W-:Y:S02]  /*1d110*/  STL [R1+0x1790], R0 ;  /* 0x0017900001007387 */ /* 0x0003e40000100800 */
[----:B-1----:R-:W-:Y:S02]  /*1d120*/  MOV R0, R83 ;  /* 0x0000005300007202 */ /* 0x002fe40000000f00 */
        /* <DEDUP_REMOVED lines=9> */
[----:B------:R1:W-:Y:S02]  /*1d1c0*/  STL [R1+0x17a8], R0 ;  /* 0x0017a80001007387 */ /* 0x0003e40000100800 */
[----:B-1----:R-:W-:Y:S02]  /*1d1d0*/  MOV R0, R87 ;  /* 0x0000005700007202 */ /* 0x002fe40000000f00 */
[----:B------:R-:W4:Y:S04]  /*1d1e0*/  LDL.LU.64 R86, [R1+0x1800] ;  /* 0x0018000001567983 */ /* 0x000f280000300a00 */
[----:B------:R1:W-:Y:S04]  /*1d1f0*/  STL [R1+0x17b0], R0 ;  /* 0x0017b00001007387 */ /* 0x0003e80000100800 */
[----:B------:R-:W-:Y:S01]  /*1d200*/  STL [R1+0x17bc], R70 ;  /* 0x0017bc4601007387 */ /* 0x000fe20000100800 */
[----:B-1----:R-:W-:-:S03]  /*1d210*/  IMAD.MOV.U32 R0, RZ, RZ, R71 ;  /* 0x000000ffff007224 */ /* 0x002fc600078e0047 */
[----:B------:R-:W-:Y:S04]  /*1d220*/  STL [R1+0x17c4], R72 ;  /* 0x0017c44801007387 */ /* 0x000fe80000100800 */
[----:B------:R1:W-:Y:S04]  /*1d230*/  STL [R1+0x17b8], R0 ;  /* 0x0017b80001007387 */ /* 0x0003e80000100800 */
[----:B------:R-:W4:Y:S04]  /*1d240*/  LDL.LU.64 R56, [R1+0x1808] ;  /* 0x0018080001387983 */ /* 0x000f280000300a00 */
[----:B------:R-:W4:Y:S01]  /*1d250*/  LDL.LU.64 R58, [R1+0x1810] ;  /* 0x00181000013a7983 */ /* 0x000f220000300a00 */
[----:B-1----:R-:W-:-:S05]  /*1d260*/  IMAD.MOV.U32 R0, RZ, RZ, R73 ;  /* 0x000000ffff007224 */ /* 0x002fca00078e0049 */
[----:B------:R1:W-:Y:S04]  /*1d270*/  STL [R1+0x17c0], R0 ;  /* 0x0017c00001007387 */ /* 0x0003e80000100800 */
[----:B------:R-:W-:Y:S04]  /*1d280*/  STL [R1+0x17cc], R74 ;  /* 0x0017cc4a01007387 */ /* 0x000fe80000100800 */
[----:B------:R-:W4:Y:S01]  /*1d290*/  LDL.LU.64 R60, [R1+0x1818] ;  /* 0x00181800013c7983 */ /* 0x000f220000300a00 */
[----:B-1----:R-:W-:-:S03]  /*1d2a0*/  MOV R0, R75 ;  /* 0x0000004b00007202 */ /* 0x002fc60000000f00 */
[----:B------:R-:W4:Y:S04]  /*1d2b0*/  LDL.LU.64 R62, [R1+0x1820] ;  /* 0x00182000013e7983 */ /* 0x000f280000300a00 */
[----:B------:R1:W-:Y:S04]  /*1d2c0*/  STL [R1+0x17c8], R0 ;  /* 0x0017c80001007387 */ /* 0x0003e80000100800 */
[----:B------:R-:W-:Y:S04]  /*1d2d0*/  STL [R1+0x17d4], R76 ;  /* 0x0017d44c01007387 */ /* 0x000fe80000100800 */
[----:B------:R-:W4:Y:S01]  /*1d2e0*/  LDL.LU.64 R64, [R1+0x1828] ;  /* 0x0018280001407983 */ /* 0x000f220000300a00 */
[----:B-1----:R-:W-:-:S03]  /*1d2f0*/  IMAD.MOV.U32 R0, RZ, RZ, R77 ;  /* 0x000000ffff007224 */ /* 0x002fc600078e004d */
[----:B------:R-:W4:Y:S04]  /*1d300*/  LDL.LU.64 R66, [R1+0x1830] ;  /* 0x0018300001427983 */ /* 0x000f280000300a00 */
[----:B------:R1:W-:Y:S04]  /*1d310*/  STL [R1+0x17d0], R0 ;  /* 0x0017d00001007387 */ /* 0x0003e80000100800 */
[----:B--2---:R-:W-:Y:S04]  /*1d320*/  STL [R1+0x17dc], R78 ;  /* 0x0017dc4e01007387 */ /* 0x004fe80000100800 */
[----:B------:R-:W2:Y:S01]  /*1d330*/  LDL.LU.64 R68, [R1+0x1838] ;  /* 0x0018380001447983 */ /* 0x000ea20000300a00 */
[----:B-1----:R-:W-:-:S03]  /*1d340*/  IMAD.MOV.U32 R0, RZ, RZ, R79 ;  /* 0x000000ffff007224 */ /* 0x002fc600078e004f */
[----:B------:R-:W2:Y:S04]  /*1d350*/  LDL.LU.64 R70, [R1+0x1840] ;  /* 0x0018400001467983 */ /* 0x000ea80000300a00 */
[----:B------:R1:W-:Y:S04]  /*1d360*/  STL [R1+0x17d8], R0 ;  /* 0x0017d80001007387 */ /* 0x0003e80000100800 */
[----:B---3--:R-:W-:Y:S04]  /*1d370*/  STL [R1+0x17e4], R80 ;  /* 0x0017e45001007387 */ /* 0x008fe80000100800 */
[----:B------:R-:W3:Y:S01]  /*1d380*/  LDL.LU.64 R72, [R1+0x1848] ;  /* 0x0018480001487983 */ /* 0x000ee20000300a00 */
[----:B-1----:R-:W-:-:S03]  /*1d390*/  MOV R0, R81 ;  /* 0x0000005100007202 */ /* 0x002fc60000000f00 */
[----:B------:R-:W3:Y:S04]  /*1d3a0*/  LDL.LU.64 R74, [R1+0x1850] ;  /* 0x00185000014a7983 */ /* 0x000ee80000300a00 */
[----:B------:R1:W-:Y:S04]  /*1d3b0*/  STL [R1+0x17e0], R0 ;  /* 0x0017e00001007387 */ /* 0x0003e80000100800 */
[----:B----4-:R-:W-:Y:S04]  /*1d3c0*/  STL [R1+0x17ec], R82 ;  /* 0x0017ec5201007387 */ /* 0x010fe80000100800 */
[----:B------:R-:W4:Y:S01]  /*1d3d0*/  LDL.LU.64 R76, [R1+0x1858] ;  /* 0x00185800014c7983 */ /* 0x000f220000300a00 */
[----:B-1----:R-:W-:-:S03]  /*1d3e0*/  IMAD.MOV.U32 R0, RZ, RZ, R83 ;  /* 0x000000ffff007224 */ /* 0x002fc600078e0053 */
[----:B------:R-:W4:Y:S04]  /*1d3f0*/  LDL.LU.64 R78, [R1+0x1860] ;  /* 0x00186000014e7983 */ /* 0x000f280000300a00 */
[----:B------:R1:W-:Y:S04]  /*1d400*/  STL [R1+0x17e8], R0 ;  /* 0x0017e80001007387 */ /* 0x0003e80000100800 */
[----:B------:R1:W-:Y:S04]  /*1d410*/  STL [R1+0x17f4], R84 ;  /* 0x0017f45401007387 */ /* 0x0003e80000100800 */
[----:B------:R-:W4:Y:S01]  /*1d420*/  LDL.LU.64 R80, [R1+0x1868] ;  /* 0x0018680001507983 */ /* 0x000f220000300a00 */
[----:B-1----:R-:W-:-:S03]  /*1d430*/  IMAD.MOV.U32 R0, RZ, RZ, R85 ;  /* 0x000000ffff007224 */ /* 0x002fc600078e0055 */
[----:B------:R-:W4:Y:S04]  /*1d440*/  LDL.LU.64 R82, [R1+0x1870] ;  /* 0x0018700001527983 */ /* 0x000f280000300a00 */
[----:B------:R1:W-:Y:S04]  /*1d450*/  STL [R1+0x17f0], R0 ;  /* 0x0017f00001007387 */ /* 0x0003e80000100800 */
[----:B------:R1:W-:Y:S04]  /*1d460*/  STL [R1+0x17fc], R86 ;  /* 0x0017fc5601007387 */ /* 0x0003e80000100800 */
[----:B------:R-:W4:Y:S01]  /*1d470*/  LDL.LU.64 R84, [R1+0x1878] ;  /* 0x0018780001547983 */ /* 0x000f220000300a00 */
[----:B-1----:R-:W-:-:S03]  /*1d480*/  MOV R0, R87 ;  /* 0x0000005700007202 */ /* 0x002fc60000000f00 */
[----:B------:R-:W4:Y:S04]  /*1d490*/  LDL.LU.64 R86, [R1+0x1c90] ;  /* 0x001c900001567983 */ /* 0x000f280000300a00 */
[----:B------:R1:W-:Y:S02]  /*1d4a0*/  STL [R1+0x17f8], R0 ;  /* 0x0017f80001007387 */ /* 0x0003e40000100800 */
[----:B-1----:R-:W-:Y:S02]  /*1d4b0*/  IMAD.MOV.U32 R0, RZ, RZ, R57 ;  /* 0x000000ffff007224 */ /* 0x002fe400078e0039 */
[----:B------:R-:W-:Y:S04]  /*1d4c0*/  STL [R1+0x1804], R56 ;  /* 0x0018043801007387 */ /* 0x000fe80000100800 */
[----:B------:R-:W-:Y:S04]  /*1d4d0*/  STL [R1+0x180c], R58 ;  /* 0x00180c3a01007387 */ /* 0x000fe80000100800 */
[----:B------:R1:W-:Y:S02]  /*1d4e0*/  STL [R1+0x1800], R0 ;  /* 0x0018000001007387 */ /* 0x0003e40000100800 */
[----:B-1----:R-:W-:-:S02]  /*1d4f0*/  IMAD.MOV.U32 R0, RZ, RZ, R59 ;  /* 0x000000ffff007224 */ /* 0x002fc400078e003b */
[----:B------:R-:W-:Y:S04]  /*1d500*/  STL [R1+0x1814], R60 ;  /* 0x0018143c01007387 */ /* 0x000fe80000100800 */
[----:B------:R1:W-:Y:S04]  /*1d510*/  STL [R1+0x1808], R0 ;  /* 0x0018080001007387 */ /* 0x0003e80000100800 */
[----:B------:R-:W-:Y:S01]  /*1d520*/  STL [R1+0x181c], R62 ;  /* 0x00181c3e01007387 */ /* 0x000fe20000100800 */
[----:B-1----:R-:W-:-:S05]  /*1d530*/  MOV R0, R61 ;  /* 0x0000003d00007202 */ /* 0x002fca0000000f00 */
[----:B------:R1:W-:Y:S02]  /*1d540*/  STL [R1+0x1810], R0 ;  /* 0x0018100001007387 */ /* 0x0003e40000100800 */
[----:B-1----:R-:W-:Y:S02]  /*1d550*/  IMAD.MOV.U32 R0, RZ, RZ, R63 ;  /* 0x000000ffff007224 */ /* 0x002fe400078e003f */
[----:B------:R-:W-:Y:S04]  /*1d560*/  STL [R1+0x1824], R64 ;  /* 0x0018244001007387 */ /* 0x000fe80000100800 */
[----:B------:R1:W-:Y:S04]  /*1d570*/  STL [R1+0x1818], R0 ;  /* 0x0018180001007387 */ /* 0x0003e80000100800 */
[----:B------:R-:W-:Y:S01]  /*1d580*/  STL [R1+0x182c], R66 ;  /* 0x00182c4201007387 */ /* 0x000fe20000100800 */
[----:B-1----:R-:W-:-:S05]  /*1d590*/  IMAD.MOV.U32 R0, RZ, RZ, R65 ;  /* 0x000000ffff007224 */ /* 0x002fca00078e0041 */
[----:B------:R1:W-:Y:S02]  /*1d5a0*/  STL [R1+0x1820], R0 ;  /* 0x0018200001007387 */ /* 0x0003e40000100800 */
[----:B-1----:R-:W-:Y:S02]  /*1d5b0*/  MOV R0, R67 ;  /* 0x0000004300007202 */ /* 0x002fe40000000f00 */
[----:B--2---:R-:W-:Y:S04]  /*1d5c0*/  STL [R1+0x1834], R68 ;  /* 0x0018344401007387 */ /* 0x004fe80000100800 */
[----:B------:R1:W-:Y:S04]  /*1d5d0*/  STL [R1+0x1828], R0 ;  /* 0x0018280001007387 */ /* 0x0003e80000100800 */
[----:B------:R-:W-:Y:S01]  /*1d5e0*/  STL [R1+0x183c], R70 ;  /* 0x00183c4601007387 */ /* 0x000fe20000100800 */
[----:B-1----:R-:W-:-:S05]  /*1d5f0*/  IMAD.MOV.U32 R0, RZ, RZ, R69 ;  /* 0x000000ffff007224 */ /* 0x002fca00078e0045 */
[----:B------:R1:W-:Y:S04]  /*1d600*/  STL [R1+0x1830], R0 ;  /* 0x0018300001007387 */ /* 0x0003e80000100800 */
[----:B---3--:R-:W-:Y:S01]  /*1d610*/  STL [R1+0x1844], R72 ;  /* 0x0018444801007387 */ /* 0x008fe20000100800 */
[----:B-1----:R-:W-:-:S05]  /*1d620*/  IMAD.MOV.U32 R0, RZ, RZ, R71 ;  /* 0x000000ffff007224 */ /* 0x002fca00078e0047 */
[----:B------:R1:W-:Y:S04]  /*1d630*/  STL [R1+0x1838], R0 ;  /* 0x0018380001007387 */ /* 0x0003e80000100800 */
[----:B------:R-:W-:Y:S01]  /*1d640*/  STL [R1+0x184c], R74 ;  /* 0x00184c4a01007387 */ /* 0x000fe20000100800 */
[----:B-1----:R-:W-:-:S05]  /*1d650*/  MOV R0, R73 ;  /* 0x0000004900007202 */ /* 0x002fca0000000f00 */
[----:B------:R1:W-:Y:S02]  /*1d660*/  STL [R1+0x1840], R0 ;  /* 0x0018400001007387 */ /* 0x0003e40000100800 */
[----:B-1----:R-:W-:Y:S02]  /*1d670*/  IMAD.MOV.U32 R0, RZ, RZ, R75 ;  /* 0x000000ffff007224 */ /* 0x002fe400078e004b */
[----:B----4-:R-:W-:Y:S04]  /*1d680*/  STL [R1+0x1854], R76 ;  /* 0x0018544c01007387 */ /* 0x010fe80000100800 */
[----:B------:R1:W-:Y:S04]  /*1d690*/  STL [R1+0x1848], R0 ;  /* 0x0018480001007387 */ /* 0x0003e80000100800 */
[----:B------:R-:W-:Y:S01]  /*1d6a0*/  STL [R1+0x185c], R78 ;  /* 0x00185c4e01007387 */ /* 0x000fe20000100800 */
[----:B-1----:R-:W-:-:S05]  /*1d6b0*/  IMAD.MOV.U32 R0, RZ, RZ, R77 ;  /* 0x000000ffff007224 */ /* 0x002fca00078e004d */
[----:B------:R1:W-:Y:S04]  /*1d6c0*/  STL [R1+0x1850], R0 ;  /* 0x0018500001007387 */ /* 0x0003e80000100800 */
[----:B------:R-:W-:Y:S01]  /*1d6d0*/  STL [R1+0x1864], R80 ;  /* 0x0018645001007387 */ /* 0x000fe20000100800 */
[----:B-1----:R-:W-:-:S05]  /*1d6e0*/  MOV R0, R79 ;  /* 0x0000004f00007202 */ /* 0x002fca0000000f00 */
[----:B------:R1:W-:Y:S04]  /*1d6f0*/  STL [R1+0x1858], R0 ;  /* 0x0018580001007387 */ /* 0x0003e80000100800 */
[----:B------:R-:W-:Y:S01]  /*1d700*/  STL [R1+0x186c], R82 ;  /* 0x00186c5201007387 */ /* 0x000fe20000100800 */
[----:B-1----:R-:W-:-:S05]  /*1d710*/  IMAD.MOV.U32 R0, RZ, RZ, R81 ;  /* 0x000000ffff007224 */ /* 0x002fca00078e0051 */
[----:B------:R1:W-:Y:S04]  /*1d720*/  STL [R1+0x1860], R0 ;  /* 0x0018600001007387 */ /* 0x0003e80000100800 */
[----:B------:R-:W-:Y:S01]  /*1d730*/  STL [R1+0x1874], R84 ;  /* 0x0018745401007387 */ /* 0x000fe20000100800 */
[----:B-1----:R-:W-:-:S05]  /*1d740*/  IMAD.MOV.U32 R0, RZ, RZ, R83 ;  /* 0x000000ffff007224 */ /* 0x002fca00078e0053 */
[----:B------:R1:W-:Y:S04]  /*1d750*/  STL [R1+0x1868], R0 ;  /* 0x0018680001007387 */ /* 0x0003e80000100800 */
[----:B------:R-:W-:Y:S01]  /*1d760*/  STL [R1+0x187c], R86 ;  /* 0x00187c5601007387 */ /* 0x000fe20000100800 */
[----:B-1----:R-:W-:-:S05]  /*1d770*/  MOV R0, R85 ;  /* 0x0000005500007202 */ /* 0x002fca0000000f00 */
[----:B------:R1:W-:Y:S02]  /*1d780*/  STL [R1+0x1870], R0 ;  /* 0x0018700001007387 */ /* 0x0003e40000100800 */
[----:B-1----:R-:W-:-:S05]  /*1d790*/  IMAD.MOV.U32 R0, RZ, RZ, R87 ;  /* 0x000000ffff007224 */ /* 0x002fca00078e0057 */
[----:B------:R-:W-:Y:S04]  /*1d7a0*/  STL [R1+0x1878], R0 ;  /* 0x0018780001007387 */ /* 0x000fe80000100800 */
[----:B-----5:R-:W-:Y:S04]  /*1d7b0*/  STL [R1+0x96c], R10 ;  /* 0x00096c0a01007387 */ /* 0x020fe80000100800 */
[----:B------:R-:W-:Y:S04]  /*1d7c0*/  STL [R1+0x964], R11 ;  /* 0x0009640b01007387 */ /* 0x000fe80000100800 */
[----:B------:R-:W-:Y:S04]  /*1d7d0*/  STL [R1+0x968], R8 ;  /* 0x0009680801007387 */ /* 0x000fe80000100800 */
[----:B------:R-:W-:Y:S04]  /*1d7e0*/  STL [R1+0x95c], R9 ;  /* 0x00095c0901007387 */ /* 0x000fe80000100800 */
[----:B------:R-:W-:Y:S04]  /*1d7f0*/  STL [R1+0x960], R4 ;  /* 0x0009600401007387 */ /* 0x000fe80000100800 */
[----:B------:R1:W-:Y:S04]  /*1d800*/  STL [R1+0x954], R5 ;  /* 0x0009540501007387 */ /* 0x0003e80000100800 */
[----:B------:R-:W-:Y:S04]  /*1d810*/  STL [R1+0x958], R2 ;  /* 0x0009580201007387 */ /* 0x000fe80000100800 */
[----:B------:R2:W-:Y:S04]  /*1d820*/  STL [R1+0x550], R3 ;  /* 0x0005500301007387 */ /* 0x0005e80000100800 */
[----:B-1----:R-:W3:Y:S04]  /*1d830*/  LDL.LU.64 R4, [R1+0x1c98] ;  /* 0x001c980001047983 */ /* 0x002ee80000300a00 */
[----:B--2---:R-:W2:Y:S04]  /*1d840*/  LDL.LU.64 R2, [R1+0x1ca0] ;  /* 0x001ca00001027983 */ /* 0x004ea80000300a00 */
[----:B---3--:R1:W-:Y:S04]  /*1d850*/  STL.64 [R1+0x518], R4 ;  /* 0x0005180401007387 */ /* 0x0083e80000100a00 */
[----:B-1----:R-:W3:Y:S04]  /*1d860*/  LDL.LU.64 R4, [R1+0x1ca8] ;  /* 0x001ca80001047983 */ /* 0x002ee80000300a00 */
[----:B--2---:R1:W-:Y:S04]  /*1d870*/  STL.64 [R1+0x510], R2 ;  /* 0x0005100201007387 */ /* 0x0043e80000100a00 */
[----:B-1----:R-:W2:Y:S04]  /*1d880*/  LDL.LU.64 R2, [R1+0x1cb0] ;  /* 0x001cb00001027983 */ /* 0x002ea80000300a00 */
[----:B---3--:R-:W-:Y:S04]  /*1d890*/  STL.64 [R1+0x508], R4 ;  /* 0x0005080401007387 */ /* 0x008fe80000100a00 */
[----:B------:R1:W5:Y:S04]  /*1d8a0*/  LDL.LU.64 R250, [R1+0x1cb8] ;  /* 0x001cb80001fa7983 */ /* 0x0003680000300a00 */
[----:B--2---:R-:W-:Y:S04]  /*1d8b0*/  STL.64 [R1+0x500], R2 ;  /* 0x0005000201007387 */ /* 0x004fe80000100a00 */
[----:B------:R1:W5:Y:S04]  /*1d8c0*/  LDL.LU.64 R248, [R1+0x1cc0] ;  /* 0x001cc00001f87983 */ /* 0x0003680000300a00 */
[----:B------:R-:W2:Y:S04]  /*1d8d0*/  LDL.LU.64 R84, [R1+0x1890] ;  /* 0x0018900001547983 */ /* 0x000ea80000300a00 */
[----:B------:R1:W5:Y:S04]  /*1d8e0*/  LDL.LU.64 R246, [R1+0x1cc8] ;  /* 0x001cc80001f67983 */ /* 0x0003680000300a00 */
[----:B------:R1:W5:Y:S04]  /*1d8f0*/  LDL.LU.64 R244, [R1+0x1cd0] ;  /* 0x001cd00001f47983 */ /* 0x0003680000300a00 */
[----:B------:R-:W3:Y:S04]  /*1d900*/  LDL.LU.64 R72, [R1+0x1898] ;  /* 0x0018980001487983 */ /* 0x000ee80000300a00 */
[----:B------:R1:W5:Y:S04]  /*1d910*/  LDL.LU.64 R242, [R1+0x1cd8] ;  /* 0x001cd80001f27983 */ /* 0x0003680000300a00 */
[----:B------:R1:W5:Y:S04]  /*1d920*/  LDL.LU.64 R240, [R1+0x1ce0] ;  /* 0x001ce00001f07983 */ /* 0x0003680000300a00 */
[----:B------:R-:W4:Y:S04]  /*1d930*/  LDL.LU.64 R86, [R1+0x18a0] ;  /* 0x0018a00001567983 */ /* 0x000f280000300a00 */
        /* <DEDUP_REMOVED lines=19> */
[----:B------:R1:W5:Y:S01]  /*1da70*/  LDL.LU.64 R20, [R1+0x1d50] ;  /* 0x001d500001147983 */ /* 0x0003620000300a00 */
[----:B------:R-:W-:-:S03]  /*1da80*/  IMAD.SHL.U32 R25, R13, 0x80, RZ ;  /* 0x000000800d197824 */ /* 0x000fc600078e00ff */
[----:B------:R-:W4:Y:S01]  /*1da90*/  LDL.LU.64 R80, [R1+0x18d8] ;  /* 0x0018d80001507983 */ /* 0x000f220000300a00 */
[----:B------:R-:W-:-:S03]  /*1daa0*/  SHF.L.U32 R24, R12, 0x7, RZ ;  /* 0x000000070c187819 */ /* 0x000fc600000006ff */
[----:B------:R1:W5:Y:S04]  /*1dab0*/  LDL.LU.64 R12, [R1+0x1d58] ;  /* 0x001d5800010c7983 */ /* 0x0003680000300a00 */
[----:B------:R1:W5:Y:S04]  /*1dac0*/  LDL.LU.64 R10, [R1+0x1d60] ;  /* 0x001d6000010a7983 */ /* 0x0003680000300a00 */
[----:B------:R-:W4:Y:S04]  /*1dad0*/  LDL.LU.64 R82, [R1+0x18e0] ;  /* 0x0018e00001527983 */ /* 0x000f280000300a00 */
[----:B--2---:R2:W-:Y:S01]  /*1dae0*/  STL [R1+0x558], R84 ;  /* 0x0005585401007387 */ /* 0x0045e20000100800 */
[----:B------:R-:W-:-:S03]  /*1daf0*/  IMAD.MOV.U32 R0, RZ, RZ, R85 ;  /* 0x000000ffff007224 */ /* 0x000fc600078e0055 */
        /* <DEDUP_REMOVED lines=248> */
[----:B-1----:R-:W-:-:S05]  /*1ea80*/  MOV R0, R71 ;  /* 0x0000004700007202 */ /* 0x002fca0000000f00 */
[----:B------:R1:W-:Y:S04]  /*1ea90*/  STL [R1+0x744], R0 ;  /* 0x0007440001007387 */ /* 0x0003e80000100800 */
[----:B------:R1:W-:Y:S02]  /*1eaa0*/  STL [R1+0x750], R78 ;  /* 0x0007504e01007387 */ /* 0x0003e40000100800 */
[----:B-1----:R-:W-:Y:S02]  /*1eab0*/  IMAD.MOV.U32 R0, RZ, RZ, R79 ;  /* 0x000000ffff007224 */ /* 0x002fe400078e004f */
        /* <DEDUP_REMOVED lines=14> */
[----:B---3--:R-:W-:Y:S04]  /*1eba0*/  STL [R1+0x770], R72 ;  /* 0x0007704801007387 */ /* 0x008fe80000100800 */
[----:B------:R-:W3:Y:S01]  /*1ebb0*/  LDL.LU.64 R70, [R1+0x1b00] ;  /* 0x001b000001467983 */ /* 0x000ee20000300a00 */
[----:B-1----:R-:W-:-:S05]  /*1ebc0*/  IMAD.MOV.U32 R0, RZ, RZ, R73 ;  /* 0x000000ffff007224 */ /* 0x002fca00078e0049 */
[----:B------:R4:W-:Y:S02]  /*1ebd0*/  STL [R1+0x76c], R0 ;  /* 0x00076c0001007387 */ /* 0x0009e40000100800 */
[----:B----4-:R-:W-:Y:S02]  /*1ebe0*/  MOV R0, R87 ;  /* 0x0000005700007202 */ /* 0x010fe40000000f00 */
[----:B------:R1:W-:Y:S04]  /*1ebf0*/  STL [R1+0x778], R86 ;  /* 0x0007785601007387 */ /* 0x0003e80000100800 */
[----:B-1----:R-:W4:Y:S04]  /*1ec00*/  LDL.LU.64 R86, [R1+0x1b08] ;  /* 0x001b080001567983 */ /* 0x002f280000300a00 */
[----:B------:R1:W-:Y:S04]  /*1ec10*/  STL [R1+0x774], R0 ;  /* 0x0007740001007387 */ /* 0x0003e80000100800 */
        /* <DEDUP_REMOVED lines=42> */
[----:B------:R-:W-:Y:S04]  /*1eec0*/  STL [R1+0x7d8], R72 ;  /* 0x0007d84801007387 */ /* 0x000fe80000100800 */
[----:B------:R1:W-:Y:S04]  /*1eed0*/  STL [R1+0x7cc], R0 ;  /* 0x0007cc0001007387 */ /* 0x0003e80000100800 */
[----:B----4-:R-:W4:Y:S01]  /*1eee0*/  LDL.LU.64 R86, [R1+0x1b60] ;  /* 0x001b600001567983 */ /* 0x010f220000300a00 */
        /* <DEDUP_REMOVED lines=15> */
[----:B------:R-:W4:Y:S04]  /*1efe0*/  LDL.LU.64 R76, [R1+0x1b80] ;  /* 0x001b8000014c7983 */ /* 0x000f280000300a00 */
[----:B------:R-:W4:Y:S01]  /*1eff0*/  LDL.LU.64 R64, [R1+0x1b88] ;  /* 0x001b880001407983 */ /* 0x000f220000300a00 */
[----:B-1----:R-:W-:-:S05]  /*1f000*/  IMAD.MOV.U32 R0, RZ, RZ, R69 ;  /* 0x000000ffff007224 */ /* 0x002fca00078e0045 */
[----:B------:R1:W-:Y:S04]  /*1f010*/  STL [R1+0x7f4], R0 ;  /* 0x0007f40001007387 */ /* 0x0003e80000100800 */
[----:B------:R1:W-:Y:S02]  /*1f020*/  STL [R1+0x800], R78 ;  /* 0x0008004e01007387 */ /* 0x0003e40000100800 */
[----:B-1----:R-:W-:Y:S02]  /*1f030*/  IMAD.MOV.U32 R0, RZ, RZ, R79 ;  /* 0x000000ffff007224 */ /* 0x002fe400078e004f */
[----:B------:R-:W4:Y:S04]  /*1f040*/  LDL.LU.64 R78, [R1+0x1b90] ;  /* 0x001b9000014e7983 */ /* 0x000f280000300a00 */
[----:B------:R1:W-:Y:S04]  /*1f050*/  STL [R1+0x7fc], R0 ;  /* 0x0007fc0001007387 */ /* 0x0003e80000100800 */
[----:B------:R1:W-:Y:S02]  /*1f060*/  STL [R1+0x808], R80 ;  /* 0x0008085001007387 */ /* 0x0003e40000100800 */
[----:B-1----:R-:W-:-:S02]  /*1f070*/  MOV R0, R81 ;  /* 0x0000005100007202 */ /* 0x002fc40000000f00 */
[----:B------:R-:W4:Y:S04]  /*1f080*/  LDL.LU.64 R80, [R1+0x1b98] ;  /* 0x001b980001507983 */ /* 0x000f280000300a00 */
[----:B------:R1:W-:Y:S04]  /*1f090*/  STL [R1+0x804], R0 ;  /* 0x0008040001007387 */ /* 0x0003e80000100800 */
[----:B------:R2:W-:Y:S04]  /*1f0a0*/  STL [R1+0x810], R82 ;  /* 0x0008105201007387 */ /* 0x0005e80000100800 */
[----:B------:R-:W4:Y:S01]  /*1f0b0*/  LDL.LU.64 R66, [R1+0x1ba0] ;  /* 0x001ba00001427983 */ /* 0x000f220000300a00 */
[----:B-1----:R-:W-:-:S03]  /*1f0c0*/  IMAD.MOV.U32 R0, RZ, RZ, R83 ;  /* 0x000000ffff007224 */ /* 0x002fc600078e0053 */
[----:B--2---:R-:W-:Y:S04]  /*1f0d0*/  STL [R1+0x818], R84 ;  /* 0x0008185401007387 */ /* 0x004fe80000100800 */
[----:B------:R1:W-:Y:S04]  /*1f0e0*/  STL [R1+0x80c], R0 ;  /* 0x00080c0001007387 */ /* 0x0003e80000100800 */
[----:B------:R-:W2:Y:S01]  /*1f0f0*/  LDL.LU.64 R82, [R1+0x1ba8] ;  /* 0x001ba80001527983 */ /* 0x000ea20000300a00 */
[----:B-1----:R-:W-:-:S03]  /*1f100*/  IMAD.MOV.U32 R0, RZ, RZ, R85 ;  /* 0x000000ffff007224 */ /* 0x002fc600078e0055 */
[----:B---3--:R-:W-:Y:S04]  /*1f110*/  STL [R1+0x820], R70 ;  /* 0x0008204601007387 */ /* 0x008fe80000100800 */
[----:B------:R1:W-:Y:S04]  /*1f120*/  STL [R1+0x814], R0 ;  /* 0x0008140001007387 */ /* 0x0003e80000100800 */
[----:B------:R-:W3:Y:S04]  /*1f130*/  LDL.LU.64 R84, [R1+0x1bb0] ;  /* 0x001bb00001547983 */ /* 0x000ee80000300a00 */
[----:B------:R-:W3:Y:S01]  /*1f140*/  LDL.LU.64 R68, [R1+0x1bb8] ;  /* 0x001bb80001447983 */ /* 0x000ee20000300a00 */
[----:B-1----:R-:W-:-:S05]  /*1f150*/  MOV R0, R71 ;  /* 0x0000004700007202 */ /* 0x002fca0000000f00 */
        /* <DEDUP_REMOVED lines=9> */
[----:B------:R-:W-:Y:S04]  /*1f1f0*/  STL [R1+0x838], R62 ;  /* 0x0008383e01007387 */ /* 0x000fe80000100800 */
[----:B------:R-:W4:Y:S01]  /*1f200*/  LDL.LU.64 R72, [R1+0x1bd0] ;  /* 0x001bd00001487983 */ /* 0x000f220000300a00 */
[----:B-1----:R-:W-:-:S03]  /*1f210*/  MOV R0, R63 ;  /* 0x0000003f00007202 */ /* 0x002fc60000000f00 */
[----:B------:R-:W-:Y:S04]  /*1f220*/  STL [R1+0x840], R74 ;  /* 0x0008404a01007387 */ /* 0x000fe80000100800 */
[----:B------:R1:W-:Y:S02]  /*1f230*/  STL [R1+0x834], R0 ;  /* 0x0008340001007387 */ /* 0x0003e40000100800 */
[----:B-1----:R-:W-:Y:S02]  /*1f240*/  IMAD.MOV.U32 R0, RZ, RZ, R75 ;  /* 0x000000ffff007224 */ /* 0x002fe400078e004b */
[----:B------:R-:W4:Y:S04]  /*1f250*/  LDL.LU.64 R74, [R1+0x1bd8] ;  /* 0x001bd800014a7983 */ /* 0x000f280000300a00 */
[----:B------:R1:W-:Y:S04]  /*1f260*/  STL [R1+0x83c], R0 ;  /* 0x00083c0001007387 */ /* 0x0003e80000100800 */
[----:B------:R1:W-:Y:S02]  /*1f270*/  STL [R1+0x848], R76 ;  /* 0x0008484c01007387 */ /* 0x0003e40000100800 */
[----:B-1----:R-:W-:-:S02]  /*1f280*/  IMAD.MOV.U32 R0, RZ, RZ, R77 ;  /* 0x000000ffff007224 */ /* 0x002fc400078e004d */
[----:B------:R-:W-:Y:S04]  /*1f290*/  STL [R1+0x850], R64 ;  /* 0x0008504001007387 */ /* 0x000fe80000100800 */
[----:B------:R1:W-:Y:S04]  /*1f2a0*/  STL [R1+0x844], R0 ;  /* 0x0008440001007387 */ /* 0x0003e80000100800 */
        /* <DEDUP_REMOVED lines=13> */
[----:B--2---:R-:W-:Y:S04]  /*1f380*/  STL [R1+0x870], R82 ;  /* 0x0008705201007387 */ /* 0x004fe80000100800 */
[----:B------:R1:W-:Y:S02]  /*1f390*/  STL [R1+0x864], R0 ;  /* 0x0008640001007387 */ /* 0x0003e40000100800 */
[----:B-1----:R-:W-:Y:S02]  /*1f3a0*/  IMAD.MOV.U32 R0, RZ, RZ, R83 ;  /* 0x000000ffff007224 */ /* 0x002fe400078e0053 */
[----:B------:R-:W2:Y:S04]  /*1f3b0*/  LDL.LU.64 R82, [R1+0x1bf8] ;  /* 0x001bf80001527983 */ /* 0x000ea80000300a00 */
[----:B------:R1:W-:Y:S04]  /*1f3c0*/  STL [R1+0x86c], R0 ;  /* 0x00086c0001007387 */ /* 0x0003e80000100800 */
[----:B---3--:R3:W-:Y:S01]  /*1f3d0*/  STL [R1+0x878], R84 ;  /* 0x0008785401007387 */ /* 0x0087e20000100800 */
[----:B-1----:R-:W-:-:S03]  /*1f3e0*/  IMAD.MOV.U32 R0, RZ, RZ, R85 ;  /* 0x000000ffff007224 */ /* 0x002fc600078e0055 */
[----:B------:R-:W-:Y:S04]  /*1f3f0*/  STL [R1+0x880], R68 ;  /* 0x0008804401007387 */ /* 0x000fe80000100800 */
[----:B------:R1:W-:Y:S04]  /*1f400*/  STL [R1+0x874], R0 ;  /* 0x0008740001007387 */ /* 0x0003e80000100800 */
[----:B---3--:R-:W3:Y:S01]  /*1f410*/  LDL.LU.64 R84, [R1+0x1c00] ;  /* 0x001c000001547983 */ /* 0x008ee20000300a00 */
[----:B-1----:R-:W-:-:S03]  /*1f420*/  MOV R0, R69 ;  /* 0x0000004500007202 */ /* 0x002fc60000000f00 */
[----:B----4-:R-:W-:Y:S04]  /*1f430*/  STL [R1+0x888], R86 ;  /* 0x0008885601007387 */ /* 0x010fe80000100800 */
[----:B------:R1:W-:Y:S02]  /*1f440*/  STL [R1+0x87c], R0 ;  /* 0x00087c0001007387 */ /* 0x0003e40000100800 */
[----:B-1----:R-:W-:Y:S02]  /*1f450*/  IMAD.MOV.U32 R0, RZ, RZ, R87 ;  /* 0x000000ffff007224 */ /* 0x002fe400078e0057 */
        /* <DEDUP_REMOVED lines=8> */
[----:B-1----:R-:W-:-:S05]  /*1f4e0*/  MOV R0, R73 ;  /* 0x0000004900007202 */ /* 0x002fca0000000f00 */
[----:B------:R1:W-:Y:S04]  /*1f4f0*/  STL [R1+0x894], R0 ;  /* 0x0008940001007387 */ /* 0x0003e80000100800 */
[----:B------:R-:W-:Y:S04]  /*1f500*/  STL [R1+0x8a0], R74 ;  /* 0x0008a04a01007387 */ /* 0x000fe80000100800 */
[----:B------:R-:W4:Y:S01]  /*1f510*/  LDL.LU.64 R60, [R1+0x1c18] ;  /* 0x001c1800013c7983 */ /* 0x000f220000300a00 */
[----:B-1----:R-:W-:-:S03]  /*1f520*/  IMAD.MOV.U32 R0, RZ, RZ, R75 ;  /* 0x000000ffff007224 */ /* 0x002fc600078e004b */
[----:B------:R-:W4:Y:S04]  /*1f530*/  LDL.LU.64 R62, [R1+0x1c20] ;  /* 0x001c2000013e7983 */ /* 0x000f280000300a00 */
        /* <DEDUP_REMOVED lines=21> */
[----:B---3--:R3:W-:Y:S04]  /*1f690*/  STL [R1+0x8c8], R84 ;  /* 0x0008c85401007387 */ /* 0x0087e80000100800 */
[----:B------:R-:W2:Y:S01]  /*1f6a0*/  LDL.LU.64 R80, [R1+0x1c68] ;  /* 0x001c680001507983 */ /* 0x000ea20000300a00 */
[----:B-1----:R-:W-:-:S03]  /*1f6b0*/  MOV R0, R85 ;  /* 0x0000005500007202 */ /* 0x002fc60000000f00 */
[----:B------:R-:W2:Y:S04]  /*1f6c0*/  LDL.LU.64 R82, [R1+0x1c78] ;  /* 0x001c780001527983 */ /* 0x000ea80000300a00 */
[----:B------:R1:W-:Y:S04]  /*1f6d0*/  STL [R1+0x8c4], R0 ;  /* 0x0008c40001007387 */ /* 0x0003e80000100800 */
[----:B----4-:R4:W-:Y:S04]  /*1f6e0*/  STL [R1+0x8d0], R86 ;  /* 0x0008d05601007387 */ /* 0x0109e80000100800 */
[----:B---3--:R-:W3:Y:S01]  /*1f6f0*/  LDL.LU.64 R84, [R1+0x1c70] ;  /* 0x001c700001547983 */ /* 0x008ee20000300a00 */
[----:B-1----:R-:W-:-:S03]  /*1f700*/  IMAD.MOV.U32 R0, RZ, RZ, R87 ;  /* 0x000000ffff007224 */ /* 0x002fc600078e0057 */
[----:B----4-:R-:W4:Y:S04]  /*1f710*/  LDL.LU.64 R86, [R1+0x1c88] ;  /* 0x001c880001567983 */ /* 0x010f280000300a00 */
[----:B------:R1:W-:Y:S02]  /*1f720*/  STL [R1+0x8cc], R0 ;  /* 0x0008cc0001007387 */ /* 0x0003e40000100800 */
[----:B-1----:R-:W-:Y:S02]  /*1f730*/  IMAD.MOV.U32 R0, RZ, RZ, R57 ;  /* 0x000000ffff007224 */ /* 0x002fe400078e0039 */
[----:B------:R-:W-:Y:S04]  /*1f740*/  STL [R1+0x8d8], R56 ;  /* 0x0008d83801007387 */ /* 0x000fe80000100800 */
[----:B------:R-:W-:Y:S04]  /*1f750*/  STL [R1+0x8e0], R58 ;  /* 0x0008e03a01007387 */ /* 0x000fe80000100800 */
[----:B------:R1:W-:Y:S02]  /*1f760*/  STL [R1+0x8d4], R0 ;  /* 0x0008d40001007387 */ /* 0x0003e40000100800 */
[----:B-1----:R-:W-:-:S02]  /*1f770*/  MOV R0, R59 ;  /* 0x0000003b00007202 */ /* 0x002fc40000000f00 */
[----:B------:R-:W-:Y:S04]  /*1f780*/  STL [R1+0x8e8], R60 ;  /* 0x0008e83c01007387 */ /* 0x000fe80000100800 */
        /* <DEDUP_REMOVED lines=21> */
[----:B------:R1:W-:Y:S02]  /*1f8e0*/  STL [R1+0x914], R0 ;  /* 0x0009140001007387 */ /* 0x0003e40000100800 */
[----:B-1----:R-:W-:Y:S01]  /*1f8f0*/  IMAD.MOV.U32 R0, RZ, RZ, R75 ;  /* 0x000000ffff007224 */ /* 0x002fe200078e004b */
[----:B------:R-:W-:Y:S01]  /*1f900*/  UMOV UR7, 0xffffffff ;  /* 0xffffffff00077882 */ /* 0x000fe20000000000 */
[----:B--2---:R-:W-:Y:S04]  /*1f910*/  STL [R1+0x928], R76 ;  /* 0x0009284c01007387 */ /* 0x004fe80000100800 */
        /* <DEDUP_REMOVED lines=10> */
[----:B---3--:R-:W-:Y:S01]  /*1f9c0*/  STL [R1+0x948], R84 ;  /* 0x0009485401007387 */ /* 0x008fe20000100800 */
[----:B-1----:R-:W-:-:S05]  /*1f9d0*/  MOV R0, R83 ;  /* 0x0000005300007202 */ /* 0x002fca0000000f00 */
[----:B------:R1:W-:Y:S04]  /*1f9e0*/  STL [R1+0x93c], R0 ;  /* 0x00093c0001007387 */ /* 0x0003e80000100800 */
[----:B----4-:R-:W-:Y:S01]  /*1f9f0*/  STL [R1+0x950], R86 ;  /* 0x0009505601007387 */ /* 0x010fe20000100800 */
[----:B-1----:R-:W-:-:S05]  /*1fa00*/  IMAD.MOV.U32 R0, RZ, RZ, R85 ;  /* 0x000000ffff007224 */ /* 0x002fca00078e0055 */
[----:B------:R1:W-:Y:S02]  /*1fa10*/  STL [R1+0x944], R0 ;  /* 0x0009440001007387 */ /* 0x0003e40000100800 */
[----:B-1----:R-:W-:-:S05]  /*1fa20*/  IMAD.MOV.U32 R0, RZ, RZ, R87 ;  /* 0x000000ffff007224 */ /* 0x002fca00078e0057 */
[----:B------:R1:W-:Y:S04]  /*1fa30*/  STL [R1+0x94c], R0 ;  /* 0x00094c0001007387 */ /* 0x0003e80000100800 */
[----:B------:R-:W-:Y:S01]  /*1fa40*/  STL [R1+0x400], RZ ;  /* 0x000400ff01007387 */ /* 0x000fe20000100800 */
[----:B-1----:R-:W-:-:S03]  /*1fa50*/  MOV R0, UR7 ;  /* 0x0000000700007c02 */ /* 0x002fc60008000f00 */
[----:B------:R-:W-:Y:S04]  /*1fa60*/  STL [R1+0x404], RZ ;  /* 0x000404ff01007387 */ /* 0x000fe80000100800 */
[----:B------:R1:W-:Y:S04]  /*1fa70*/  STL [R1+0x1880], R0 ;  /* 0x0018800001007387 */ /* 0x0003e80000100800 */
[----:B------:R-:W-:Y:S04]  /*1fa80*/  STL [R1+0x408], RZ ;  /* 0x000408ff01007387 */ /* 0x000fe80000100800 */
        /* <DEDUP_REMOVED lines=253> */
[----:B------:R-:W-:Y:S04]  /*20a60*/  STL [R1], RZ ;  /* 0x000000ff01007387 */ /* 0x000fe80000100800 */
        /* <DEDUP_REMOVED lines=40> */
[----:B------:R-:W-:Y:S01]  /*20cf0*/  STL [R1+0xa4], RZ ;  /* 0x0000a4ff01007387 */ /* 0x000fe20000100800 */
[----:B------:R-:W-:-:S03]  /*20d00*/  USHF.R.S32.HI UR5, URZ, 0x1f, UR4 ;  /* 0x0000001f3f057899 */ /* 0x000fc60008011404 */
[----:B------:R-:W-:Y:S04]  /*20d10*/  STL [R1+0xa8], RZ ;  /* 0x0000a8ff01007387 */ /* 0x000fe80000100800 */
[----:B------:R-:W-:Y:S04]  /*20d20*/  STL [R1+0xac], RZ ;  /* 0x0000acff01007387 */ /* 0x000fe80000100800 */
[----:B------:R-:W-:Y:S04]  /*20d30*/  STL [R1+0xb0], RZ ;  /* 0x0000b0ff01007387 */ /* 0x000fe80000100800 */
[----:B------:R-:W-:Y:S01]  /*20d40*/  STL [R1+0xb4], RZ ;  /* 0x0000b4ff01007387 */ /* 0x000fe20000100800 */
[----:B------:R-:W-:-:S03]  /*20d50*/  ULEA.HI UR5, UR5, UR4, URZ, 0x7 ;  /* 0x0000000405057291 */ /* 0x000fc6000f8f383f */
        /* <DEDUP_REMOVED lines=8> */
[----:B------:R-:W-:Y:S04]  /*20de0*/  STL [R1+0xd4], RZ ;  /* 0x0000d4ff01007387 */ /* 0x000fe80000100800 */
[----:B------:R-:W-:Y:S04]  /*20df0*/  STL [R1+0xd8], RZ ;  /* 0x0000d8ff01007387 */ /* 0x000fe80000100800 */
[----:B------:R-:W-:Y:S01]  /*20e00*/  STL [R1+0xdc], RZ ;  /* 0x0000dcff01007387 */ /* 0x000fe20000100800 */
[----:B------:R-:W-:-:S03]  /*20e10*/  IMAD.U32 R5, RZ, RZ, UR4 ;  /* 0x00000004ff057e24 */ /* 0x000fc6000f8e00ff */
[----:B------:R-:W-:Y:S01]  /*20e20*/  STL [R1+0xe0], RZ ;  /* 0x0000e0ff01007387 */ /* 0x000fe20000100800 */
[----:B-1----:R-:W-:-:S03]  /*20e30*/  SHF.R.S32.HI R0, RZ, 0x1f, R24 ;  /* 0x0000001fff007819 */ /* 0x002fc60000011418 */
[----:B------:R-:W-:Y:S01]  /*20e40*/  STL [R1+0xe4], RZ ;  /* 0x0000e4ff01007387 */ /* 0x000fe20000100800 */
[----:B------:R-:W-:-:S03]  /*20e50*/  SHF.R.S32.HI R3, RZ, 0x1f, R25 ;  /* 0x0000001fff037819 */ /* 0x000fc60000011419 */
[----:B------:R-:W-:Y:S04]  /*20e60*/  STL [R1+0xe8], RZ ;  /* 0x0000e8ff01007387 */ /* 0x000fe80000100800 */
[----:B------:R-:W-:Y:S01]  /*20e70*/  STL [R1+0xec], RZ ;  /* 0x0000ecff01007387 */ /* 0x000fe20000100800 */
[----:B------:R-:W-:-:S03]  /*20e80*/  UMOV UR6, URZ ;  /* 0x0000003f00067c82 */ /* 0x000fc60008000000 */
[----:B------:R-:W-:Y:S01]  /*20e90*/  STL [R1+0xf0], RZ ;  /* 0x0000f0ff01007387 */ /* 0x000fe20000100800 */
[----:B------:R-:W-:-:S03]  /*20ea0*/  UMOV UR4, URZ ;  /* 0x0000003f00047c82 */ /* 0x000fc60008000000 */
[----:B------:R-:W-:Y:S01]  /*20eb0*/  STL [R1+0xf4], RZ ;  /* 0x0000f4ff01007387 */ /* 0x000fe20000100800 */
[C---:B------:R-:W-:Y:S01]  /*20ec0*/  SHF.L.U64.HI R0, R24.reuse, 0x2, R0 ;  /* 0x0000000218007819 */ /* 0x040fe20000010200 */
[----:B------:R-:W-:Y:S02]  /*20ed0*/  IMAD.SHL.U32 R2, R24, 0x4, RZ ;  /* 0x0000000418027824 */ /* 0x000fe400078e00ff */
[----:B------:R-:W-:Y:S01]  /*20ee0*/  STL [R1+0xf8], RZ ;  /* 0x0000f8ff01007387 */ /* 0x000fe20000100800 */
[C---:B------:R-:W-:Y:S01]  /*20ef0*/  SHF.L.U64.HI R3, R25.reuse, 0x2, R3 ;  /* 0x0000000219037819 */ /* 0x040fe20000010203 */
[----:B------:R-:W-:Y:S01]  /*20f00*/  IMAD.U32 R6, RZ, RZ, UR6 ;  /* 0x00000006ff067e24 */ /* 0x000fe2000f8e00ff */
[----:B------:R-:W-:Y:S01]  /*20f10*/  SHF.L.U32 R4, R25, 0x2, RZ ;  /* 0x0000000219047819 */ /* 0x000fe200000006ff */
[----:B------:R-:W-:Y:S01]  /*20f20*/  STL [R1+0xfc], RZ ;  /* 0x0000fcff01007387 */ /* 0x000fe20000100800 */
[----:B------:R-:W-:Y:S02]  /*20f30*/  CS2R R152, SRZ ;  /* 0x0000000000987805 */ /* 0x000fe4000001ff00 */
[----:B------:R-:W-:-:S02]  /*20f40*/  CS2R R154, SRZ ;  /* 0x00000000009a7805 */ /* 0x000fc4000001ff00 */
[----:B------:R-:W-:Y:S01]  /*20f50*/  CS2R R156, SRZ ;  /* 0x00000000009c7805 */ /* 0x000fe2000001ff00 */
[----:B------:R1:W-:Y:S01]  /*20f60*/  STL [R1+0x1888], R5 ;  /* 0x0018880501007387 */ /* 0x0003e20000100800 */
        /* <DEDUP_REMOVED lines=92> */
[----:B------:R-:W-:Y:S01]  /*21530*/  CS2R R86, SRZ ;  /* 0x0000000000567805 */ /* 0x000fe2000001ff00 */
[----:B-1----:R-:W-:-:S07]  /*21540*/  IMAD.U32 R5, RZ, RZ, UR4 ;  /* 0x00000004ff057e24 */ /* 0x002fce000f8e00ff */
.L_x_1:
[----:B------:R-:W2:Y:S01]  /*21550*/  LDL.LU R9, [R1+0x1880] ;  /* 0x0018800001097983 */ /* 0x000ea20000300800 */
[----:B------:R-:W-:-:S04]  /*21560*/  DEPBAR.LE SB0, 0x0 ;  /* 0x000080000000791a */ /* 0x000fc80000000000 */
[----:B------:R-:W3:Y:S04]  /*21570*/  LDL R8, [R1+0x1884] ;  /* 0x0018840001087983 */ /* 0x000ee80000100800 */
        /* <DEDUP_REMOVED lines=32> */
[----:B-1----:R-:W4:Y:S04]  /*21780*/  LDL.LU.64 R88, [R1+0x400] ;  /* 0x0004000001587983 */ /* 0x002f280000300a00 */
[----:B------:R-:W4:Y:S04]  /*21790*/  LDL.LU.64 R90, [R1+0x408] ;  /* 0x00040800015a7983 */ /* 0x000f280000300a00 */
        /* <DEDUP_REMOVED lines=29> */
[----:B------:R-:W4:Y:S01]  /*21970*/  LDL.LU.64 R150, [R1+0x4f8] ;  /* 0x0004f80001967983 */ /* 0x000f220000300a00 */
[----:B------:R-:W-:-:S03]  /*21980*/  UMOV UR7, 0x40000040 ;  /* 0x4000004000077882 */ /* 0x000fc60000000000 */
[----:B------:R-:W-:Y:S04]  /*21990*/  STL.64 [R1+0x1ea8], R86 ;  /* 0x001ea85601007387 */ /* 0x000fe80000100a00 */
[----:B------:R-:W-:Y:S04]  /*219a0*/  STL.64 [R1+0x1ea0], R84 ;  /* 0x001ea05401007387 */ /* 0x000fe80000100a00 */
[----:B------:R-:W-:Y:S04]  /*219b0*/  STL.64 [R1+0x1e98], R82 ;  /* 0x001e985201007387 */ /* 0x000fe80000100a00 */
[----:B------:R-:W-:Y:S04]  /*219c0*/  STL.64 [R1+0x1e90], R80 ;  /* 0x001e905001007387 */ /* 0x000fe80000100a00 */
[----:B------:R-:W-:Y:S04]  /*219d0*/  STL.64 [R1+0x1e88], R78 ;  /* 0x001e884e01007387 */ /* 0x000fe80000100a00 */
[----:B------:R-:W-:Y:S04]  /*219e0*/  STL.64 [R1+0x1e80], R76 ;  /* 0x001e804c01007387 */ /* 0x000fe80000100a00 */
[----:B------:R-:W-:Y:S01]  /*219f0*/  STL.64 [R1+0x1e78], R74 ;  /* 0x001e784a01007387 */ /* 0x000fe20000100a00 */
[----:B--2---:R-:W-:-:S03]  /*21a00*/  R2UR UR4, R9 ;  /* 0x00000000090472ca */ /* 0x004fc600000e0000 */
[----:B------:R-:W-:Y:S04]  /*21a10*/  STL.64 [R1+0x1e70], R72 ;  /* 0x001e704801007387 */ /* 0x000fe80000100a00 */
[----:B------:R-:W-:Y:S01]  /*21a20*/  STL.64 [R1+0x1e68], R70 ;  /* 0x001e684601007387 */ /* 0x000fe20000100a00 */
[----:B---3--:R-:W-:-:S03]  /*21a30*/  R2UR UR44, R8 ;  /* 0x00000000082c72ca */ /* 0x008fc600000e0000 */
[----:B------:R-:W-:Y:S04]  /*21a40*/  STL.64 [R1+0x1e60], R68 ;  /* 0x001e604401007387 */ /* 0x000fe80000100a00 */
[----:B------:R-:W-:Y:S01]  /*21a50*/  STL.64 [R1+0x1e58], R66 ;  /* 0x001e584201007387 */ /* 0x000fe20000100a00 */
[----:B------:R-:W-:-:S03]  /*21a60*/  UIADD3 UR4, UR4, 0x1, URZ ;  /* 0x0000000104047890 */ /* 0x000fc6000fffe03f */
[----:B------:R-:W-:Y:S01]  /*21a70*/  STL.64 [R1+0x1e50], R64 ;  /* 0x001e504001007387 */ /* 0x000fe20000100a00 */
[----:B------:R-:W-:-:S03]  /*21a80*/  UISETP.GT.AND UP0, UPT, UR4, 0x1, UPT ;  /* 0x000000010400788c */ /* 0x000fc6000bf04270 */
[----:B------:R-:W-:Y:S01]  /*21a90*/  STL.64 [R1+0x1e48], R62 ;  /* 0x001e483e01007387 */ /* 0x000fe20000100a00 */
[----:B------:R-:W-:-:S03]  /*21aa0*/  USEL UR6, UR4, URZ, !UP0 ;  /* 0x0000003f04067287 */ /* 0x000fc6000c000000 */
[----:B------:R-:W-:Y:S01]  /*21ab0*/  STL.64 [R1+0x1e40], R60 ;  /* 0x001e403c01007387 */ /* 0x000fe20000100a00 */
[----:B------:R-:W-:Y:S02]  /*21ac0*/  ULEA UR5, UR6, UR44, 0x10 ;  /* 0x0000002c06057291 */ /* 0x000fe4000f8e803f */
[----:B------:R-:W-:Y:S01]  /*21ad0*/  ULEA UR4, UR6, UR44, 0x12 ;  /* 0x0000002c06047291 */ /* 0x000fe2000f8e903f */
[----:B------:R-:W-:Y:S01]  /*21ae0*/  STL.64 [R1+0x1e38], R58 ;  /* 0x001e383a01007387 */ /* 0x000fe20000100a00 */
[----:B------:R-:W-:Y:S02]  /*21af0*/  UIADD3 UR5, UR5, 0x80000, URZ ;  /* 0x0008000005057890 */ /* 0x000fe4000fffe03f */
[----:B------:R-:W-:Y:S01]  /*21b00*/  USHF.R.U32.HI UR4, URZ, 0x4, UR4 ;  /* 0x000000043f047899 */ /* 0x000fe20008011604 */
[----:B------:R-:W-:Y:S01]  /*21b10*/  STL.64 [R1+0x1e30], R56 ;  /* 0x001e303801007387 */ /* 0x000fe20000100a00 */
[----:B------:R-:W-:Y:S02]  /*21b20*/  USHF.R.U32.HI UR5, URZ, 0x4, UR5 ;  /* 0x000000043f057899 */ /* 0x000fe40008011605 */
[----:B------:R-:W-:Y:S01]  /*21b30*/  USGXT.U32 UR4, UR4, 0xe ;  /* 0x0000000e0404789a */ /* 0x000fe20008000000 */
[----:B------:R-:W-:Y:S03]  /*21b40*/  BAR.SYNC.DEFER_BLOCKING 0x0 ;  /* 0x0000000000007b1d */ /* 0x000fe60000010000 */
[----:B------:R-:W-:-:S03]  /*21b50*/  UIADD3 UR8, UP0, UR4, 0x2, URZ ;  /* 0x0000000204087890 */ /* 0x000fc6000ff1e03f */
        /* <DEDUP_REMOVED lines=16> */
[----:B-----5:R-:W-:Y:S04]  /*21c60*/  STL.64 [R1+0x1da8], R20 ;  /* 0x001da81401007387 */ /* 0x020fe80000100a00 */
[----:B------:R-:W-:Y:S04]  /*21c70*/  STL [R1+0x1da0], R4 ;  /* 0x001da00401007387 */ /* 0x000fe80000100800 */
[----:B------:R1:W-:Y:S04]  /*21c80*/  STL [R1+0x1d9c], R3 ;  /* 0x001d9c0301007387 */ /* 0x0003e80000100800 */
[----:B------:R-:W-:Y:S04]  /*21c90*/  STL [R1+0x1d98], R15 ;  /* 0x001d980f01007387 */ /* 0x000fe80000100800 */
[----:B------:R-:W-:Y:S01]  /*21ca0*/  STL.64 [R1+0x1d90], R12 ;  /* 0x001d900c01007387 */ /* 0x000fe20000100a00 */
[----:B-1----:R-:W-:Y:S01]  /*21cb0*/  MOV R3, UR6 ;  /* 0x0000000600037c02 */ /* 0x002fe20008000f00 */
[----:B------:R-:W-:-:S02]  /*21cc0*/  USGXT.U32 UR6, UR5, 0xe ;  /* 0x0000000e0506789a */ /* 0x000fc40008000000 */
[----:B------:R-:W-:Y:S01]  /*21cd0*/  STL.64 [R1+0x1d88], R10 ;  /* 0x001d880a01007387 */ /* 0x000fe20000100a00 */
[----:B------:R-:W-:Y:S01]  /*21ce0*/  UMOV UR5, 0x40000040 ;  /* 0x4000004000057882 */ /* 0x000fe20000000000 */
[----:B------:R-:W-:Y:S02]  /*21cf0*/  UIADD3 UR10, UP1, UR6, 0x2, URZ ;  /* 0x00000002060a7890 */ /* 0x000fe4000ff3e03f */
[----:B------:R-:W-:Y:S04]  /*21d00*/  STL [R1+0x1d78], R19 ;  /* 0x001d781301007387 */ /* 0x000fe80000100800 */
[----:B------:R-:W-:Y:S04]  /*21d10*/  STL [R1+0x1d74], R18 ;  /* 0x001d741201007387 */ /* 0x000fe80000100800 */
[----:B------:R-:W-:Y:S04]  /*21d20*/  STL [R1+0x1d70], R17 ;  /* 0x001d701101007387 */ /* 0x000fe80000100800 */
[----:B------:R-:W-:Y:S04]  /*21d30*/  STL [R1+0x1d6c], R16 ;  /* 0x001d6c1001007387 */ /* 0x000fe80000100800 */
[----:B------:R-:W-:Y:S04]  /*21d40*/  STL [R1+0x1d68], R7 ;  /* 0x001d680701007387 */ /* 0x000fe80000100800 */
[----:B------:R-:W-:Y:S01]  /*21d50*/  STL [R1+0x1880], R3 ;  /* 0x0018800301007387 */ /* 0x000fe20000100800 */
[----:B----4-:R-:W-:-:S06]  /*21d60*/  WARPGROUP.ARRIVE ;  /* 0x00000000000079c5 */ /* 0x010fcc0000000000 */
[----:B------:R-:W-:Y:S01]  /*21d70*/  HGMMA.64x128x8.F32.TF32 R88, gdesc[UR4], R88, gsb0 ;  /* 0x05e00000045879f0 */ /* 0x000fe20008002858 */
[----:B------:R-:W-:Y:S01]  /*21d80*/  UMOV UR4, URZ ;  /* 0x0000003f00047c82 */ /* 0x000fe20008000000 */
[----:B------:R-:W-:Y:S01]  /*21d90*/  UMOV UR5, URZ ;  /* 0x0000003f00057c82 */ /* 0x000fe20008000000 */
[----:B------:R-:W-:Y:S02]  /*21da0*/  UIADD3.X UR9, UR4, 0x40000040, URZ, UP0, !UPT ;  /* 0x4000004004097890 */ /* 0x000fe400087fe43f */
[----:B------:R-:W-:Y:S02]  /*21db0*/  UIADD3.X UR11, UR5, 0x40000040, URZ, UP1, !UPT ;  /* 0x40000040050b7890 */ /* 0x000fe40008ffe43f */
[----:B------:R-:W-:Y:S02]  /*21dc0*/  UIADD3.64 UR12, UR8, 0x2, URZ ;  /* 0x00000002080c7897 */ /* 0x000fe4000fffe03f */
[----:B------:R-:W-:Y:S02]  /*21dd0*/  UIADD3.64 UR14, UR10, 0x2, URZ ;  /* 0x000000020a0e7897 */ /* 0x000fe4000fffe03f */
[----:B------:R-:W-:-:S02]  /*21de0*/  UIADD3.64 UR16, UR8, 0x1002, URZ ;  /* 0x0000100208107897 */ /* 0x000fc4000fffe03f */
[----:B------:R-:W-:Y:S02]  /*21df0*/  UIADD3.64 UR18, UR10, 0x402, URZ ;  /* 0x000004020a127897 */ /* 0x000fe4000fffe03f */
[----:B------:R-:W-:Y:S02]  /*21e00*/  UIADD3.64 UR20, UR8, 0x1004, URZ ;  /* 0x0000100408147897 */ /* 0x000fe4000fffe03f */
[----:B------:R-:W-:Y:S02]  /*21e10*/  UIADD3.64 UR22, UR10, 0x404, URZ ;  /* 0x000004040a167897 */ /* 0x000fe4000fffe03f */
        /* <DEDUP_REMOVED lines=14> */
[----:B------:R-:W-:Y:S01]  /*21f00*/  UIADD3.64 UR54, UR10, 0xc04, URZ ;  /* 0x00000c040a367897 */ /* 0x000fe2000fffe03f */
[----:B------:R-:W-:-:S02]  /*21f10*/  WARPGROUP.DEPBAR.LE gsb0, 0x0 ;  /* 0x00008000000079c5 */ /* 0x000fc40000010000 */
[----:B------:R-:W-:-:S06]  /*21f20*/  WARPGROUP.ARRIVE ;  /* 0x00000000000079c5 */ /* 0x000fcc0000000000 */
[----:B------:R-:W-:Y:S03]  /*21f30*/  HGMMA.64x128x8.F32.TF32 R88, gdesc[UR8], R88, gsb0 ;  /* 0x05e00000085879f0 */ /* 0x000fe60008002858 */
[----:B------:R-:W-:Y:S02]  /*21f40*/  WARPGROUP.DEPBAR.LE gsb0, 0x0 ;  /* 0x00008000000079c5 */ /* 0x000fe40000010000 */
[----:B------:R-:W-:-:S07]  /*21f50*/  WARPGROUP.ARRIVE ;  /* 0x00000000000079c5 */ /* 0x000fce0000000000 */
[----:B------:R-:W-:Y:S01]  /*21f60*/  HGMMA.64x128x8.F32.TF32 R88, gdesc[UR12], R88, gsb0 ;  /* 0x05e000000c5879f0 */ /* 0x000fe20008002858 */
[----:B------:R-:W-:Y:S02]  /*21f70*/  UIADD3.64 UR12, UR8, 0x4, URZ ;  /* 0x00000004080c7897 */ /* 0x000fe4000fffe03f */
[----:B------:R-:W-:Y:S01]  /*21f80*/  UIADD3.64 UR14, UR10, 0x4, URZ ;  /* 0x000000040a0e7897 */ /* 0x000fe2000fffe03f */
[----:B------:R-:W-:Y:S02]  /*21f90*/  WARPGROUP.DEPBAR.LE gsb0, 0x0 ;  /* 0x00008000000079c5 */ /* 0x000fe40000010000 */
[----:B------:R-:W-:-:S06]  /*21fa0*/  WARPGROUP.ARRIVE ;  /* 0x00000000000079c5 */ /* 0x000fcc0000000000 */
        /* <DEDUP_REMOVED lines=10> */
[----:B------:R-:W-:Y:S03]  /*22050*/  HGMMA.64x128x8.F32.TF32 R88, gdesc[UR12], R88, gsb0 ;  /* 0x05e000000c5879f0 */ /* 0x000fe60008002858 */
[----:B------:R-:W-:Y:S02]  /*22060*/  WARPGROUP.DEPBAR.LE gsb0, 0x0 ;  /* 0x00008000000079c5 */ /* 0x000fe40000010000 */
[----:B------:R-:W-:-:S07]  /*22070*/  WARPGROUP.ARRIVE ;  /* 0x00000000000079c5 */ /* 0x000fce0000000000 */
        /* <DEDUP_REMOVED lines=18> */
[----:B------:R-:W-:Y:S01]  /*221a0*/  HGMMA.64x128x8.F32.TF32 R88, gdesc[UR40], R88, gsb0 ;  /* 0x05e00000285879f0 */ /* 0x000fe20008002858 */
[----:B------:R-:W-:Y:S01]  /*221b0*/  UMOV UR41, UR44 ;  /* 0x0000002c00297c82 */ /* 0x000fe20008000000 */
[----:B------:R-:W-:Y:S01]  /*221c0*/  UIADD3.64 UR44, UR8, 0x3000, URZ ;  /* 0x00003000082c7897 */ /* 0x000fe2000fffe03f */
        /* <DEDUP_REMOVED lines=10> */
[----:B------:R1:W-:Y:S04]  /*22270*/  STL.64 [R1+0x400], R88 ;  /* 0x0004005801007387 */ /* 0x0003e80000100a00 */
        /* <DEDUP_REMOVED lines=31> */
[----:B-1----:R-:W4:Y:S04]  /*22470*/  LDL.LU.64 R88, [R1+0x300] ;  /* 0x0003000001587983 */ /* 0x002f280000300a00 */
[----:B--2---:R-:W2:Y:S04]  /*22480*/  LDL.LU.64 R90, [R1+0x308] ;  /* 0x00030800015a7983 */ /* 0x004ea80000300a00 */
[----:B---3--:R-:W2:Y:S04]  /*22490*/  LDL.LU.64 R92, [R1+0x310] ;  /* 0x00031000015c7983 */ /* 0x008ea80000300a00 */
[----:B----4-:R-:W2:Y:S04]  /*224a0*/  LDL.LU.64 R94, [R1+0x318] ;  /* 0x00031800015e7983 */ /* 0x010ea80000300a00 */
[----:B------:R-:W2:Y:S04]  /*224b0*/  LDL.LU.64 R96, [R1+0x320] ;  /* 0x0003200001607983 */ /* 0x000ea80000300a00 */
        /* <DEDUP_REMOVED lines=26> */
[----:B------:R-:W2:Y:S01]  /*22660*/  LDL.LU.64 R150, [R1+0x3f8] ;  /* 0x0003f80001967983 */ /* 0x000ea20000300a00 */
[----:B------:R-:W-:-:S02]  /*22670*/  UIADD3.64 UR4, UR8, 0x1fe, URZ ;  /* 0x000001fe08047897 */ /* 0x000fc4000fffe03f */
[----:B------:R-:W-:Y:S01]  /*22680*/  UIADD3.64 UR56, UR8, 0x200, URZ ;  /* 0x0000020008387897 */ /* 0x000fe2000fffe03f */
[----:B------:R-:W3:Y:S01]  /*22690*/  LDL.LU.64 R24, [R1+0x200] ;  /* 0x0002000001187983 */ /* 0x000ee20000300a00 */
[----:B------:R-:W-:Y:S01]  /*226a0*/  UMOV UR58, UR10 ;  /* 0x0000000a003a7c82 */ /* 0x000fe20008000000 */
[----:B------:R-:W-:Y:S01]  /*226b0*/  UMOV UR59, UR11 ;  /* 0x0000000b003b7c82 */ /* 0x000fe20008000000 */
[----:B------:R-:W-:Y:S01]  /*226c0*/  UIADD3.64 UR12, UR10, 0x2, URZ ;  /* 0x000000020a0c7897 */ /* 0x000fe2000fffe03f */
[----:B------:R-:W3:Y:S01]  /*226d0*/  LDL.LU.64 R26, [R1+0x208] ;  /* 0x00020800011a7983 */ /* 0x000ee20000300a00 */
[----:B------:R-:W-:Y:S02]  /*226e0*/  UIADD3.64 UR16, UR10, 0x4, URZ ;  /* 0x000000040a107897 */ /* 0x000fe4000fffe03f */
[----:B------:R-:W-:Y:S01]  /*226f0*/  UIADD3.64 UR20, UR8, 0x1204, URZ ;  /* 0x0000120408147897 */ /* 0x000fe2000fffe03f */
[----:B------:R-:W3:Y:S01]  /*22700*/  LDL.LU.64 R28, [R1+0x210] ;  /* 0x00021000011c7983 */ /* 0x000ee20000300a00 */
[----:B------:R-:W-:-:S02]  /*22710*/  UIADD3.64 UR24, UR8, 0x21fe, URZ ;  /* 0x000021fe08187897 */ /* 0x000fc4000fffe03f */
[----:B------:R-:W-:Y:S01]  /*22720*/  UIADD3.64 UR28, UR8, 0x2200, URZ ;  /* 0x00002200081c7897 */ /* 0x000fe2000fffe03f */
[----:B------:R-:W3:Y:S01]  /*22730*/  LDL.LU.64 R30, [R1+0x218] ;  /* 0x00021800011e7983 */ /* 0x000ee20000300a00 */
[----:B------:R-:W-:Y:S02]  /*22740*/  UIADD3.64 UR32, UR8, 0x2202, URZ ;  /* 0x0000220208207897 */ /* 0x000fe4000fffe03f */
[----:B------:R-:W-:Y:S01]  /*22750*/  UIADD3.64 UR36, UR8, 0x2204, URZ ;  /* 0x0000220408247897 */ /* 0x000fe2000fffe03f */
[----:B------:R-:W3:Y:S01]  /*22760*/  LDL.LU.64 R32, [R1+0x220] ;  /* 0x0002200001207983 */ /* 0x000ee20000300a00 */
[----:B------:R-:W-:-:S03]  /*22770*/  UIADD3.64 UR44, UR8, 0x3200, URZ ;  /* 0x00003200082c7897 */ /* 0x000fc6000fffe03f */
[----:B------:R-:W3:Y:S04]  /*22780*/  LDL.LU.64 R34, [R1+0x228] ;  /* 0x0002280001227983 */ /* 0x000ee80000300a00 */
        /* <DEDUP_REMOVED lines=25> */
[----:B------:R-:W3:Y:S01]  /*22920*/  LDL.LU.64 R86, [R1+0x2f8] ;  /* 0x0002f80001567983 */ /* 0x000ee20000300a00 */
[----:B------:R-:W-:-:S02]  /*22930*/  UIADD3.64 UR48, UR8, 0x3202, URZ ;  /* 0x0000320208307897 */ /* 0x000fc4000fffe03f */
[----:B------:R-:W-:Y:S01]  /*22940*/  UIADD3.64 UR52, UR8, 0x3204, URZ ;  /* 0x0000320408347897 */ /* 0x000fe2000fffe03f */
[----:B--2---:R-:W-:-:S06]  /*22950*/  WARPGROUP.ARRIVE ;  /* 0x00000000000079c5 */ /* 0x004fcc0000000000 */
[----:B------:R-:W-:Y:S01]  /*22960*/  HGMMA.64x128x8.F32.TF32 R88, gdesc[UR4], R88, gsb0 ;  /* 0x05e00000045879f0 */ /* 0x000fe20008002858 */
[----:B------:R-:W-:Y:S02]  /*22970*/  UIADD3.64 UR4, UR8, 0x3fe, URZ ;  /* 0x000003fe08047897 */ /* 0x000fe4000fffe03f */
[----:B------:R-:W-:Y:S02]  /*22980*/  WARPGROUP.DEPBAR.LE gsb0, 0x0 ;  /* 0x00008000000079c5 */ /* 0x000fe40000010000 */
[----:B------:R-:W-:-:S07]  /*22990*/  WARPGROUP.ARRIVE ;  /* 0x00000000000079c5 */ /* 0x000fce0000000000 */
[----:B------:R-:W-:Y:S01]  /*229a0*/  HGMMA.64x128x8.F32.TF32 R88, gdesc[UR56], R88, gsb0 ;  /* 0x05e00000385879f0 */ /* 0x000fe20008002858 */
[----:B------:R-:W-:Y:S01]  /*229b0*/  UIADD3.64 UR56, UR8, 0x202, URZ ;  /* 0x0000020208387897 */ /* 0x000fe2000fffe03f */
[----:B------:R-:W-:Y:S01]  /*229c0*/  UMOV UR58, UR12 ;  /* 0x0000000c003a7c82 */ /* 0x000fe20008000000 */
[----:B------:R-:W-:Y:S01]  /*229d0*/  UMOV UR59, UR13 ;  /* 0x0000000d003b7c82 */ /* 0x000fe20008000000 */
[----:B------:R-:W-:Y:S01]  /*229e0*/  UIADD3.64 UR12, UR10, 0x3fe, URZ ;  /* 0x000003fe0a0c7897 */ /* 0x000fe2000fffe03f */
[----:B------:R-:W-:Y:S02]  /*229f0*/  WARPGROUP.DEPBAR.LE gsb0, 0x0 ;  /* 0x00008000000079c5 */ /* 0x000fe40000010000 */
[----:B------:R-:W-:-:S06]  /*22a00*/  WARPGROUP.ARRIVE ;  /* 0x00000000000079c5 */ /* 0x000fcc0000000000 */
        /* <DEDUP_REMOVED lines=18> */
[----:B------:R-:W-:Y:S02]  /*22b30*/  WARPGROUP.DEPBAR.LE gsb0, 0x0 ;  /* 0x00008000000079c5 */ /* 0x000fe40000010000 */
[----:B------:R-:W-:-:S06]  /*22b40*/  WARPGROUP.ARRIVE ;  /* 0x00000000000079c5 */ /* 0x000fcc0000000000 */
[----:B------:R-:W-:Y:S01]  /*22b50*/  HGMMA.64x128x8.F32.TF32 R88, gdesc[UR12], R88, gsb0 ;  /* 0x05e000000c5879f0 */ /* 0x000fe20008002858 */
[----:B------:R-:W-:Y:S02]  /*22b60*/  UIADD3.64 UR12, UR10, 0x2, URZ ;  /* 0x000000020a0c7897 */ /* 0x000fe4000fffe03f */
[----:B------:R-:W-:Y:S02]  /*22b70*/  WARPGROUP.DEPBAR.LE gsb0, 0x0 ;  /* 0x00008000000079c5 */ /* 0x000fe40000010000 */
[----:B------:R-:W-:-:S07]  /*22b80*/  WARPGROUP.ARRIVE ;  /* 0x00000000000079c5 */ /* 0x000fce0000000000 */
        /* <DEDUP_REMOVED lines=21> */
[----:B------:R-:W-:Y:S01]  /*22ce0*/  UMOV UR37, UR41 ;  /* 0x0000002900257c82 */ /* 0x000fe20008000000 */
[----:B------:R-:W-:Y:S01]  /*22cf0*/  UIADD3.64 UR40, UR8, 0x31fe, URZ ;  /* 0x000031fe08287897 */ /* 0x000fe2000fffe03f */
        /* <DEDUP_REMOVED lines=17> */
[----:B---3--:R-:W-:Y:S01]  /*22e10*/  WARPGROUP.ARRIVE ;  /* 0x00000000000079c5 */ /* 0x008fe20000000000 */
[----:B------:R1:W-:Y:S04]  /*22e20*/  STL.64 [R1+0x300], R88 ;  /* 0x0003005801007387 */ /* 0x0003e80000100a00 */
[----:B------:R2:W-:Y:S02]  /*22e30*/  STL.64 [R1+0x308], R90 ;  /* 0x0003085a01007387 */ /* 0x0005e40000100a00 */
[----:B------:R-:W-:Y:S02]  /*22e40*/  HGMMA.64x128x8.F32.TF32 R24, gdesc[UR4], R24, gsb0 ;  /* 0x05e00000041879f0 */ /* 0x000fe40008002818 */
        /* <DEDUP_REMOVED lines=32> */
[----:B---3--:R-:W2:Y:S01]  /*23050*/  LDL.LU.64 R92, [R1+0x110] ;  /* 0x00011000015c7983 */ /* 0x008ea20000300a00 */
[----:B------:R-:W-:-:S02]  /*23060*/  WARPGROUP.DEPBAR.LE gsb0, 0x0 ;  /* 0x00008000000079c5 */ /* 0x000fc40000010000 */
        /* <DEDUP_REMOVED lines=91> */
[----:B----4-:R-:W4:Y:S04]  /*23620*/  LDL.LU.64 R94, [R1+0x118] ;  /* 0x00011800015e7983 */ /* 0x010f280000300a00 */
        /* <DEDUP_REMOVED lines=28> */
[----:B------:R-:W-:-:S02]  /*237f0*/  UIADD3.64 UR4, UR8, 0x5fe, URZ ;  /* 0x000005fe08047897 */ /* 0x000fc4000fffe03f */
[----:B------:R-:W-:Y:S01]  /*23800*/  UIADD3.64 UR56, UR8, 0x600, URZ ;  /* 0x0000060008387897 */ /* 0x000fe2000fffe03f */
[----:B-1----:R-:W4:Y:S01]  /*23810*/  LDL.LU.64 R24, [R1] ;  /* 0x0000000001187983 */ /* 0x002f220000300a00 */
[----:B------:R-:W-:Y:S01]  /*23820*/  UMOV UR58, UR10 ;  /* 0x0000000a003a7c82 */ /* 0x000fe20008000000 */
[----:B------:R-:W-:Y:S01]  /*23830*/  UMOV UR59, UR11 ;  /* 0x0000000b003b7c82 */ /* 0x000fe20008000000 */
[----:B------:R-:W-:Y:S01]  /*23840*/  UIADD3.64 UR12, UR10, 0x2, URZ ;  /* 0x000000020a0c7897 */ /* 0x000fe2000fffe03f */
[----:B---3--:R-:W3:Y:S01]  /*23850*/  LDL.LU.64 R26, [R1+0x8] ;  /* 0x00000800011a7983 */ /* 0x008ee20000300a00 */
        /* <DEDUP_REMOVED lines=25> */
[----:B--2---:R-:W3:Y:S04]  /*239f0*/  LDL.LU.64 R64, [R1+0xa0] ;  /* 0x0000a00001407983 */ /* 0x004ee80000300a00 */
        /* <DEDUP_REMOVED lines=11> */
[----:B----4-:R-:W-:-:S06]  /*23ab0*/  WARPGROUP.ARRIVE ;  /* 0x00000000000079c5 */ /* 0x010fcc0000000000 */
[----:B------:R-:W-:Y:S03]  /*23ac0*/  HGMMA.64x128x8.F32.TF32 R88, gdesc[UR4], R88, gsb0 ;  /* 0x05e00000045879f0 */ /* 0x000fe60008002858 */
[----:B------:R-:W-:Y:S02]  /*23ad0*/  WARPGROUP.DEPBAR.LE gsb0, 0x0 ;  /* 0x00008000000079c5 */ /* 0x000fe40000010000 */
[----:B------:R-:W-:-:S07]  /*23ae0*/  WARPGROUP.ARRIVE ;  /* 0x00000000000079c5 */ /* 0x000fce0000000000 */
[----:B------:R-:W-:Y:S01]  /*23af0*/  HGMMA.64x128x8.F32.TF32 R88, gdesc[UR56], R88, gsb0 ;  /* 0x05e00000385879f0 */ /* 0x000fe20008002858 */
[----:B------:R-:W-:Y:S01]  /*23b00*/  UIADD3.64 UR56, UR8, 0x602, URZ ;  /* 0x0000060208387897 */ /* 0x000fe2000fffe03f */
[----:B------:R-:W-:Y:S01]  /*23b10*/  UMOV UR58, UR12 ;  /* 0x0000000c003a7c82 */ /* 0x000fe20008000000 */
[----:B------:R-:W-:Y:S01]  /*23b20*/  UMOV UR59, UR13 ;  /* 0x0000000d003b7c82 */ /* 0x000fe20008000000 */
        /* <DEDUP_REMOVED lines=17> */
[----:B------:R-:W-:Y:S02]  /*23c40*/  UIADD3.64 UR16, UR8, 0x1602, URZ ;  /* 0x0000160208107897 */ /* 0x000fe4000fffe03f */
        /* <DEDUP_REMOVED lines=41> */
[----:B------:R-:W-:Y:S02]  /*23ee0*/  WARPGROUP.DEPBAR.LE gsb0, 0x0 ;  /* 0x00008000000079c5 */ /* 0x000fe40000010000 */
[----:B---3--:R-:W-:-:S06]  /*23ef0*/  WARPGROUP.ARRIVE ;  /* 0x00000000000079c5 */ /* 0x008fcc0000000000 */
        /* <DEDUP_REMOVED lines=37> */
[----:B------:R-:W-:Y:S03]  /*24150*/  HGMMA.64x128x8.F32.TF32 R24, gdesc[UR20], R24, gsb0 ;  /* 0x05e00000141879f0 */ /* 0x000fe60008002818 */
[----:B------:R-:W-:Y:S02]  /*24160*/  WARPGROUP.DEPBAR.LE gsb0, 0x0 ;  /* 0x00008000000079c5 */ /* 0x000fe40000010000 */
[----:B------:R-:W-:-:S07]  /*24170*/  WARPGROUP.ARRIVE ;  /* 0x00000000000079c5 */ /* 0x000fce0000000000 */
[----:B------:R-:W-:Y:S01]  /*24180*/  HGMMA.64x128x8.F32.TF32 R24, gdesc[UR24], R24, gsb0 ;  /* 0x05e00000181879f0 */ /* 0x000fe20008002818 */
[----:B------:R-:W-:Y:S01]  /*24190*/  UMOV UR25, UR29 ;  /* 0x0000001d00197c82 */ /* 0x000fe20008000000 */
[----:B------:R-:W-:Y:S02]  /*241a0*/  UIADD3.64 UR28, UR8, 0x2800, URZ ;  /* 0x00002800081c7897 */ /* 0x000fe4000fffe03f */
        /* <DEDUP_REMOVED lines=88> */
[----:B------:R-:W-:Y:S04]  /*24730*/  STL.64 [R1+0x100], R88 ;  /* 0x0001005801007387 */ /* 0x000fe80000100a00 */
[----:B------:R-:W-:Y:S04]  /*24740*/  STL.64 [R1+0x108], R90 ;  /* 0x0001085a01007387 */ /* 0x000fe80000100a00 */
[----:B------:R-:W-:Y:S04]  /*24750*/  STL.64 [R1+0x110], R92 ;  /* 0x0001105c01007387 */ /* 0x000fe80000100a00 */
[----:B------:R-:W-:Y:S04]  /*24760*/  STL.64 [R1+0x118], R94 ;  /* 0x0001185e01007387 */ /* 0x000fe80000100a00 */
[----:B------:R-:W-:Y:S04]  /*24770*/  STL.64 [R1+0x120], R96 ;  /* 0x0001206001007387 */ /* 0x000fe80000100a00 */
[----:B------:R-:W-:Y:S04]  /*24780*/  STL.64 [R1+0x128], R98 ;  /* 0x0001286201007387 */ /* 0x000fe80000100a00 */
[----:B------:R-:W-:Y:S04]  /*24790*/  STL.64 [R1+0x130], R100 ;  /* 0x0001306401007387 */ /* 0x000fe80000100a00 */
[----:B------:R-:W-:Y:S01]  /*247a0*/  STL.64 [R1+0x138], R102 ;  /* 0x0001386601007387 */ /* 0x000fe20000100a00 */
[----:B------:R-:W-:-:S02]  /*247b0*/  WARPGROUP.DEPBAR.LE gsb0, 0x0 ;  /* 0x00008000000079c5 */ /* 0x000fc40000010000 */
[----:B------:R-:W-:-:S06]  /*247c0*/  WARPGROUP.ARRIVE ;  /* 0x00000000000079c5 */ /* 0x000fcc0000000000 */
[----:B------:R-:W-:Y:S01]  /*247d0*/  HGMMA.64x128x8.F32.TF32 R152, gdesc[UR40], R152, gsb0 ;  /* 0x05e00000289879f0 */ /* 0x000fe20008002898 */
[----:B------:R-:W-:Y:S04]  /*247e0*/  STL.64 [R1+0x140], R104 ;  /* 0x0001406801007387 */ /* 0x000fe80000100a00 */
[----:B------:R-:W-:Y:S04]  /*247f0*/  STL.64 [R1+0x148], R106 ;  /* 0x0001486a01007387 */ /* 0x000fe80000100a00 */
[----:B------:R-:W-:Y:S04]  /*24800*/  STL.64 [R1+0x150], R108 ;  /* 0x0001506c01007387 */ /* 0x000fe80000100a00 */
[----:B------:R-:W-:Y:S01]  /*24810*/  STL.64 [R1+0x158], R110 ;  /* 0x0001586e01007387 */ /* 0x000fe20000100a00 */
[----:B------:R-:W-:-:S03]  /*24820*/  UIADD3.64 UR44, UR8, 0x3a00, URZ ;  /* 0x00003a00082c7897 */ /* 0x000fc6000fffe03f */
        /* <DEDUP_REMOVED lines=20> */
[----:B-1----:R-:W2:Y:S04]  /*24970*/  LDL.LU.64 R150, [R1+0x1fa8] ;  /* 0x001fa80001967983 */ /* 0x002ea80000300a00 */
[----:B------:R-:W2:Y:S04]  /*24980*/  LDL.LU.64 R148, [R1+0x1fa0] ;  /* 0x001fa00001947983 */ /* 0x000ea80000300a00 */
[----:B------:R-:W2:Y:S04]  /*24990*/  LDL.LU.64 R146, [R1+0x1f98] ;  /* 0x001f980001927983 */ /* 0x000ea80000300a00 */
[----:B------:R-:W2:Y:S04]  /*249a0*/  LDL.LU.64 R144, [R1+0x1f90] ;  /* 0x001f900001907983 */ /* 0x000ea80000300a00 */
[----:B------:R-:W2:Y:S04]  /*249b0*/  LDL.LU.64 R142, [R1+0x1f88] ;  /* 0x001f8800018e7983 */ /* 0x000ea80000300a00 */
[----:B------:R-:W2:Y:S04]  /*249c0*/  LDL.LU.64 R140, [R1+0x1f80] ;  /* 0x001f8000018c7983 */ /* 0x000ea80000300a00 */
[----:B------:R-:W2:Y:S04]  /*249d0*/  LDL.LU.64 R138, [R1+0x1f78] ;  /* 0x001f7800018a7983 */ /* 0x000ea80000300a00 */
[----:B------:R-:W2:Y:S01]  /*249e0*/  LDL.LU.64 R136, [R1+0x1f70] ;  /* 0x001f700001887983 */ /* 0x000ea20000300a00 */
[----:B------:R-:W-:-:S02]  /*249f0*/  WARPGROUP.DEPBAR.LE gsb0, 0x0 ;  /* 0x00008000000079c5 */ /* 0x000fc40000010000 */
[----:B------:R-:W-:Y:S01]  /*24a00*/  WARPGROUP.ARRIVE ;  /* 0x00000000000079c5 */ /* 0x000fe20000000000 */
[----:B------:R-:W2:Y:S04]  /*24a10*/  LDL.LU.64 R134, [R1+0x1f68] ;  /* 0x001f680001867983 */ /* 0x000ea80000300a00 */
[----:B------:R-:W2:Y:S01]  /*24a20*/  LDL.LU.64 R132, [R1+0x1f60] ;  /* 0x001f600001847983 */ /* 0x000ea20000300a00 */
[----:B------:R-:W-:Y:S03]  /*24a30*/  HGMMA.64x128x8.F32.TF32 R152, gdesc[UR44], R152, gsb0 ;  /* 0x05e000002c9879f0 */ /* 0x000fe60008002898 */
        /* <DEDUP_REMOVED lines=22> */
[----:B------:R-:W-:Y:S01]  /*24ba0*/  UIADD3.64 UR48, UR8, 0x3a02, URZ ;  /* 0x00003a0208307897 */ /* 0x000fe2000fffe03f */
[----:B------:R-:W-:-:S02]  /*24bb0*/  WARPGROUP.DEPBAR.LE gsb0, 0x0 ;  /* 0x00008000000079c5 */ /* 0x000fc40000010000 */
[----:B------:R-:W-:-:S06]  /*24bc0*/  WARPGROUP.ARRIVE ;  /* 0x00000000000079c5 */ /* 0x000fcc0000000000 */
[----:B------:R-:W-:Y:S01]  /*24bd0*/  HGMMA.64x128x8.F32.TF32 R152, gdesc[UR48], R152, gsb0 ;  /* 0x05e00000309879f0 */ /* 0x000fe20008002898 */
[----:B------:R-:W-:Y:S02]  /*24be0*/  UIADD3.64 UR52, UR8, 0x3a04, URZ ;  /* 0x00003a0408347897 */ /* 0x000fe4000fffe03f */
        /* <DEDUP_REMOVED lines=34> */
[----:B------:R-:W-:Y:S01]  /*24e10*/  UMOV UR56, UR12 ;  /* 0x0000000c00387c82 */ /* 0x000fe20008000000 */
[----:B------:R-:W-:Y:S01]  /*24e20*/  UMOV UR57, UR13 ;  /* 0x0000000d00397c82 */ /* 0x000fe20008000000 */
[----:B------:R-:W-:Y:S01]  /*24e30*/  UIADD3.64 UR12, UR8, 0x1c00, URZ ;  /* 0x00001c00080c7897 */ /* 0x000fe2000fffe03f */
[----:B------:R-:W-:Y:S02]  /*24e40*/  WARPGROUP.DEPBAR.LE gsb0, 0x0 ;  /* 0x00008000000079c5 */ /* 0x000fe40000010000 */
[----:B------:R-:W-:-:S06]  /*24e50*/  WARPGROUP.ARRIVE ;  /* 0x00000000000079c5 */ /* 0x000fcc0000000000 */
[----:B------:R-:W-:Y:S01]  /*24e60*/  HGMMA.64x128x8.F32.TF32 R88, gdesc[UR12], R88, gsb0 ;  /* 0x05e000000c5879f0 */ /* 0x000fe20008002858 */
[----:B------:R-:W-:Y:S01]  /*24e70*/  UMOV UR12, UR16 ;  /* 0x00000010000c7c82 */ /* 0x000fe20008000000 */
[----:B------:R-:W-:Y:S01]  /*24e80*/  UMOV UR13, UR17 ;  /* 0x00000011000d7c82 */ /* 0x000fe20008000000 */
[----:B------:R-:W-:Y:S01]  /*24e90*/  UIADD3.64 UR16, UR8, 0x1c02, URZ ;  /* 0x00001c0208107897 */ /* 0x000fe2000fffe03f */
        /* <DEDUP_REMOVED lines=25> */
[----:B------:R-:W-:Y:S04]  /*25030*/  STL.64 [R1], R24 ;  /* 0x0000001801007387 */ /* 0x000fe80000100a00 */
        /* <DEDUP_REMOVED lines=72> */
[----:B------:R-:W3:Y:S01]  /*254c0*/  LDL R3, [R1+0x1888] ;  /* 0x0018880001037983 */ /* 0x000ee20000100800 */
        /* <DEDUP_REMOVED lines=8> */
[----:B------:R-:W-:Y:S02]  /*25550*/  UIADD3.64 UR20, UR8, 0x1e04, URZ ;  /* 0x00001e0408147897 */ /* 0x000fe4000fffe03f */
[----:B------:R-:W-:Y:S02]  /*25560*/  UIADD3.64 UR24, UR8, 0x2dfe, URZ ;  /* 0x00002dfe08187897 */ /* 0x000fe4000fffe03f */
[----:B------:R-:W-:Y:S02]  /*25570*/  UIADD3.64 UR28, UR8, 0x2e00, URZ ;  /* 0x00002e00081c7897 */ /* 0x000fe4000fffe03f */
[----:B------:R-:W-:Y:S02]  /*25580*/  UIADD3.64 UR32, UR8, 0x2e02, URZ ;  /* 0x00002e0208207897 */ /* 0x000fe4000fffe03f */
[----:B------:R-:W-:-:S02]  /*25590*/  UIADD3.64 UR36, UR8, 0x2e04, URZ ;  /* 0x00002e0408247897 */ /* 0x000fc4000fffe03f */
[----:B------:R-:W-:Y:S02]  /*255a0*/  UIADD3.64 UR40, UR8, 0x3dfe, URZ ;  /* 0x00003dfe08287897 */ /* 0x000fe4000fffe03f */
[----:B------:R-:W-:Y:S01]  /*255b0*/  UIADD3.64 UR44, UR8, 0x3e00, URZ ;  /* 0x00003e00082c7897 */ /* 0x000fe2000fffe03f */
[----:B------:R-:W-:Y:S01]  /*255c0*/  STL [R1+0x1d80], R214 ;  /* 0x001d80d601007387 */ /* 0x000fe20000100800 */
[----:B------:R-:W-:Y:S01]  /*255d0*/  UIADD3.64 UR48, UR8, 0x3e02, URZ ;  /* 0x00003e0208307897 */ /* 0x000fe2000fffe03f */
[----:B------:R-:W-:Y:S01]  /*255e0*/  ULDC UR53, c[0x0][0x230] ;  /* 0x00008c0000357ab9 */ /* 0x000fe20000000800 */
[----:B------:R-:W-:Y:S02]  /*255f0*/  WARPGROUP.DEPBAR.LE gsb0, 0x0 ;  /* 0x00008000000079c5 */ /* 0x000fe40000010000 */
[----:B--2---:R-:W-:-:S06]  /*25600*/  WARPGROUP.ARRIVE ;  /* 0x00000000000079c5 */ /* 0x004fcc0000000000 */
        /* <DEDUP_REMOVED lines=48> */
[----:B------:R-:W-:Y:S01]  /*25910*/  STL [R1+0x1d7c], R215 ;  /* 0x001d7cd701007387 */ /* 0x000fe20000100800 */
[----:B---3--:R-:W-:-:S03]  /*25920*/  R2UR UR11, R3 ;  /* 0x00000000030b72ca */ /* 0x008fc600000e0000 */
[----:B------:R-:W2:Y:S04]  /*25930*/  LDL.LU R4, [R1+0x964] ;  /* 0x0009640001047983 */ /* 0x000ea80000300800 */
[----:B------:R-:W3:Y:S04]  /*25940*/  LDL.LU R3, [R1+0x96c] ;  /* 0x00096c0001037983 */ /* 0x000ee80000300800 */
[----:B------:R-:W4:Y:S04]  /*25950*/  LDL.LU R15, [R1+0x95c] ;  /* 0x00095c00010f7983 */ /* 0x000f280000300800 */
[----:B------:R-:W4:Y:S04]  /*25960*/  LDL.LU R13, [R1+0x968] ;  /* 0x00096800010d7983 */ /* 0x000f280000300800 */
[----:B------:R-:W4:Y:S04]  /*25970*/  LDL.LU R11, [R1+0x954] ;  /* 0x00095400010b7983 */ /* 0x000f280000300800 */
[----:B------:R-:W4:Y:S01]  /*25980*/  LDL.LU R10, [R1+0x960] ;  /* 0x00096000010a7983 */ /* 0x000f220000300800 */
[----:B------:R-:W-:-:S02]  /*25990*/  WARPGROUP.DEPBAR.LE gsb0, 0x0 ;  /* 0x00008000000079c5 */ /* 0x000fc40000010000 */
[----:B------:R-:W-:-:S06]  /*259a0*/  WARPGROUP.ARRIVE ;  /* 0x00000000000079c5 */ /* 0x000fcc0000000000 */
[----:B------:R-:W-:Y:S03]  /*259b0*/  HGMMA.64x128x8.F32.TF32 R24, gdesc[UR40], R24, gsb0 ;  /* 0x05e00000281879f0 */ /* 0x000fe60008002818 */
[----:B------:R-:W-:Y:S02]  /*259c0*/  WARPGROUP.DEPBAR.LE gsb0, 0x0 ;  /* 0x00008000000079c5 */ /* 0x000fe40000010000 */
[----:B------:R-:W-:-:S07]  /*259d0*/  WARPGROUP.ARRIVE ;  /* 0x00000000000079c5 */ /* 0x000fce0000000000 */
[----:B------:R-:W-:Y:S01]  /*259e0*/  HGMMA.64x128x8.F32.TF32 R24, gdesc[UR44], R24, gsb0 ;  /* 0x05e000002c1879f0 */ /* 0x000fe20008002818 */
[----:B------:R-:W-:Y:S01]  /*259f0*/  R2UR UR52, R5 ;  /* 0x00000000053472ca */ /* 0x000fe200000e0000 */
[----:B------:R-:W-:-:S12]  /*25a00*/  UIADD3 UR5, UR11, -0x1, URZ ;  /* 0xffffffff0b057890 */ /* 0x000fd8000fffe03f */
[----:B------:R-:W-:Y:S02]  /*25a10*/  UIADD3 UR4, UR52, 0x1, URZ ;  /* 0x0000000134047890 */ /* 0x000fe4000fffe03f */
[----:B------:R-:W-:Y:S02]  /*25a20*/  UISETP.GE.AND UP0, UPT, UR52, UR5, UPT ;  /* 0x000000053400728c */ /* 0x000fe4000bf06270 */
[----:B------:R-:W-:Y:S02]  /*25a30*/  UIMAD UR7, UR4, -0x80, UR53 ;  /* 0xffffff80040778a4 */ /* 0x000fe4000f8e0235 */
[----:B------:R-:W-:Y:S01]  /*25a40*/  UIADD3.64 UR52, UR8, 0x3e04, URZ ;  /* 0x00003e0408347897 */ /* 0x000fe2000fffe03f */
[----:B------:R-:W-:Y:S02]  /*25a50*/  WARPGROUP.DEPBAR.LE gsb0, 0x0 ;  /* 0x00008000000079c5 */ /* 0x000fe40000010000 */
[----:B------:R-:W-:-:S06]  /*25a60*/  WARPGROUP.ARRIVE ;  /* 0x00000000000079c5 */ /* 0x000fcc0000000000 */
[----:B------:R-:W-:Y:S01]  /*25a70*/  HGMMA.64x128x8.F32.TF32 R24, gdesc[UR48], R24, gsb0 ;  /* 0x05e00000301879f0 */ /* 0x000fe20008002818 */
[----:B---3--:R-:W-:-:S05]  /*25a80*/  IADD3 R3, P1, R3, R2, RZ ;  /* 0x0000000203037210 */ /* 0x008fca0007f3e0ff */
[----:B--2---:R-:W-:Y:S01]  /*25a90*/  IMAD.X R4, R4, 0x1, R0, P1 ;  /* 0x0000000104047824 */ /* 0x004fe200008e0600 */
[----:B------:R-:W-:Y:S01]  /*25aa0*/  STL [R1+0x96c], R3 ;  /* 0x00096c0301007387 */ /* 0x000fe20000100800 */
[----:B------:R-:W-:-:S03]  /*25ab0*/  R2UR UR10, R6 ;  /* 0x00000000060a72ca */ /* 0x000fc600000e0000 */
[----:B------:R1:W-:Y:S04]  /*25ac0*/  STL [R1+0x964], R4 ;  /* 0x0009640401007387 */ /* 0x0003e80000100800 */
[----:B------:R-:W2:Y:S04]  /*25ad0*/  LDL.LU R7, [R1+0x550] ;  /* 0x0005500001077983 */ /* 0x000ea80000300800 */
[----:B------:R-:W3:Y:S01]  /*25ae0*/  LDL.LU R6, [R1+0x958] ;  /* 0x0009580001067983 */ /* 0x000ee20000300800 */
[----:B------:R-:W-:Y:S01]  /*25af0*/  UISETP.GT.AND UP1, UPT, UR7, URZ, UPT ;  /* 0x0000003f0700728c */ /* 0x000fe2000bf24270 */
[----:B------:R-:W-:-:S02]  /*25b00*/  WARPGROUP.DEPBAR.LE gsb0, 0x0 ;  /* 0x00008000000079c5 */ /* 0x000fc40000010000 */
[----:B------:R-:W-:-:S06]  /*25b10*/  WARPGROUP.ARRIVE ;  /* 0x00000000000079c5 */ /* 0x000fcc0000000000 */
[----:B------:R-:W-:Y:S01]  /*25b20*/  HGMMA.64x128x8.F32.TF32 R24, gdesc[UR52], R24, gsb0 ;  /* 0x05e00000341879f0 */ /* 0x000fe20008002818 */
[----:B------:R-:W-:Y:S02]  /*25b30*/  USEL UR6, URZ, 0x4, !UP1 ;  /* 0x000000043f067887 */ /* 0x000fe4000c800000 */
[----:B------:R-:W-:Y:S02]  /*25b40*/  UIADD3 UR5, UR10, 0x1, URZ ;  /* 0x000000010a057890 */ /* 0x000fe4000fffe03f */
[----:B------:R-:W-:Y:S02]  /*25b50*/  USEL UR6, UR6, URZ, !UP0 ;  /* 0x0000003f06067287 */ /* 0x000fe4000c000000 */
[----:B------:R-:W-:-:S04]  /*25b60*/  UISETP.GT.AND UP1, UPT, UR5, 0x1, UPT ;  /* 0x000000010500788c */ /* 0x000fc8000bf24270 */
[----:B------:R-:W-:Y:S01]  /*25b70*/  USEL UR5, UR5, URZ, !UP1 ;  /* 0x0000003f05057287 */ /* 0x000fe2000c800000 */
[----:B------:R-:W-:Y:S02]  /*25b80*/  ISETP.NE.U32.AND P0, PT, RZ, UR6, PT ;  /* 0x00000006ff007c0c */ /* 0x000fe4000bf05070 */
[-C--:B----4-:R-:W-:Y:S01]  /*25b90*/  IADD3 R13, P1, R13, R2.reuse, RZ ;  /* 0x000000020d0d7210 */ /* 0x090fe20007f3e0ff */
[----:B------:R-:W-:Y:S01]  /*25ba0*/  ULEA UR8, UR5, UR59, 0x12 ;  /* 0x0000003b05087291 */ /* 0x000fe2000f8e903f */
[----:B------:R-:W-:Y:S01]  /*25bb0*/  IMAD.MOV.U32 R9, RZ, RZ, R4 ;  /* 0x000000ffff097224 */ /* 0x000fe200078e0004 */
[----:B------:R-:W-:Y:S01]  /*25bc0*/  MOV R8, R3 ;  /* 0x0000000300087202 */ /* 0x000fe20000000f00 */
[----:B-1----:R-:W4:Y:S01]  /*25bd0*/  LDL.LU R4, [R1+0x970] ;  /* 0x0009700001047983 */ /* 0x002f220000300800 */
[----:B------:R-:W-:Y:S01]  /*25be0*/  IMAD.X R15, R15, 0x1, R0, P1 ;  /* 0x000000010f0f7824 */ /* 0x000fe200008e0600 */
[----:B------:R-:W-:Y:S01]  /*25bf0*/  IADD3 R10, P2, R10, R2, RZ ;  /* 0x000000020a0a7210 */ /* 0x000fe20007f5e0ff */
[----:B------:R-:W-:Y:S01]  /*25c00*/  VIADD R5, R14, UR8 ;  /* 0x000000080e057c36 */ /* 0x000fe20008000000 */
[----:B------:R-:W4:Y:S04]  /*25c10*/  LDL.LU R3, [R1+0x974] ;  /* 0x0009740001037983 */ /* 0x000f280000300800 */
[----:B------:R-:W4:Y:S04]  /*25c20*/  LDL.LU R12, [R1+0x97c] ;  /* 0x00097c00010c7983 */ /* 0x000f280000300800 */
[----:B------:R1:W-:Y:S04]  /*25c30*/  STL [R1+0x968], R13 ;  /* 0x0009680d01007387 */ /* 0x0003e80000100800 */
[----:B------:R-:W-:Y:S04]  /*25c40*/  STL [R1+0x95c], R15 ;  /* 0x00095c0f01007387 */ /* 0x000fe80000100800 */
[----:B------:R-:W-:Y:S01]  /*25c50*/  STL [R1+0x960], R10 ;  /* 0x0009600a01007387 */ /* 0x000fe20000100800 */
[----:B------:R-:W-:-:S02]  /*25c60*/  WARPGROUP.DEPBAR.LE gsb0, 0x0 ;  /* 0x00008000000079c5 */ /* 0x000fc40000010000 */
[----:B------:R-:W-:Y:S06]  /*25c70*/  BAR.SYNC.DEFER_BLOCKING 0x0 ;  /* 0x0000000000007b1d */ /* 0x000fec0000010000 */
[----:B------:R-:W-:Y:S01]  /*25c80*/  @!PT LDS RZ, [RZ] ;  /* 0x00000000fffff984 */ /* 0x000fe20000000800 */
[----:B------:R-:W-:Y:S01]  /*25c90*/  @!PT LDS RZ, [RZ] ;  /* 0x00000000fffff984 */ /* 0x000fe20000000800 */
[----:B------:R-:W-:Y:S01]  /*25ca0*/  @!PT LDS RZ, [RZ] ;  /* 0x00000000fffff984 */ /* 0x000fe20000000800 */
[----:B------:R1:W-:Y:S02]  /*25cb0*/  LDGSTS.E [R5], desc[UR60][R8.64], P0 ;  /* 0x0000000008057fae */ /* 0x0003e4000812187c */
[----:B-1----:R-:W-:Y:S02]  /*25cc0*/  IMAD.MOV.U32 R8, RZ, RZ, R13 ;  /* 0x000000ffff087224 */ /* 0x002fe400078e000d */
[----:B------:R-:W4:Y:S01]  /*25cd0*/  LDL.LU R13, [R1+0x978] ;  /* 0x00097800010d7983 */ /* 0x000f220000300800 */
[----:B------:R-:W-:Y:S01]  /*25ce0*/  IMAD.MOV.U32 R9, RZ, RZ, R15 ;  /* 0x000000ffff097224 */ /* 0x000fe200078e000f */
[----:B---3--:R-:W-:-:S02]  /*25cf0*/  IADD3 R6, P1, R6, R2, RZ ;  /* 0x0000000206067210 */ /* 0x008fc40007f3e0ff */
[----:B------:R-:W-:Y:S02]  /*25d00*/  IADD3.X R11, R11, R0, RZ, P2, !PT ;  /* 0x000000000b0b7210 */ /* 0x000fe400017fe4ff */
[----:B------:R1:W-:Y:S01]  /*25d10*/  LDGSTS.E [R5+0x4000], desc[UR60][R8.64], P0 ;  /* 0x0400000008057fae */ /* 0x0003e2000812187c */
[----:B--2---:R-:W-:-:S03]  /*25d20*/  IMAD.X R7, R7, 0x1, R0, P1 ;  /* 0x0000000107077824 */ /* 0x004fc600008e0600 */
[----:B------:R2:W-:Y:S01]  /*25d30*/  STL [R1+0x954], R11 ;  /* 0x0009540b01007387 */ /* 0x0005e20000100800 */
[----:B-1----:R-:W-:-:S03]  /*25d40*/  IMAD.MOV.U32 R9, RZ, RZ, R11 ;  /* 0x000000ffff097224 */ /* 0x002fc600078e000b */
[----:B--2---:R-:W2:Y:S01]  /*25d50*/  LDL.LU R11, [R1+0x980] ;  /* 0x00098000010b7983 */ /* 0x004ea20000300800 */
[----:B------:R-:W-:-:S03]  /*25d60*/  MOV R8, R10 ;  /* 0x0000000a00087202 */ /* 0x000fc60000000f00 */
[----:B------:R-:W-:Y:S04]  /*25d70*/  STL [R1+0x958], R6 ;  /* 0x0009580601007387 */ /* 0x000fe80000100800 */
[----:B------:R1:W-:Y:S04]  /*25d80*/  STL [R1+0x550], R7 ;  /* 0x0005500701007387 */ /* 0x0003e80000100800 */
[----:B------:R-:W3:Y:S04]  /*25d90*/  LDL.LU R10, [R1+0x984] ;  /* 0x00098400010a7983 */ /* 0x000ee80000300800 */
[----:B------:R1:W-:Y:S02]  /*25da0*/  LDGSTS.E [R5+0x8000], desc[UR60][R8.64], P0 ;  /* 0x0800000008057fae */ /* 0x0003e4000812187c */
[----:B-1----:R-:W-:Y:S01]  /*25db0*/  MOV R8, R6 ;  /* 0x0000000600087202 */ /* 0x002fe20000000f00 */
[----:B------:R-:W-:-:S05]  /*25dc0*/  IMAD.MOV.U32 R9, RZ, RZ, R7 ;  /* 0x000000ffff097224 */ /* 0x000fca00078e0007 */
[----:B------:R1:W-:Y:S01]  /*25dd0*/  LDGSTS.E [R5+0xc000], desc[UR60][R8.64], P0 ;  /* 0x0c00000008057fae */ /* 0x0003e2000812187c */
[-C--:B----4-:R-:W-:Y:S02]  /*25de0*/  IADD3 R3, P1, R3, R2.reuse, RZ ;  /* 0x0000000203037210 */ /* 0x090fe40007f3e0ff */
[----:B------:R-:W-:-:S03]  /*25df0*/  IADD3 R12, P2, R12, R2, RZ ;  /* 0x000000020c0c7210 */ /* 0x000fc60007f5e0ff */
[----:B------:R-:W-:Y:S01]  /*25e00*/  IMAD.X R4, R4, 0x1, R0, P1 ;  /* 0x0000000104047824 */ /* 0x000fe200008e0600 */
[----:B------:R-:W-:Y:S04]  /*25e10*/  STL [R1+0x974], R3 ;  /* 0x0009740301007387 */ /* 0x000fe80000100800 */
[----:B------:R4:W-:Y:S04]  /*25e20*/  STL [R1+0x970], R4 ;  /* 0x0009700401007387 */ /* 0x0009e80000100800 */
[----:B------:R-:W-:Y:S01]  /*25e30*/  STL [R1+0x97c], R12 ;  /* 0x00097c0c01007387 */ /* 0x000fe20000100800 */
[----:B-1----:R-:W-:-:S03]  /*25e40*/  IMAD.MOV.U32 R9, RZ, RZ, R4 ;  /* 0x000000ffff097224 */ /* 0x002fc600078e0004 */
[----:B------:R-:W2:Y:S01]  /*25e50*/  LDL.LU R7, [R1+0x988] ;  /* 0x0009880001077983 */ /* 0x000ea20000300800 */
[----:B------:R-:W-:Y:S01]  /*25e60*/  IMAD.MOV.U32 R8, RZ, RZ, R3 ;  /* 0x000000ffff087224 */ /* 0x000fe200078e0003 */
[----:B------:R-:W-:-:S05]  /*25e70*/  IADD3.X R13, R13, R0, RZ, P2, !PT ;  /* 0x000000000d0d7210 */ /* 0x000fca00017fe4ff */
[----:B------:R1:W-:Y:S04]  /*25e80*/  STL [R1+0x978], R13 ;  /* 0x0009780d01007387 */ /* 0x0003e80000100800 */
[----:B------:R-:W2:Y:S04]  /*25e90*/  LDL.LU R6, [R1+0x98c] ;  /* 0x00098c0001067983 */ /* 0x000ea80000300800 */
[----:B----4-:R-:W4:Y:S04]  /*25ea0*/  LDL.LU R4, [R1+0x990] ;  /* 0x0009900001047983 */ /* 0x010f280000300800 */
[----:B------:R-:W4:Y:S01]  /*25eb0*/  LDL.LU R3, [R1+0x994] ;  /* 0x0009940001037983 */ /* 0x000f220000300800 */
[----:B------:R-:W-:-:S04]  /*25ec0*/  UISETP.GT.AND UP1, UPT, UR7, 0x1, UPT ;  /* 0x000000010700788c */ /* 0x000fc8000bf24270 */
[----:B------:R-:W-:-:S04]  /*25ed0*/  USEL UR6, URZ, 0x4, !UP1 ;  /* 0x000000043f067887 */ /* 0x000fc8000c800000 */
[----:B------:R-:W-:-:S06]  /*25ee0*/  USEL UR6, UR6, URZ, !UP0 ;  /* 0x0000003f06067287 */ /* 0x000fcc000c000000 */
[----:B------:R-:W-:Y:S02]  /*25ef0*/  ISETP.NE.U32.AND P0, PT, RZ, UR6, PT ;  /* 0x00000006ff007c0c */ /* 0x000fe4000bf05070 */
[----:B---3--:R-:W-:-:S05]  /*25f00*/  IADD3 R10, P1, R10, R2, RZ ;  /* 0x000000020a0a7210 */ /* 0x008fca0007f3e0ff */
[----:B--2---:R-:W-:Y:S01]  /*25f10*/  IMAD.X R11, R11, 0x1, R0, P1 ;  /* 0x000000010b0b7824 */ /* 0x004fe200008e0600 */
[----:B------:R-:W-:Y:S04]  /*25f20*/  STL [R1+0x984], R10 ;  /* 0x0009840a01007387 */ /* 0x000fe80000100800 */
[----:B------:R2:W-:Y:S04]  /*25f30*/  STL [R1+0x980], R11 ;  /* 0x0009800b01007387 */ /* 0x0005e80000100800 */
[----:B------:R3:W-:Y:S04]  /*25f40*/  LDGSTS.E [R5+0x4], desc[UR60][R8.64], P0 ;  /* 0x0000400008057fae */ /* 0x0007e8000812187c */
[----:B------:R-:W4:Y:S01]  /*25f50*/  LDL.LU R15, [R1+0x998] ;  /* 0x00099800010f7983 */ /* 0x000f220000300800 */
[----:B---3--:R-:W-:Y:S01]  /*25f60*/  MOV R8, R12 ;  /* 0x0000000c00087202 */ /* 0x008fe20000000f00 */
[----:B------:R-:W-:-:S02]  /*25f70*/  IMAD.MOV.U32 R9, RZ, RZ, R13 ;  /* 0x000000ffff097224 */ /* 0x000fc400078e000d */
[----:B-1----:R-:W3:Y:S04]  /*25f80*/  LDL.LU R13, [R1+0x99c] ;  /* 0x00099c00010d7983 */ /* 0x002ee80000300800 */
[----:B------:R1:W-:Y:S02]  /*25f90*/  LDGSTS.E [R5+0x4004], desc[UR60][R8.64], P0 ;  /* 0x0400400008057fae */ /* 0x0003e4000812187c */
[----:B-1----:R-:W-:Y:S01]  /*25fa0*/  IMAD.MOV.U32 R9, RZ, RZ, R11 ;  /* 0x000000ffff097224 */ /* 0x002fe200078e000b */
[----:B------:R-:W-:Y:S01]  /*25fb0*/  MOV R8, R10 ;  /* 0x0000000a00087202 */ /* 0x000fe20000000f00 */
[----:B--2---:R-:W2:Y:S04]  /*25fc0*/  LDL.LU R11, [R1+0x9a0] ;  /* 0x0009a000010b7983 */ /* 0x004ea80000300800 */
[----:B------:R-:W2:Y:S04]  /*25fd0*/  LDL.LU R10, [R1+0x9a4] ;  /* 0x0009a400010a7983 */ /* 0x000ea80000300800 */
[----:B------:R1:W-:Y:S01]  /*25fe0*/  LDGSTS.E [R5+0x8004], desc[UR60][R8.64], P0 ;  /* 0x0800400008057fae */ /* 0x0003e2000812187c */
[----:B------:R-:W-:-:S05]  /*25ff0*/  IADD3 R6, P2, R6, R2, RZ ;  /* 0x0000000206067210 */ /* 0x000fca0007f5e0ff */
[----:B------:R-:W-:Y:S01]  /*26000*/  IMAD.X R7, R7, 0x1, R0, P2 ;  /* 0x0000000107077824 */ /* 0x000fe200010e0600 */
[----:B----4-:R-:W-:Y:S01]  /*26010*/  IADD3 R3, P3, R3, R2, RZ ;  /* 0x0000000203037210 */ /* 0x010fe20007f7e0ff */
[----:B------:R-:W-:Y:S03]  /*26020*/  STL [R1+0x98c], R6 ;  /* 0x00098c0601007387 */ /* 0x000fe60000100800 */
[----:B------:R-:W-:Y:S01]  /*26030*/  IADD3.X R4, R4, R0, RZ, P3, !PT ;  /* 0x0000000004047210 */ /* 0x000fe20001ffe4ff */
[----:B------:R4:W-:Y:S01]  /*26040*/  STL [R1+0x988], R7 ;  /* 0x0009880701007387 */ /* 0x0009e20000100800 */
[----:B-1----:R-:W-:-:S03]  /*26050*/  IMAD.MOV.U32 R9, RZ, RZ, R7 ;  /* 0x000000ffff097224 */ /* 0x002fc600078e0007 */
[----:B------:R-:W-:Y:S01]  /*26060*/  STL [R1+0x994], R3 ;  /* 0x0009940301007387 */ /* 0x000fe20000100800 */
[----:B------:R-:W-:-:S03]  /*26070*/  IMAD.MOV.U32 R8, RZ, RZ, R6 ;  /* 0x000000ffff087224 */ /* 0x000fc600078e0006 */
[----:B------:R1:W-:Y:S04]  /*26080*/  STL [R1+0x990], R4 ;  /* 0x0009900401007387 */ /* 0x0003e80000100800 */
[----:B----4-:R-:W4:Y:S04]  /*26090*/  LDL.LU R7, [R1+0x9a8] ;  /* 0x0009a80001077983 */ /* 0x010f280000300800 */
[----:B------:R-:W4:Y:S01]  /*260a0*/  LDL.LU R6, [R1+0x9ac] ;  /* 0x0009ac0001067983 */ /* 0x000f220000300800 */
[----:B------:R-:W-:-:S03]  /*260b0*/  UISETP.GT.AND UP1, UPT, UR7, 0x2, UPT ;  /* 0x000000020700788c */ /* 0x000fc6000bf24270 */
[----:B------:R1:W-:Y:S01]  /*260c0*/  LDGSTS.E [R5+0xc004], desc[UR60][R8.64], P0 ;  /* 0x0c00400008057fae */ /* 0x0003e2000812187c */
[----:B------:R-:W-:-:S04]  /*260d0*/  USEL UR6, URZ, 0x4, !UP1 ;  /* 0x000000043f067887 */ /* 0x000fc8000c800000 */
[----:B------:R-:W-:-:S06]  /*260e0*/  USEL UR6, UR6, URZ, !UP0 ;  /* 0x0000003f06067287 */ /* 0x000fcc000c000000 */
[----:B------:R-:W-:Y:S01]  /*260f0*/  ISETP.NE.U32.AND P1, PT, RZ, UR6, PT ;  /* 0x00000006ff007c0c */ /* 0x000fe2000bf25070 */
[----:B-1----:R-:W-:Y:S01]  /*26100*/  IMAD.MOV.U32 R9, RZ, RZ, R4 ;  /* 0x000000ffff097224 */ /* 0x002fe200078e0004 */
[----:B------:R-:W-:Y:S01]  /*26110*/  MOV R8, R3 ;  /* 0x0000000300087202 */ /* 0x000fe20000000f00 */
[----:B------:R-:W4:Y:S04]  /*26120*/  LDL.LU R4, [R1+0x9b0] ;  /* 0x0009b00001047983 */ /* 0x000f280000300800 */
[----:B------:R-:W4:Y:S01]  /*26130*/  LDL.LU R3, [R1+0x9b4] ;  /* 0x0009b40001037983 */ /* 0x000f220000300800 */
[----:B---3--:R-:W-:-:S03]  /*26140*/  IADD3 R13, P0, R13, R2, RZ ;  /* 0x000000020d0d7210 */ /* 0x008fc60007f1e0ff */
[----:B------:R-:W3:Y:S02]  /*26150*/  LDL.LU R12, [R1+0x9bc] ;  /* 0x0009bc00010c7983 */ /* 0x000ee40000300800 */
[----:B------:R-:W-:Y:S02]  /*26160*/  IMAD.X R15, R15, 0x1, R0, P0 ;  /* 0x000000010f0f7824 */ /* 0x000fe400000e0600 */
[----:B------:R1:W-:Y:S04]  /*26170*/  STL [R1+0x99c], R13 ;  /* 0x00099c0d01007387 */ /* 0x0003e80000100800 */
[----:B------:R1:W-:Y:S04]  /*26180*/  LDGSTS.E [R5+0x8], desc[UR60][R8.64], P1 ;  /* 0x0000800008057fae */ /* 0x0003e8000892187c */
[----:B------:R-:W-:Y:S01]  /*26190*/  STL [R1+0x998], R15 ;  /* 0x0009980f01007387 */ /* 0x000fe20000100800 */
[----:B--2---:R-:W-:Y:S01]  /*261a0*/  IADD3 R10, P2, R10, R2, RZ ;  /* 0x000000020a0a7210 */ /* 0x004fe20007f5e0ff */
[----:B-1----:R-:W-:-:S04]  /*261b0*/  IMAD.MOV.U32 R8, RZ, RZ, R13 ;  /* 0x000000ffff087224 */ /* 0x002fc800078e000d */
[----:B------:R-:W-:Y:S04]  /*261c0*/  STL [R1+0x9a4], R10 ;  /* 0x0009a40a01007387 */ /* 0x000fe80000100800 */
[----:B------:R-:W2:Y:S01]  /*261d0*/  LDL.LU R13, [R1+0x9b8] ;  /* 0x0009b800010d7983 */ /* 0x000ea20000300800 */
[----:B------:R-:W-:Y:S01]  /*261e0*/  IMAD.MOV.U32 R9, RZ, RZ, R15 ;  /* 0x000000ffff097224 */ /* 0x000fe200078e000f */
[----:B------:R-:W-:-:S04]  /*261f0*/  IADD3.X R11, R11, R0, RZ, P2, !PT ;  /* 0x000000000b0b7210 */ /* 0x000fc800017fe4ff */
[----:B------:R1:W-:Y:S04]  /*26200*/  LDGSTS.E [R5+0x4008], desc[UR60][R8.64], P1 ;  /* 0x0400800008057fae */ /* 0x0003e8000892187c */
[----:B------:R1:W-:Y:S02]  /*26210*/  STL [R1+0x9a0], R11 ;  /* 0x0009a00b01007387 */ /* 0x0003e40000100800 */
[----:B-1----:R-:W-:Y:S02]  /*26220*/  IMAD.MOV.U32 R9, RZ, RZ, R11 ;  /* 0x000000ffff097224 */ /* 0x002fe400078e000b */
[----:B------:R-:W2:Y:S01]  /*26230*/  LDL.LU R11, [R1+0x9c0] ;  /* 0x0009c000010b7983 */ /* 0x000ea20000300800 */
[----:B------:R-:W-:-:S05]  /*26240*/  MOV R8, R10 ;  /* 0x0000000a00087202 */ /* 0x000fca0000000f00 */
[----:B------:R1:W-:Y:S01]  /*26250*/  LDGSTS.E [R5+0x8008], desc[UR60][R8.64], P1 ;  /* 0x0800800008057fae */ /* 0x0003e2000892187c */
[----:B----4-:R-:W-:-:S05]  /*26260*/  IADD3 R6, P0, R6, R2, RZ ;  /* 0x0000000206067210 */ /* 0x010fca0007f1e0ff */
[----:B------:R-:W-:Y:S01]  /*26270*/  IMAD.X R7, R7, 0x1, R0, P0 ;  /* 0x0000000107077824 */ /* 0x000fe200000e0600 */
[----:B------:R-:W-:Y:S04]  /*26280*/  STL [R1+0x9ac], R6 ;  /* 0x0009ac0601007387 */ /* 0x000fe80000100800 */
[----:B------:R4:W-:Y:S04]  /*26290*/  STL [R1+0x9a8], R7 ;  /* 0x0009a80701007387 */ /* 0x0009e80000100800 */
[----:B------:R-:W2:Y:S01]  /*262a0*/  LDL.LU R10, [R1+0x9c4] ;  /* 0x0009c400010a7983 */ /* 0x000ea20000300800 */
[----:B-1----:R-:W-:Y:S01]  /*262b0*/  MOV R8, R6 ;  /* 0x0000000600087202 */ /* 0x002fe20000000f00 */
[----:B------:R-:W-:-:S05]  /*262c0*/  IMAD.MOV.U32 R9, RZ, RZ, R7 ;  /* 0x000000ffff097224 */ /* 0x000fca00078e0007 */
[----:B------:R1:W-:Y:S01]  /*262d0*/  LDGSTS.E [R5+0xc008], desc[UR60][R8.64], P1 ;  /* 0x0c00800008057fae */ /* 0x0003e2000892187c */
[-C--:B------:R-:W-:Y:S02]  /*262e0*/  IADD3 R3, P1, R3, R2.reuse, RZ ;  /* 0x0000000203037210 */ /* 0x080fe40007f3e0ff */
[----:B---3--:R-:W-:-:S03]  /*262f0*/  IADD3 R12, P2, R12, R2, RZ ;  /* 0x000000020c0c7210 */ /* 0x008fc60007f5e0ff */
[----:B------:R-:W-:Y:S01]  /*26300*/  IMAD.X R4, R4, 0x1, R0, P1 ;  /* 0x0000000104047824 */ /* 0x000fe200008e0600 */
[----:B------:R-:W-:Y:S04]  /*26310*/  STL [R1+0x9b4], R3 ;  /* 0x0009b40301007387 */ /* 0x000fe80000100800 */
[----:B------:R3:W-:Y:S04]  /*26320*/  STL [R1+0x9b0], R4 ;  /* 0x0009b00401007387 */ /* 0x0007e80000100800 */
[----:B------:R-:W-:Y:S01]  /*26330*/  STL [R1+0x9bc], R12 ;  /* 0x0009bc0c01007387 */ /* 0x000fe20000100800 */
[----:B-1----:R-:W-:-:S03]  /*26340*/  IMAD.MOV.U32 R9, RZ, RZ, R4 ;  /* 0x000000ffff097224 */ /* 0x002fc600078e0004 */
[----:B----4-:R-:W4:Y:S01]  /*26350*/  LDL.LU R7, [R1+0x9c8] ;  /* 0x0009c80001077983 */ /* 0x010f220000300800 */
[----:B------:R-:W-:Y:S01]  /*26360*/  IMAD.MOV.U32 R8, RZ, RZ, R3 ;  /* 0x000000ffff087224 */ /* 0x000fe200078e0003 */
[----:B--2---:R-:W-:-:S05]  /*26370*/  IADD3.X R13, R13, R0, RZ, P2, !PT ;  /* 0x000000000d0d7210 */ /* 0x004fca00017fe4ff */
[----:B------:R1:W-:Y:S04]  /*26380*/  STL [R1+0x9b8], R13 ;  /* 0x0009b80d01007387 */ /* 0x0003e80000100800 */
[----:B------:R-:W2:Y:S04]  /*26390*/  LDL.LU R6, [R1+0x9cc] ;  /* 0x0009cc0001067983 */ /* 0x000ea80000300800 */
[----:B---3--:R-:W3:Y:S04]  /*263a0*/  LDL.LU R4, [R1+0xd50] ;  /* 0x000d500001047983 */ /* 0x008ee80000300800 */
[----:B------:R-:W3:Y:S01]  /*263b0*/  LDL.LU R3, [R1+0xd54] ;  /* 0x000d540001037983 */ /* 0x000ee20000300800 */
[----:B------:R-:W-:-:S04]  /*263c0*/  UISETP.GT.AND UP1, UPT, UR7, 0x3, UPT ;  /* 0x000000030700788c */ /* 0x000fc8000bf24270 */
[----:B------:R-:W-:-:S04]  /*263d0*/  USEL UR6, URZ, 0x4, !UP1 ;  /* 0x000000043f067887 */ /* 0x000fc8000c800000 */
[----:B------:R-:W-:-:S06]  /*263e0*/  USEL UR6, UR6, URZ, !UP0 ;  /* 0x0000003f06067287 */ /* 0x000fcc000c000000 */
[----:B------:R-:W-:-:S13]  /*263f0*/  ISETP.NE.U32.AND P0, PT, RZ, UR6, PT ;  /* 0x00000006ff007c0c */ /* 0x000fda000bf05070 */
[----:B------:R1:W-:Y:S02]  /*26400*/  LDGSTS.E [R5+0xc], desc[UR60][R8.64], P0 ;  /* 0x0000c00008057fae */ /* 0x0003e4000812187c */
[----:B-1----:R-:W-:Y:S01]  /*26410*/  MOV R8, R12 ;  /* 0x0000000c00087202 */ /* 0x002fe20000000f00 */
[----:B------:R-:W-:-:S05]  /*26420*/  IMAD.MOV.U32 R9, RZ, RZ, R13 ;  /* 0x000000ffff097224 */ /* 0x000fca00078e000d */
[----:B------:R1:W-:Y:S01]  /*26430*/  LDGSTS.E [R5+0x400c], desc[UR60][R8.64], P0 ;  /* 0x0400c00008057fae */ /* 0x0003e2000812187c */
[----:B------:R-:W-:-:S05]  /*26440*/  IADD3 R10, P1, R10, R2, RZ ;  /* 0x000000020a0a7210 */ /* 0x000fca0007f3e0ff */
[----:B------:R-:W-:Y:S01]  /*26450*/  IMAD.X R11, R11, 0x1, R0, P1 ;  /* 0x000000010b0b7824 */ /* 0x000fe200008e0600 */
[----:B------:R-:W-:Y:S04]  /*26460*/  STL [R1+0x9c4], R10 ;  /* 0x0009c40a01007387 */ /* 0x000fe80000100800 */
[----:B------:R1:W-:Y:S04]  /*26470*/  STL [R1+0x9c0], R11 ;  /* 0x0009c00b01007387 */ /* 0x0003e80000100800 */
[----:B------:R-:W3:Y:S04]  /*26480*/  LDL.LU R15, [R1+0xd58] ;  /* 0x000d5800010f7983 */ /* 0x000ee80000300800 */
[----:B------:R-:W3:Y:S01]  /*26490*/  LDL.LU R13, [R1+0xd5c] ;  /* 0x000d5c00010d7983 */ /* 0x000ee20000300800 */
[----:B-1----:R-:W-:Y:S01]  /*264a0*/  IMAD.MOV.U32 R9, RZ, RZ, R11 ;  /* 0x000000ffff097224 */ /* 0x002fe200078e000b */
[----:B------:R-:W-:-:S02]  /*264b0*/  MOV R8, R10 ;  /* 0x0000000a00087202 */ /* 0x000fc40000000f00 */
[----:B------:R-:W3:Y:S04]  /*264c0*/  LDL.LU R11, [R1+0xd60] ;  /* 0x000d6000010b7983 */ /* 0x000ee80000300800 */
[----:B------:R-:W3:Y:S04]  /*264d0*/  LDL.LU R10, [R1+0xd64] ;  /* 0x000d6400010a7983 */ /* 0x000ee80000300800 */
[----:B------:R1:W-:Y:S01]  /*264e0*/  LDGSTS.E [R5+0x800c], desc[UR60][R8.64], P0 ;  /* 0x0800c00008057fae */ /* 0x0003e2000812187c */
[----:B--2---:R-:W-:-:S05]  /*264f0*/  IADD3 R6, P2, R6, R2, RZ ;  /* 0x0000000206067210 */ /* 0x004fca0007f5e0ff */
[----:B----4-:R-:W-:Y:S01]  /*26500*/  IMAD.X R7, R7, 0x1, R0, P2 ;  /* 0x0000000107077824 */ /* 0x010fe200010e0600 */
[----:B---3--:R-:W-:Y:S01]  /*26510*/  IADD3 R3, P3, R3, R2, RZ ;  /* 0x0000000203037210 */ /* 0x008fe20007f7e0ff */
[----:B------:R-:W-:Y:S03]  /*26520*/  STL [R1+0x9cc], R6 ;  /* 0x0009cc0601007387 */ /* 0x000fe60000100800 */
[----:B------:R-:W-:Y:S01]  /*26530*/  IADD3.X R4, R4, R0, RZ, P3, !PT ;  /* 0x0000000004047210 */ /* 0x000fe20001ffe4ff */
[----:B------:R2:W-:Y:S01]  /*26540*/  STL [R1+0x9c8], R7 ;  /* 0x0009c80701007387 */ /* 0x0005e20000100800 */
[----:B-1----:R-:W-:-:S03]  /*26550*/  IMAD.MOV.U32 R9, RZ, RZ, R7 ;  /* 0x000000ffff097224 */ /* 0x002fc600078e0007 */
[----:B------:R-:W-:Y:S01]  /*26560*/  STL [R1+0xd54], R3 ;  /* 0x000d540301007387 */ /* 0x000fe20000100800 */
[----:B------:R-:W-:-:S03]  /*26570*/  IMAD.MOV.U32 R8, RZ, RZ, R6 ;  /* 0x000000ffff087224 */ /* 0x000fc600078e0006 */
[----:B------:R1:W-:Y:S04]  /*26580*/  STL [R1+0xd50], R4 ;  /* 0x000d500401007387 */ /* 0x0003e80000100800 */
[----:B--2---:R-:W2:Y:S04]  /*26590*/  LDL.LU R7, [R1+0xd68] ;  /* 0x000d680001077983 */ /* 0x004ea80000300800 */
[----:B------:R-:W3:Y:S01]  /*265a0*/  LDL.LU R6, [R1+0xd6c] ;  /* 0x000d6c0001067983 */ /* 0x000ee20000300800 */
[----:B------:R-:W-:-:S03]  /*265b0*/  UISETP.GT.AND UP1, UPT, UR7, 0x20, UPT ;  /* 0x000000200700788c */ /* 0x000fc6000bf24270 */
[----:B------:R4:W-:Y:S01]  /*265c0*/  LDGSTS.E [R5+0xc00c], desc[UR60][R8.64], P0 ;  /* 0x0c00c00008057fae */ /* 0x0009e2000812187c */
[----:B------:R-:W-:-:S04]  /*265d0*/  USEL UR6, URZ, 0x4, !UP1 ;  /* 0x000000043f067887 */ /* 0x000fc8000c800000 */
[----:B------:R-:W-:-:S06]  /*265e0*/  USEL UR6, UR6, URZ, !UP0 ;  /* 0x0000003f06067287 */ /* 0x000fcc000c000000 */
[----:B------:R-:W-:Y:S01]  /*265f0*/  ISETP.NE.U32.AND P1, PT, RZ, UR6, PT ;  /* 0x00000006ff007c0c */ /* 0x000fe2000bf25070 */
[----:B----4-:R-:W-:Y:S01]  /*26600*/  IMAD.MOV.U32 R9, RZ, RZ, R4 ;  /* 0x000000ffff097224 */ /* 0x010fe200078e0004 */
[----:B------:R-:W-:Y:S01]  /*26610*/  MOV R8, R3 ;  /* 0x0000000300087202 */ /* 0x000fe20000000f00 */
[----:B-1----:R-:W4:Y:S04]  /*26620*/  LDL.LU R4, [R1+0xd70] ;  /* 0x000d700001047983 */ /* 0x002f280000300800 */
[----:B------:R-:W4:Y:S04]  /*26630*/  LDL.LU R3, [R1+0xd74] ;  /* 0x000d740001037983 */ /* 0x000f280000300800 */
[----:B------:R-:W4:Y:S04]  /*26640*/  LDL.LU R12, [R1+0xd7c] ;  /* 0x000d7c00010c7983 */ /* 0x000f280000300800 */
[----:B------:R1:W-:Y:S01]  /*26650*/  LDGSTS.E [R5+0x10000], desc[UR60][R8.64], P1 ;  /* 0x1000000008057fae */ /* 0x0003e2000892187c */
[----:B------:R-:W-:-:S05]  /*26660*/  IADD3 R13, P0, R13, R2, RZ ;  /* 0x000000020d0d7210 */ /* 0x000fca0007f1e0ff */
[----:B------:R-:W-:Y:S01]  /*26670*/  IMAD.X R15, R15, 0x1, R0, P0 ;  /* 0x000000010f0f7824 */ /* 0x000fe200000e0600 */
[----:B------:R-:W-:Y:S01]  /*26680*/  IADD3 R10, P2, R10, R2, RZ ;  /* 0x000000020a0a7210 */ /* 0x000fe20007f5e0ff */
[----:B------:R1:W-:Y:S02]  /*26690*/  STL [R1+0xd5c], R13 ;  /* 0x000d5c0d01007387 */ /* 0x0003e40000100800 */
[----:B-1----:R-:W-:Y:S02]  /*266a0*/  IMAD.MOV.U32 R8, RZ, RZ, R13 ;  /* 0x000000ffff087224 */ /* 0x002fe400078e000d */
[----:B------:R-:W-:Y:S04]  /*266b0*/  STL [R1+0xd58], R15 ;  /* 0x000d580f01007387 */ /* 0x000fe80000100800 */
[----:B------:R-:W-:Y:S04]  /*266c0*/  STL [R1+0xd64], R10 ;  /* 0x000d640a01007387 */ /* 0x000fe80000100800 */
[----:B------:R-:W4:Y:S01]  /*266d0*/  LDL.LU R13, [R1+0xd78] ;  /* 0x000d7800010d7983 */ /* 0x000f220000300800 */
[----:B------:R-:W-:Y:S01]  /*266e0*/  IMAD.MOV.U32 R9, RZ, RZ, R15 ;  /* 0x000000ffff097224 */ /* 0x000fe200078e000f */
[----:B------:R-:W-:-:S04]  /*266f0*/  IADD3.X R11, R11, R0, RZ, P2, !PT ;  /* 0x000000000b0b7210 */ /* 0x000fc800017fe4ff */
[----:B------:R1:W-:Y:S04]  /*26700*/  LDGSTS.E [R5+0x14000], desc[UR60][R8.64], P1 ;  /* 0x1400000008057fae */ /* 0x0003e8000892187c */
[----:B------:R1:W-:Y:S02]  /*26710*/  STL [R1+0xd60], R11 ;  /* 0x000d600b01007387 */ /* 0x0003e40000100800 */
[----:B-1----:R-:W-:Y:S02]  /*26720*/  IMAD.MOV.U32 R9, RZ, RZ, R11 ;  /* 0x000000ffff097224 */ /* 0x002fe400078e000b */
[----:B------:R-:W4:Y:S01]  /*26730*/  LDL.LU R11, [R1+0xd80] ;  /* 0x000d8000010b7983 */ /* 0x000f220000300800 */
[----:B------:R-:W-:-:S05]  /*26740*/  MOV R8, R10 ;  /* 0x0000000a00087202 */ /* 0x000fca0000000f00 */
[----:B------:R1:W-:Y:S01]  /*26750*/  LDGSTS.E [R5+0x18000], desc[UR60][R8.64], P1 ;  /* 0x1800000008057fae */ /* 0x0003e2000892187c */
[----:B---3--:R-:W-:-:S05]  /*26760*/  IADD3 R6, P0, R6, R2, RZ ;  /* 0x0000000206067210 */ /* 0x008fca0007f1e0ff */
[----:B--2---:R-:W-:Y:S01]  /*26770*/  IMAD.X R7, R7, 0x1, R0, P0 ;  /* 0x0000000107077824 */ /* 0x004fe200000e0600 */
[----:B------:R-:W-:Y:S04]  /*26780*/  STL [R1+0xd6c], R6 ;  /* 0x000d6c0601007387 */ /* 0x000fe80000100800 */
[----:B------:R2:W-:Y:S04]  /*26790*/  STL [R1+0xd68], R7 ;  /* 0x000d680701007387 */ /* 0x0005e80000100800 */
[----:B------:R-:W3:Y:S01]  /*267a0*/  LDL.LU R10, [R1+0xd84] ;  /* 0x000d8400010a7983 */ /* 0x000ee20000300800 */
        /* <DEDUP_REMOVED lines=10> */
[----:B--2---:R-:W2:Y:S01]  /*26850*/  LDL.LU R7, [R1+0xd88] ;  /* 0x000d880001077983 */ /* 0x004ea20000300800 */
        /* <DEDUP_REMOVED lines=9> */
[----:B------:R-:W-:-:S13]  /*268f0*/  ISETP.NE.U32.AND P0, PT, RZ, UR6, PT ;  /* 0x00000006ff007c0c */ /* 0x000fda000bf05070 */
[----:B------:R1:W-:Y:S01]  /*26900*/  LDGSTS.E [R5+0x10004], desc[UR60][R8.64], P0 ;  /* 0x1000400008057fae */ /* 0x0003e2000812187c */
[----:B---3--:R-:W-:-:S05]  /*26910*/  IADD3 R10, P1, R10, R2, RZ ;  /* 0x000000020a0a7210 */ /* 0x008fca0007f3e0ff */
[----:B------:R-:W-:Y:S01]  /*26920*/  IMAD.X R11, R11, 0x1, R0, P1 ;  /* 0x000000010b0b7824 */ /* 0x000fe200008e0600 */
[----:B------:R-:W-:Y:S01]  /*26930*/  STL [R1+0xd84], R10 ;  /* 0x000d840a01007387 */ /* 0x000fe20000100800 */
[----:B-1----:R-:W-:Y:S01]  /*26940*/  MOV R8, R12 ;  /* 0x0000000c00087202 */ /* 0x002fe20000000f00 */
[----:B------:R-:W-:Y:S02]  /*26950*/  IMAD.MOV.U32 R9, RZ, RZ, R13 ;  /* 0x000000ffff097224 */ /* 0x000fe400078e000d */
[----:B------:R1:W-:Y:S04]  /*26960*/  STL [R1+0xd80], R11 ;  /* 0x000d800b01007387 */ /* 0x0003e80000100800 */
[----:B------:R-:W3:Y:S04]  /*26970*/  LDL.LU R15, [R1+0xd98] ;  /* 0x000d9800010f7983 */ /* 0x000ee80000300800 */
[----:B------:R-:W3:Y:S04]  /*26980*/  LDL.LU R13, [R1+0xd9c] ;  /* 0x000d9c00010d7983 */ /* 0x000ee80000300800 */
[----:B------:R1:W-:Y:S02]  /*26990*/  LDGSTS.E [R5+0x14004], desc[UR60][R8.64], P0 ;  /* 0x1400400008057fae */ /* 0x0003e4000812187c */
[----:B-1----:R-:W-:Y:S01]  /*269a0*/  IMAD.MOV.U32 R9, RZ, RZ, R11 ;  /* 0x000000ffff097224 */ /* 0x002fe200078e000b */
[----:B------:R-:W-:Y:S01]  /*269b0*/  MOV R8, R10 ;  /* 0x0000000a00087202 */ /* 0x000fe20000000f00 */
[----:B------:R-:W3:Y:S04]  /*269c0*/  LDL.LU R11, [R1+0xda0] ;  /* 0x000da000010b7983 */ /* 0x000ee80000300800 */
[----:B------:R-:W3:Y:S04]  /*269d0*/  LDL.LU R10, [R1+0xda4] ;  /* 0x000da400010a7983 */ /* 0x000ee80000300800 */
[----:B------:R1:W-:Y:S01]  /*269e0*/  LDGSTS.E [R5+0x18004], desc[UR60][R8.64], P0 ;  /* 0x1800400008057fae */ /* 0x0003e2000812187c */
[----:B--2---:R-:W-:-:S05]  /*269f0*/  IADD3 R6, P2, R6, R2, RZ ;  /* 0x0000000206067210 */ /* 0x004fca0007f5e0ff */
        /* <DEDUP_REMOVED lines=18> */
[----:B------:R-:W2:Y:S04]  /*26b20*/  LDL.LU R4, [R1+0xdb0] ;  /* 0x000db00001047983 */ /* 0x000ea80000300800 */
[----:B------:R-:W2:Y:S04]  /*26b30*/  LDL.LU R3, [R1+0xdb4] ;  /* 0x000db40001037983 */ /* 0x000ea80000300800 */
[----:B------:R-:W2:Y:S04]  /*26b40*/  LDL.LU R12, [R1+0xdbc] ;  /* 0x000dbc00010c7983 */ /* 0x000ea80000300800 */
[----:B------:R1:W-:Y:S01]  /*26b50*/  LDGSTS.E [R5+0x10008], desc[UR60][R8.64], P1 ;  /* 0x1000800008057fae */ /* 0x0003e2000892187c */
[----:B---3--:R-:W-:-:S05]  /*26b60*/  IADD3 R13, P0, R13, R2, RZ ;  /* 0x000000020d0d7210 */ /* 0x008fca0007f1e0ff */
[----:B------:R-:W-:Y:S01]  /*26b70*/  IMAD.X R15, R15, 0x1, R0, P0 ;  /* 0x000000010f0f7824 */ /* 0x000fe200000e0600 */
[----:B------:R3:W-:Y:S01]  /*26b80*/  STL [R1+0xd9c], R13 ;  /* 0x000d9c0d01007387 */ /* 0x0007e20000100800 */
[----:B-1----:R-:W-:-:S03]  /*26b90*/  IMAD.MOV.U32 R8, RZ, RZ, R13 ;  /* 0x000000ffff087224 */ /* 0x002fc600078e000d */
[----:B------:R-:W-:Y:S01]  /*26ba0*/  STL [R1+0xd98], R15 ;  /* 0x000d980f01007387 */ /* 0x000fe20000100800 */
[----:B------:R-:W-:-:S05]  /*26bb0*/  IADD3 R10, P2, R10, R2, RZ ;  /* 0x000000020a0a7210 */ /* 0x000fca0007f5e0ff */
[----:B------:R-:W-:Y:S04]  /*26bc0*/  STL [R1+0xda4], R10 ;  /* 0x000da40a01007387 */ /* 0x000fe80000100800 */
[----:B---3--:R-:W3:Y:S01]  /*26bd0*/  LDL.LU R13, [R1+0xdb8] ;  /* 0x000db800010d7983 */ /* 0x008ee20000300800 */
[----:B------:R-:W-:Y:S01]  /*26be0*/  IMAD.MOV.U32 R9, RZ, RZ, R15 ;  /* 0x000000ffff097224 */ /* 0x000fe200078e000f */
[----:B------:R-:W-:-:S04]  /*26bf0*/  IADD3.X R11, R11, R0, RZ, P2, !PT ;  /* 0x000000000b0b7210 */ /* 0x000fc800017fe4ff */
[----:B------:R1:W-:Y:S04]  /*26c00*/  LDGSTS.E [R5+0x14008], desc[UR60][R8.64], P1 ;  /* 0x1400800008057fae */ /* 0x0003e8000892187c */
[----:B------:R1:W-:Y:S02]  /*26c10*/  STL [R1+0xda0], R11 ;  /* 0x000da00b01007387 */ /* 0x0003e40000100800 */
[----:B-1----:R-:W-:Y:S02]  /*26c20*/  IMAD.MOV.U32 R9, RZ, RZ, R11 ;  /* 0x000000ffff097224 */ /* 0x002fe400078e000b */
[----:B------:R-:W3:Y:S01]  /*26c30*/  LDL.LU R11, [R1+0xdc0] ;  /* 0x000dc000010b7983 */ /* 0x000ee20000300800 */
[----:B------:R-:W-:-:S05]  /*26c40*/  MOV R8, R10 ;  /* 0x0000000a00087202 */ /* 0x000fca0000000f00 */
[----:B------:R1:W-:Y:S01]  /*26c50*/  LDGSTS.E [R5+0x18008], desc[UR60][R8.64], P1 ;  /* 0x1800800008057fae */ /* 0x0003e2000892187c */
[----:B----4-:R-:W-:-:S05]  /*26c60*/  IADD3 R6, P0, R6, R2, RZ ;  /* 0x0000000206067210 */ /* 0x010fca0007f1e0ff */
[----:B--2---:R-:W-:Y:S01]  /*26c70*/  IMAD.X R7, R7, 0x1, R0, P0 ;  /* 0x0000000107077824 */ /* 0x004fe200000e0600 */
[----:B------:R-:W-:Y:S04]  /*26c80*/  STL [R1+0xdac], R6 ;  /* 0x000dac0601007387 */ /* 0x000fe80000100800 */
[----:B------:R2:W-:Y:S04]  /*26c90*/  STL [R1+0xda8], R7 ;  /* 0x000da80701007387 */ /* 0x0005e80000100800 */
[----:B------:R-:W4:Y:S01]  /*26ca0*/  LDL.LU R10, [R1+0xdc4] ;  /* 0x000dc400010a7983 */ /* 0x000f220000300800 */
[----:B-1----:R-:W-:Y:S01]  /*26cb0*/  MOV R8, R6 ;  /* 0x0000000600087202 */ /* 0x002fe20000000f00 */
[----:B------:R-:W-:-:S05]  /*26cc0*/  IMAD.MOV.U32 R9, RZ, RZ, R7 ;  /* 0x000000ffff097224 */ /* 0x000fca00078e0007 */
[----:B------:R1:W-:Y:S01]  /*26cd0*/  LDGSTS.E [R5+0x1c008], desc[UR60][R8.64], P1 ;  /* 0x1c00800008057fae */ /* 0x0003e2000892187c */
[-C--:B------:R-:W-:Y:S02]  /*26ce0*/  IADD3 R3, P1, R3, R2.reuse, RZ ;  /* 0x0000000203037210 */ /* 0x080fe40007f3e0ff */
        /* <DEDUP_REMOVED lines=8> */
[----:B------:R-:W-:Y:S01]  /*26d70*/  UISETP.GT.AND UP1, UPT, UR7, 0x23, UPT ;  /* 0x000000230700788c */ /* 0x000fe2000bf24270 */
[----:B---3--:R-:W-:-:S05]  /*26d80*/  IADD3.X R13, R13, R0, RZ, P2, !PT ;  /* 0x000000000d0d7210 */ /* 0x008fca00017fe4ff */
[----:B------:R1:W-:Y:S04]  /*26d90*/  STL [R1+0xdb8], R13 ;  /* 0x000db80d01007387 */ /* 0x0003e80000100800 */
[----:B------:R-:W3:Y:S04]  /*26da0*/  LDL.LU R6, [R1+0xdcc] ;  /* 0x000dcc0001067983 */ /* 0x000ee80000300800 */
[----:B------:R-:W2:Y:S04]  /*26db0*/  LDL.LU R4, [R1+0x1150] ;  /* 0x0011500001047983 */ /* 0x000ea80000300800 */
[----:B------:R-:W2:Y:S01]  /*26dc0*/  LDL.LU R3, [R1+0x1154] ;  /* 0x0011540001037983 */ /* 0x000ea20000300800 */
[----:B------:R-:W-:-:S04]  /*26dd0*/  USEL UR6, URZ, 0x4, !UP1 ;  /* 0x000000043f067887 */ /* 0x000fc8000c800000 */
[----:B------:R-:W-:-:S06]  /*26de0*/  USEL UR6, UR6, URZ, !UP0 ;  /* 0x0000003f06067287 */ /* 0x000fcc000c000000 */
[----:B------:R-:W-:-:S13]  /*26df0*/  ISETP.NE.U32.AND P0, PT, RZ, UR6, PT ;  /* 0x00000006ff007c0c */ /* 0x000fda000bf05070 */
[----:B------:R1:W-:Y:S02]  /*26e00*/  LDGSTS.E [R5+0x1000c], desc[UR60][R8.64], P0 ;  /* 0x1000c00008057fae */ /* 0x0003e4000812187c */
[----:B-1----:R-:W-:Y:S01]  /*26e10*/  MOV R8, R12 ;  /* 0x0000000c00087202 */ /* 0x002fe20000000f00 */
[----:B------:R-:W-:-:S05]  /*26e20*/  IMAD.MOV.U32 R9, RZ, RZ, R13 ;  /* 0x000000ffff097224 */ /* 0x000fca00078e000d */
[----:B------:R1:W-:Y:S01]  /*26e30*/  LDGSTS.E [R5+0x1400c], desc[UR60][R8.64], P0 ;  /* 0x1400c00008057fae */ /* 0x0003e2000812187c */
[----:B----4-:R-:W-:-:S05]  /*26e40*/  IADD3 R10, P1, R10, R2, RZ ;  /* 0x000000020a0a7210 */ /* 0x010fca0007f3e0ff */
[----:B------:R-:W-:Y:S01]  /*26e50*/  IMAD.X R11, R11, 0x1, R0, P1 ;  /* 0x000000010b0b7824 */ /* 0x000fe200008e0600 */
[----:B------:R-:W-:Y:S04]  /*26e60*/  STL [R1+0xdc4], R10 ;  /* 0x000dc40a01007387 */ /* 0x000fe80000100800 */
[----:B------:R4:W-:Y:S04]  /*26e70*/  STL [R1+0xdc0], R11 ;  /* 0x000dc00b01007387 */ /* 0x0009e80000100800 */
[----:B------:R-:W2:Y:S04]  /*26e80*/  LDL.LU R15, [R1+0x1158] ;  /* 0x00115800010f7983 */ /* 0x000ea80000300800 */
[----:B------:R-:W2:Y:S01]  /*26e90*/  LDL.LU R13, [R1+0x115c] ;  /* 0x00115c00010d7983 */ /* 0x000ea20000300800 */
[----:B-1----:R-:W-:Y:S01]  /*26ea0*/  IMAD.MOV.U32 R9, RZ, RZ, R11 ;  /* 0x000000ffff097224 */ /* 0x002fe200078e000b */
[----:B------:R-:W-:-:S02]  /*26eb0*/  MOV R8, R10 ;  /* 0x0000000a00087202 */ /* 0x000fc40000000f00 */
[----:B----4-:R-:W4:Y:S04]  /*26ec0*/  LDL.LU R11, [R1+0x1160] ;  /* 0x00116000010b7983 */ /* 0x010f280000300800 */
[----:B------:R-:W4:Y:S04]  /*26ed0*/  LDL.LU R10, [R1+0x1164] ;  /* 0x00116400010a7983 */ /* 0x000f280000300800 */
[----:B------:R1:W-:Y:S01]  /*26ee0*/  LDGSTS.E [R5+0x1800c], desc[UR60][R8.64], P0 ;  /* 0x1800c00008057fae */ /* 0x0003e2000812187c */
[----:B---3--:R-:W-:-:S05]  /*26ef0*/  IADD3 R6, P2, R6, R2, RZ ;  /* 0x0000000206067210 */ /* 0x008fca0007f5e0ff */
[----:B--2---:R-:W-:Y:S01]  /*26f00*/  IMAD.X R7, R7, 0x1, R0, P2 ;  /* 0x0000000107077824 */ /* 0x004fe200010e0600 */
[----:B------:R-:W-:Y:S01]  /*26f10*/  IADD3 R3, P3, R3, R2, RZ ;  /* 0x0000000203037210 */ /* 0x000fe20007f7e0ff */
        /* <DEDUP_REMOVED lines=20> */
[----:B------:R-:W-:-:S05]  /*27060*/  IADD3 R13, P0, R13, R2, RZ ;  /* 0x000000020d0d7210 */ /* 0x000fca0007f1e0ff */
[----:B------:R-:W-:Y:S01]  /*27070*/  IMAD.X R15, R15, 0x1, R0, P0 ;  /* 0x000000010f0f7824 */ /* 0x000fe200000e0600 */
[----:B----4-:R-:W-:Y:S01]  /*27080*/  IADD3 R10, P2, R10, R2, RZ ;  /* 0x000000020a0a7210 */ /* 0x010fe20007f5e0ff */
[----:B------:R4:W-:Y:S01]  /*27090*/  STL [R1+0x115c], R13 ;  /* 0x00115c0d01007387 */ /* 0x0009e20000100800 */
[----:B-1----:R-:W-:-:S03]  /*270a0*/  IMAD.MOV.U32 R8, RZ, RZ, R13 ;  /* 0x000000ffff087224 */ /* 0x002fc600078e000d */
[----:B------:R-:W-:Y:S04]  /*270b0*/  STL [R1+0x1158], R15 ;  /* 0x0011580f01007387 */ /* 0x000fe80000100800 */
[----:B------:R-:W-:Y:S04]  /*270c0*/  STL [R1+0x1164], R10 ;  /* 0x0011640a01007387 */ /* 0x000fe80000100800 */
[----:B----4-:R-:W4:Y:S01]  /*270d0*/  LDL.LU R13, [R1+0x1178] ;  /* 0x00117800010d7983 */ /* 0x010f220000300800 */
        /* <DEDUP_REMOVED lines=21> */
[----:B------:R3:W-:Y:S04]  /*27230*/  STL [R1+0x117c], R12 ;  /* 0x00117c0c01007387 */ /* 0x0007e80000100800 */
[----:B--2---:R-:W2:Y:S01]  /*27240*/  LDL.LU R7, [R1+0x1188] ;  /* 0x0011880001077983 */ /* 0x004ea20000300800 */
[----:B-1----:R-:W-:-:S02]  /*27250*/  IMAD.MOV.U32 R9, RZ, RZ, R4 ;  /* 0x000000ffff097224 */ /* 0x002fc400078e0004 */
[----:B------:R-:W-:Y:S01]  /*27260*/  IMAD.MOV.U32 R8, RZ, RZ, R3 ;  /* 0x000000ffff087224 */ /* 0x000fe200078e0003 */
[----:B----4-:R-:W-:-:S05]  /*27270*/  IADD3.X R13, R13, R0, RZ, P2, !PT ;  /* 0x000000000d0d7210 */ /* 0x010fca00017fe4ff */
[----:B------:R1:W-:Y:S04]  /*27280*/  STL [R1+0x1178], R13 ;  /* 0x0011780d01007387 */ /* 0x0003e80000100800 */
[----:B------:R-:W4:Y:S04]  /*27290*/  LDL.LU R6, [R1+0x118c] ;  /* 0x00118c0001067983 */ /* 0x000f280000300800 */
[----:B------:R-:W2:Y:S04]  /*272a0*/  LDL.LU R4, [R1+0x1190] ;  /* 0x0011900001047983 */ /* 0x000ea80000300800 */
[----:B------:R-:W2:Y:S01]  /*272b0*/  LDL.LU R3, [R1+0x1194] ;  /* 0x0011940001037983 */ /* 0x000ea20000300800 */
        /* <DEDUP_REMOVED lines=13> */
[----:B------:R1:W-:Y:S04]  /*27390*/  LDGSTS.E [R5+0x24004], desc[UR60][R8.64], P0 ;  /* 0x2400400008057fae */ /* 0x0003e8000812187c */
[----:B------:R-:W3:Y:S01]  /*273a0*/  LDL.LU R13, [R1+0x11a0] ;  /* 0x0011a000010d7983 */ /* 0x000ee20000300800 */
[----:B-1----:R-:W-:-:S03]  /*273b0*/  IMAD.MOV.U32 R9, RZ, RZ, R11 ;  /* 0x000000ffff097224 */ /* 0x002fc600078e000b */
[----:B------:R-:W3:Y:S01]  /*273c0*/  LDL.LU R11, [R1+0x11a4] ;  /* 0x0011a400010b7983 */ /* 0x000ee20000300800 */
[----:B------:R-:W-:-:S05]  /*273d0*/  MOV R8, R10 ;  /* 0x0000000a00087202 */ /* 0x000fca0000000f00 */
[----:B------:R1:W-:Y:S01]  /*273e0*/  LDGSTS.E [R5+0x28004], desc[UR60][R8.64], P0 ;  /* 0x2800400008057fae */ /* 0x0003e2000812187c */
[----:B----4-:R-:W-:-:S05]  /*273f0*/  IADD3 R6, P2, R6, R2, RZ ;  /* 0x0000000206067210 */ /* 0x010fca0007f5e0ff */
[----:B--2---:R-:W-:Y:S01]  /*27400*/  IMAD.X R7, R7, 0x1, R0, P2 ;  /* 0x0000000107077824 */ /* 0x004fe200010e0600 */
[----:B------:R-:W-:Y:S01]  /*27410*/  IADD3 R3, P3, R3, R2, RZ ;  /* 0x0000000203037210 */ /* 0x000fe20007f7e0ff */
[----:B-1----:R-:W-:Y:S02]  /*27420*/  IMAD.MOV.U32 R8, RZ, RZ, R6 ;  /* 0x000000ffff087224 */ /* 0x002fe400078e0006 */
[----:B------:R-:W-:Y:S01]  /*27430*/  IMAD.MOV.U32 R9, RZ, RZ, R7 ;  /* 0x000000ffff097224 */ /* 0x000fe200078e0007 */
[----:B------:R-:W-:Y:S01]  /*27440*/  IADD3.X R4, R4, R0, RZ, P3, !PT ;  /* 0x0000000004047210 */ /* 0x000fe20001ffe4ff */
[----:B------:R-:W-:Y:S04]  /*27450*/  STL [R1+0x118c], R6 ;  /* 0x00118c0601007387 */ /* 0x000fe80000100800 */
[----:B------:R-:W-:Y:S04]  /*27460*/  STL [R1+0x1188], R7 ;  /* 0x0011880701007387 */ /* 0x000fe80000100800 */
[----:B------:R-:W-:Y:S04]  /*27470*/  STL [R1+0x1194], R3 ;  /* 0x0011940301007387 */ /* 0x000fe80000100800 */
[----:B------:R1:W-:Y:S04]  /*27480*/  LDGSTS.E [R5+0x2c004], desc[UR60][R8.64], P0 ;  /* 0x2c00400008057fae */ /* 0x0003e8000812187c */
[----:B------:R2:W-:Y:S04]  /*27490*/  STL [R1+0x1190], R4 ;  /* 0x0011900401007387 */ /* 0x0005e80000100800 */
[----:B------:R-:W4:Y:S01]  /*274a0*/  LDL.LU R10, [R1+0x11a8] ;  /* 0x0011a800010a7983 */ /* 0x000f220000300800 */
[----:B-1----:R-:W-:-:S03]  /*274b0*/  IMAD.MOV.U32 R9, RZ, RZ, R4 ;  /* 0x000000ffff097224 */ /* 0x002fc600078e0004 */
[----:B--2---:R-:W2:Y:S01]  /*274c0*/  LDL.LU R4, [R1+0x11ac] ;  /* 0x0011ac0001047983 */ /* 0x004ea20000300800 */
[----:B------:R-:W-:Y:S01]  /*274d0*/  UISETP.GT.AND UP1, UPT, UR7, 0x42, UPT ;  /* 0x000000420700788c */ /* 0x000fe2000bf24270 */
[----:B------:R-:W-:Y:S02]  /*274e0*/  MOV R8, R3 ;  /* 0x0000000300087202 */ /* 0x000fe40000000f00 */
[----:B------:R-:W4:Y:S01]  /*274f0*/  LDL.LU R7, [R1+0x11b0] ;  /* 0x0011b00001077983 */ /* 0x000f220000300800 */
[----:B------:R-:W-:-:S03]  /*27500*/  USEL UR6, URZ, 0x4, !UP1 ;  /* 0x000000043f067887 */ /* 0x000fc6000c800000 */
[----:B------:R-:W4:Y:S01]  /*27510*/  LDL.LU R3, [R1+0x11b4] ;  /* 0x0011b40001037983 */ /* 0x000f220000300800 */
[----:B------:R-:W-:-:S03]  /*27520*/  USEL UR6, UR6, URZ, !UP0 ;  /* 0x0000003f06067287 */ /* 0x000fc6000c000000 */
[----:B------:R-:W4:Y:S03]  /*27530*/  LDL.LU R6, [R1+0x11bc] ;  /* 0x0011bc0001067983 */ /* 0x000f260000300800 */
[----:B------:R-:W-:-:S13]  /*27540*/  ISETP.NE.U32.AND P1, PT, RZ, UR6, PT ;  /* 0x00000006ff007c0c */ /* 0x000fda000bf25070 */
[----:B------:R1:W-:Y:S01]  /*27550*/  LDGSTS.E [R5+0x20008], desc[UR60][R8.64], P1 ;  /* 0x2000800008057fae */ /* 0x0003e2000892187c */
[----:B---3--:R-:W-:-:S05]  /*27560*/  IADD3 R12, P0, R12, R2, RZ ;  /* 0x000000020c0c7210 */ /* 0x008fca0007f1e0ff */
[----:B------:R-:W-:Y:S01]  /*27570*/  IMAD.X R15, R15, 0x1, R0, P0 ;  /* 0x000000010f0f7824 */ /* 0x000fe200000e0600 */
[----:B------:R3:W-:Y:S01]  /*27580*/  STL [R1+0x119c], R12 ;  /* 0x00119c0c01007387 */ /* 0x0007e20000100800 */
[----:B-1----:R-:W-:-:S03]  /*27590*/  IMAD.MOV.U32 R8, RZ, RZ, R12 ;  /* 0x000000ffff087224 */ /* 0x002fc600078e000c */
[----:B------:R-:W-:Y:S01]  /*275a0*/  STL [R1+0x1198], R15 ;  /* 0x0011980f01007387 */ /* 0x000fe20000100800 */
[----:B------:R-:W-:-:S05]  /*275b0*/  IADD3 R11, P2, R11, R2, RZ ;  /* 0x000000020b0b7210 */ /* 0x000fca0007f5e0ff */
[----:B------:R1:W-:Y:S04]  /*275c0*/  STL [R1+0x11a4], R11 ;  /* 0x0011a40b01007387 */ /* 0x0003e80000100800 */
[----:B---3--:R-:W3:Y:S01]  /*275d0*/  LDL.LU R12, [R1+0x11b8] ;  /* 0x0011b800010c7983 */ /* 0x008ee20000300800 */
[----:B------:R-:W-:Y:S01]  /*275e0*/  IMAD.MOV.U32 R9, RZ, RZ, R15 ;  /* 0x000000ffff097224 */ /* 0x000fe200078e000f */
[----:B------:R-:W-:-:S04]  /*275f0*/  IADD3.X R13, R13, R0, RZ, P2, !PT ;  /* 0x000000000d0d7210 */ /* 0x000fc800017fe4ff */
[----:B------:R1:W-:Y:S04]  /*27600*/  LDGSTS.E [R5+0x24008], desc[UR60][R8.64], P1 ;  /* 0x2400800008057fae */ /* 0x0003e8000892187c */
[----:B------:R-:W-:Y:S01]  /*27610*/  STL [R1+0x11a0], R13 ;  /* 0x0011a00d01007387 */ /* 0x000fe20000100800 */
[----:B-1----:R-:W-:Y:S01]  /*27620*/  MOV R8, R11 ;  /* 0x0000000b00087202 */ /* 0x002fe20000000f00 */
[----:B------:R-:W-:Y:S02]  /*27630*/  IMAD.MOV.U32 R9, RZ, RZ, R13 ;  /* 0x000000ffff097224 */ /* 0x000fe400078e000d */
[----:B------:R-:W3:Y:S04]  /*27640*/  LDL.LU R11, [R1+0x11c0] ;  /* 0x0011c000010b7983 */ /* 0x000ee80000300800 */
[----:B------:R1:W-:Y:S01]  /*27650*/  LDGSTS.E [R5+0x28008], desc[UR60][R8.64], P1 ;  /* 0x2800800008057fae */ /* 0x0003e2000892187c */
[----:B--2---:R-:W-:-:S05]  /*27660*/  IADD3 R4, P0, R4, R2, RZ ;  /* 0x0000000204047210 */ /* 0x004fca0007f1e0ff */
[----:B----4-:R-:W-:Y:S01]  /*27670*/  IMAD.X R10, R10, 0x1, R0, P0 ;  /* 0x000000010a0a7824 */ /* 0x010fe200000e0600 */
[----:B------:R2:W-:Y:S01]  /*27680*/  STL [R1+0x11ac], R4 ;  /* 0x0011ac0401007387 */ /* 0x0005e20000100800 */
[----:B-1----:R-:W-:-:S03]  /*27690*/  MOV R8, R4 ;  /* 0x0000000400087202 */ /* 0x002fc60000000f00 */
[----:B------:R1:W-:Y:S04]  /*276a0*/  STL [R1+0x11a8], R10 ;  /* 0x0011a80a01007387 */ /* 0x0003e80000100800 */
[----:B--2---:R-:W2:Y:S01]  /*276b0*/  LDL.LU R4, [R1+0x11c4] ;  /* 0x0011c40001047983 */ /* 0x004ea20000300800 */
[----:B------:R-:W-:Y:S01]  /*276c0*/  UISETP.GT.AND UP1, UPT, UR7, 0x43, UPT ;  /* 0x000000430700788c */ /* 0x000fe2000bf24270 */
[----:B------:R-:W-:-:S03]  /*276d0*/  IMAD.MOV.U32 R9, RZ, RZ, R10 ;  /* 0x000000ffff097224 */ /* 0x000fc600078e000a */
[----:B------:R-:W-:Y:S02]  /*276e0*/  USEL UR6, URZ, 0x4, !UP1 ;  /* 0x000000043f067887 */ /* 0x000fe4000c800000 */
[----:B------:R4:W-:Y:S01]  /*276f0*/  LDGSTS.E [R5+0x2c008], desc[UR60][R8.64], P1 ;  /* 0x2c00800008057fae */ /* 0x0009e2000892187c */
[-C--:B------:R-:W-:Y:S01]  /*27700*/  IADD3 R3, P1, R3, R2.reuse, RZ ;  /* 0x0000000203037210 */ /* 0x080fe20007f3e0ff */
[----:B------:R-:W-:Y:S01]  /*27710*/  USEL UR6, UR6, URZ, !UP0 ;  /* 0x0000003f06067287 */ /* 0x000fe2000c000000 */
[----:B------:R-:W-:-:S03]  /*27720*/  IADD3 R6, P2, R6, R2, RZ ;  /* 0x0000000206067210 */ /* 0x000fc60007f5e0ff */
[----:B------:R-:W-:Y:S02]  /*27730*/  IMAD.X R7, R7, 0x1, R0, P1 ;  /* 0x0000000107077824 */ /* 0x000fe400008e0600 */
[----:B------:R-:W-:Y:S01]  /*27740*/  ISETP.NE.U32.AND P0, PT, RZ, UR6, PT ;  /* 0x00000006ff007c0c */ /* 0x000fe2000bf05070 */
[----:B------:R-:W-:Y:S04]  /*27750*/  STL [R1+0x11b4], R3 ;  /* 0x0011b40301007387 */ /* 0x000fe80000100800 */
[----:B------:R3:W-:Y:S01]  /*27760*/  STL [R1+0x11b0], R7 ;  /* 0x0011b00701007387 */ /* 0x0007e20000100800 */
[----:B----4-:R-:W-:-:S03]  /*27770*/  IMAD.MOV.U32 R9, RZ, RZ, R7 ;  /* 0x000000ffff097224 */ /* 0x010fc600078e0007 */
[----:B------:R4:W-:Y:S01]  /*27780*/  STL [R1+0x11bc], R6 ;  /* 0x0011bc0601007387 */ /* 0x0009e20000100800 */
[----:B------:R-:W-:-:S03]  /*27790*/  IMAD.MOV.U32 R8, RZ, RZ, R3 ;  /* 0x000000ffff087224 */ /* 0x000fc600078e0003 */
[----:B-1----:R-:W2:Y:S04]  /*277a0*/  LDL.LU R10, [R1+0x11c8] ;  /* 0x0011c800010a7983 */ /* 0x002ea80000300800 */
[----:B------:R1:W-:Y:S01]  /*277b0*/  LDGSTS.E [R5+0x2000c], desc[UR60][R8.64], P0 ;  /* 0x2000c00008057fae */ /* 0x0003e2000812187c */
[----:B---3--:R-:W-:-:S05]  /*277c0*/  IADD3.X R12, R12, R0, RZ, P2, !PT ;  /* 0x000000000c0c7210 */ /* 0x008fca00017fe4ff */
[----:B------:R-:W-:Y:S04]  /*277d0*/  STL [R1+0x11b8], R12 ;  /* 0x0011b80c01007387 */ /* 0x000fe80000100800 */
[----:B------:R-:W3:Y:S01]  /*277e0*/  LDL.LU R7, [R1+0x11cc] ;  /* 0x0011cc0001077983 */ /* 0x000ee20000300800 */
[----:B-1----:R-:W-:-:S03]  /*277f0*/  MOV R8, R6 ;  /* 0x0000000600087202 */ /* 0x002fc60000000f00 */
[----:B------:R-:W3:Y:S04]  /*27800*/  LDL.LU R3, [R1+0x1554] ;  /* 0x0015540001037983 */ /* 0x000ee80000300800 */
[----:B----4-:R-:W4:Y:S01]  /*27810*/  LDL.LU R6, [R1+0x1550] ;  /* 0x0015500001067983 */ /* 0x010f220000300800 */
[----:B------:R-:W-:-:S05]  /*27820*/  IMAD.MOV.U32 R9, RZ, RZ, R12 ;  /* 0x000000ffff097224 */ /* 0x000fca00078e000c */
[----:B------:R1:W-:Y:S01]  /*27830*/  LDGSTS.E [R5+0x2400c], desc[UR60][R8.64], P0 ;  /* 0x2400c00008057fae */ /* 0x0003e2000812187c */
[----:B--2---:R-:W-:-:S05]  /*27840*/  IADD3 R4, P1, R4, R2, RZ ;  /* 0x0000000204047210 */ /* 0x004fca0007f3e0ff */
[----:B------:R-:W-:Y:S01]  /*27850*/  IMAD.X R11, R11, 0x1, R0, P1 ;  /* 0x000000010b0b7824 */ /* 0x000fe200008e0600 */
[----:B------:R2:W-:Y:S01]  /*27860*/  STL [R1+0x11c4], R4 ;  /* 0x0011c40401007387 */ /* 0x0005e20000100800 */
[----:B-1----:R-:W-:-:S03]  /*27870*/  MOV R8, R4 ;  /* 0x0000000400087202 */ /* 0x002fc60000000f00 */
[----:B------:R1:W-:Y:S04]  /*27880*/  STL [R1+0x11c0], R11 ;  /* 0x0011c00b01007387 */ /* 0x0003e80000100800 */
[----:B------:R-:W4:Y:S04]  /*27890*/  LDL.LU R15, [R1+0x1558] ;  /* 0x00155800010f7983 */ /* 0x000f280000300800 */
[----:B--2---:R-:W2:Y:S04]  /*278a0*/  LDL.LU R4, [R1+0x155c] ;  /* 0x00155c0001047983 */ /* 0x004ea80000300800 */
[----:B------:R-:W2:Y:S04]  /*278b0*/  LDL.LU R13, [R1+0x1560] ;  /* 0x00156000010d7983 */ /* 0x000ea80000300800 */
[----:B------:R-:W2:Y:S01]  /*278c0*/  LDL.LU R12, [R1+0x1564] ;  /* 0x00156400010c7983 */ /* 0x000ea20000300800 */
[----:B------:R-:W-:-:S05]  /*278d0*/  IMAD.MOV.U32 R9, RZ, RZ, R11 ;  /* 0x000000ffff097224 */ /* 0x000fca00078e000b */
[----:B------:R1:W-:Y:S01]  /*278e0*/  LDGSTS.E [R5+0x2800c], desc[UR60][R8.64], P0 ;  /* 0x2800c00008057fae */ /* 0x0003e2000812187c */
[-C--:B---3--:R-:W-:Y:S02]  /*278f0*/  IADD3 R7, P2, R7, R2.reuse, RZ ;  /* 0x0000000207077210 */ /* 0x088fe40007f5e0ff */
[----:B------:R-:W-:-:S03]  /*27900*/  IADD3 R3, P3, R3, R2, RZ ;  /* 0x0000000203037210 */ /* 0x000fc60007f7e0ff */
[----:B------:R-:W-:Y:S01]  /*27910*/  IMAD.X R10, R10, 0x1, R0, P2 ;  /* 0x000000010a0a7824 */ /* 0x000fe200010e0600 */
[----:B------:R-:W-:Y:S01]  /*27920*/  STL [R1+0x11cc], R7 ;  /* 0x0011cc0701007387 */ /* 0x000fe20000100800 */
[----:B----4-:R-:W-:-:S03]  /*27930*/  IADD3.X R6, R6, R0, RZ, P3, !PT ;  /* 0x0000000006067210 */ /* 0x010fc60001ffe4ff */
[----:B------:R3:W-:Y:S01]  /*27940*/  STL [R1+0x11c8], R10 ;  /* 0x0011c80a01007387 */ /* 0x0007e20000100800 */
[----:B-1----:R-:W-:-:S03]  /*27950*/  IMAD.MOV.U32 R9, RZ, RZ, R10 ;  /* 0x000000ffff097224 */ /* 0x002fc600078e000a */
[----:B------:R-:W-:Y:S04]  /*27960*/  STL [R1+0x1554], R3 ;  /* 0x0015540301007387 */ /* 0x000fe80000100800 */
[----:B------:R-:W4:Y:S04]  /*27970*/  LDL.LU R11, [R1+0x1568] ;  /* 0x00156800010b7983 */ /* 0x000f280000300800 */
[----:B------:R1:W-:Y:S04]  /*27980*/  STL [R1+0x1550], R6 ;  /* 0x0015500601007387 */ /* 0x0003e80000100800 */
[----:B---3--:R-:W3:Y:S01]  /*27990*/  LDL.LU R10, [R1+0x156c] ;  /* 0x00156c00010a7983 */ /* 0x008ee20000300800 */
[----:B------:R-:W-:-:S04]  /*279a0*/  UISETP.GT.AND UP1, UPT, UR7, 0x60, UPT ;  /* 0x000000600700788c */ /* 0x000fc8000bf24270 */
[----:B------:R-:W-:Y:S01]  /*279b0*/  USEL UR6, URZ, 0x4, !UP1 ;  /* 0x000000043f067887 */ /* 0x000fe2000c800000 */
[----:B------:R-:W-:Y:S02]  /*279c0*/  IMAD.MOV.U32 R8, RZ, RZ, R7 ;  /* 0x000000ffff087224 */ /* 0x000fe400078e0007 */
[----:B------:R-:W4:Y:S01]  /*279d0*/  LDL.LU R7, [R1+0x1570] ;  /* 0x0015700001077983 */ /* 0x000f220000300800 */
[----:B------:R-:W-:-:S03]  /*279e0*/  USEL UR6, UR6, URZ, !UP0 ;  /* 0x0000003f06067287 */ /* 0x000fc6000c000000 */
[----:B------:R1:W-:Y:S03]  /*279f0*/  LDGSTS.E [R5+0x2c00c], desc[UR60][R8.64], P0 ;  /* 0x2c00c00008057fae */ /* 0x0003e6000812187c */
[----:B------:R-:W-:Y:S01]  /*27a00*/  ISETP.NE.U32.AND P1, PT, RZ, UR6, PT ;  /* 0x00000006ff007c0c */ /* 0x000fe2000bf25070 */
[----:B-1----:R-:W-:Y:S01]  /*27a10*/  IMAD.MOV.U32 R9, RZ, RZ, R6 ;  /* 0x000000ffff097224 */ /* 0x002fe200078e0006 */
[----:B------:R-:W-:Y:S01]  /*27a20*/  MOV R8, R3 ;  /* 0x0000000300087202 */ /* 0x000fe20000000f00 */
[----:B------:R-:W4:Y:S04]  /*27a30*/  LDL.LU R6, [R1+0x1574] ;  /* 0x0015740001067983 */ /* 0x000f280000300800 */
[----:B------:R-:W4:Y:S06]  /*27a40*/  LDL.LU R3, [R1+0x157c] ;  /* 0x00157c0001037983 */ /* 0x000f2c0000300800 */
[----:B------:R1:W-:Y:S01]  /*27a50*/  LDGSTS.E [R5+0x30000], desc[UR60][R8.64], P1 ;  /* 0x3000000008057fae */ /* 0x0003e2000892187c */
[----:B--2---:R-:W-:-:S05]  /*27a60*/  IADD3 R4, P0, R4, R2, RZ ;  /* 0x0000000204047210 */ /* 0x004fca0007f1e0ff */
[----:B------:R-:W-:Y:S01]  /*27a70*/  IMAD.X R15, R15, 0x1, R0, P0 ;  /* 0x000000010f0f7824 */ /* 0x000fe200000e0600 */
[----:B------:R-:W-:Y:S01]  /*27a80*/  IADD3 R12, P2, R12, R2, RZ ;  /* 0x000000020c0c7210 */ /* 0x000fe20007f5e0ff */
[----:B------:R2:W-:Y:S01]  /*27a90*/  STL [R1+0x155c], R4 ;  /* 0x00155c0401007387 */ /* 0x0005e20000100800 */
[----:B-1----:R-:W-:-:S03]  /*27aa0*/  IMAD.MOV.U32 R8, RZ, RZ, R4 ;  /* 0x000000ffff087224 */ /* 0x002fc600078e0004 */
[----:B------:R1:W-:Y:S04]  /*27ab0*/  STL [R1+0x1558], R15 ;  /* 0x0015580f01007387 */ /* 0x0003e80000100800 */
[----:B------:R-:W-:Y:S04]  /*27ac0*/  STL [R1+0x1564], R12 ;  /* 0x0015640c01007387 */ /* 0x000fe80000100800 */
[----:B--2---:R-:W2:Y:S01]  /*27ad0*/  LDL.LU R4, [R1+0x1578] ;  /* 0x0015780001047983 */ /* 0x004ea20000300800 */
[----:B------:R-:W-:Y:S01]  /*27ae0*/  IMAD.MOV.U32 R9, RZ, RZ, R15 ;  /* 0x000000ffff097224 */ /* 0x000fe200078e000f */
[----:B------:R-:W-:-:S04]  /*27af0*/  IADD3.X R13, R13, R0, RZ, P2, !PT ;  /* 0x000000000d0d7210 */ /* 0x000fc800017fe4ff */
[----:B------:R1:W-:Y:S04]  /*27b00*/  LDGSTS.E [R5+0x34000], desc[UR60][R8.64], P1 ;  /* 0x3400000008057fae */ /* 0x0003e8000892187c */
[----:B------:R-:W-:Y:S01]  /*27b10*/  STL [R1+0x1560], R13 ;  /* 0x0015600d01007387 */ /* 0x000fe20000100800 */
[----:B-1----:R-:W-:Y:S01]  /*27b20*/  MOV R8, R12 ;  /* 0x0000000c00087202 */ /* 0x002fe20000000f00 */
[----:B------:R-:W-:-:S05]  /*27b30*/  IMAD.MOV.U32 R9, RZ, RZ, R13 ;  /* 0x000000ffff097224 */ /* 0x000fca00078e000d */
[----:B------:R1:W-:Y:S01]  /*27b40*/  LDGSTS.E [R5+0x38000], desc[UR60][R8.64], P1 ;  /* 0x3800000008057fae */ /* 0x0003e2000892187c */
[----:B---3--:R-:W-:-:S05]  /*27b50*/  IADD3 R10, P0, R10, R2, RZ ;  /* 0x000000020a0a7210 */ /* 0x008fca0007f1e0ff */
[----:B----4-:R-:W-:Y:S01]  /*27b60*/  IMAD.X R11, R11, 0x1, R0, P0 ;  /* 0x000000010b0b7824 */ /* 0x010fe200000e0600 */
[----:B------:R3:W-:Y:S01]  /*27b70*/  STL [R1+0x156c], R10 ;  /* 0x00156c0a01007387 */ /* 0x0007e20000100800 */
[----:B-1----:R-:W-:-:S03]  /*27b80*/  MOV R8, R10 ;  /* 0x0000000a00087202 */ /* 0x002fc60000000f00 */
[----:B------:R1:W-:Y:S04]  /*27b90*/  STL [R1+0x1568], R11 ;  /* 0x0015680b01007387 */ /* 0x0003e80000100800 */
[----:B------:R-:W4:Y:S04]  /*27ba0*/  LDL.LU R15, [R1+0x1580] ;  /* 0x00158000010f7983 */ /* 0x000f280000300800 */
[----:B---3--:R-:W3:Y:S01]  /*27bb0*/  LDL.LU R10, [R1+0x1584] ;  /* 0x00158400010a7983 */ /* 0x008ee20000300800 */
[----:B------:R-:W-:-:S05]  /*27bc0*/  IMAD.MOV.U32 R9, RZ, RZ, R11 ;  /* 0x000000ffff097224 */ /* 0x000fca00078e000b */
[----:B------:R1:W-:Y:S01]  /*27bd0*/  LDGSTS.E [R5+0x3c000], desc[UR60][R8.64], P1 ;  /* 0x3c00000008057fae */ /* 0x0003e2000892187c */
[-C--:B------:R-:W-:Y:S02]  /*27be0*/  IADD3 R6, P1, R6, R2.reuse, RZ ;  /* 0x0000000206067210 */ /* 0x080fe40007f3e0ff */
[----:B------:R-:W-:-:S03]  /*27bf0*/  IADD3 R3, P2, R3, R2, RZ ;  /* 0x0000000203037210 */ /* 0x000fc60007f5e0ff */
[----:B------:R-:W-:Y:S01]  /*27c00*/  IMAD.X R7, R7, 0x1, R0, P1 ;  /* 0x0000000107077824 */ /* 0x000fe200008e0600 */
[----:B------:R-:W-:Y:S04]  /*27c10*/  STL [R1+0x1574], R6 ;  /* 0x0015740601007387 */ /* 0x000fe80000100800 */
[----:B------:R2:W-:Y:S04]  /*27c20*/  STL [R1+0x1570], R7 ;  /* 0x0015700701007387 */ /* 0x0005e80000100800 */
[----:B------:R-:W-:Y:S04]  /*27c30*/  STL [R1+0x157c], R3 ;  /* 0x00157c0301007387 */ /* 0x000fe80000100800 */
[----:B------:R-:W4:Y:S01]  /*27c40*/  LDL.LU R13, [R1+0x1588] ;  /* 0x00158800010d7983 */ /* 0x000f220000300800 */
[----:B-1----:R-:W-:Y:S01]  /*27c50*/  IMAD.MOV.U32 R9, RZ, RZ, R7 ;  /* 0x000000ffff097224 */ /* 0x002fe200078e0007 */
[----:B--2---:R-:W-:-:S05]  /*27c60*/  IADD3.X R4, R4, R0, RZ, P2, !PT ;  /* 0x0000000004047210 */ /* 0x004fca00017fe4ff */
[----:B------:R1:W-:Y:S04]  /*27c70*/  STL [R1+0x1578], R4 ;  /* 0x0015780401007387 */ /* 0x0003e80000100800 */
[----:B------:R-:W2:Y:S04]  /*27c80*/  LDL.LU R12, [R1+0x158c] ;  /* 0x00158c00010c7983 */ /* 0x000ea80000300800 */
[----:B------:R-:W2:Y:S04]  /*27c90*/  LDL.LU R11, [R1+0x1590] ;  /* 0x00159000010b7983 */ /* 0x000ea80000300800 */
[----:B------:R-:W2:Y:S01]  /*27ca0*/  LDL.LU R7, [R1+0x1594] ;  /* 0x0015940001077983 */ /* 0x000ea20000300800 */
[----:B------:R-:W-:-:S04]  /*27cb0*/  UISETP.GT.AND UP1, UPT, UR7, 0x61, UPT ;  /* 0x000000610700788c */ /* 0x000fc8000bf24270 */
[----:B------:R-:W-:-:S04]  /*27cc0*/  USEL UR6, URZ, 0x4, !UP1 ;  /* 0x000000043f067887 */ /* 0x000fc8000c800000 */
[----:B------:R-:W-:-:S06]  /*27cd0*/  USEL UR6, UR6, URZ, !UP0 ;  /* 0x0000003f06067287 */ /* 0x000fcc000c000000 */
[----:B------:R-:W-:Y:S01]  /*27ce0*/  ISETP.NE.U32.AND P0, PT, RZ, UR6, PT ;  /* 0x00000006ff007c0c */ /* 0x000fe2000bf05070 */
[----:B------:R-:W-:-:S12]  /*27cf0*/  IMAD.MOV.U32 R8, RZ, RZ, R6 ;  /* 0x000000ffff087224 */ /* 0x000fd800078e0006 */
[----:B------:R1:W-:Y:S02]  /*27d00*/  LDGSTS.E [R5+0x30004], desc[UR60][R8.64], P0 ;  /* 0x3000400008057fae */ /* 0x0003e4000812187c */
[----:B-1----:R-:W-:Y:S01]  /*27d10*/  IMAD.MOV.U32 R9, RZ, RZ, R4 ;  /* 0x000000ffff097224 */ /* 0x002fe200078e0004 */
[----:B------:R-:W-:Y:S01]  /*27d20*/  MOV R8, R3 ;  /* 0x0000000300087202 */ /* 0x000fe20000000f00 */
[----:B------:R-:W2:Y:S01]  /*27d30*/  LDL.LU R4, [R1+0x1598] ;  /* 0x0015980001047983 */ /* 0x000ea20000300800 */
[----:B---3--:R-:W-:-:S03]  /*27d40*/  IADD3 R10, P1, R10, R2, RZ ;  /* 0x000000020a0a7210 */ /* 0x008fc60007f3e0ff */
[----:B------:R-:W3:Y:S02]  /*27d50*/  LDL.LU R3, [R1+0x159c] ;  /* 0x00159c0001037983 */ /* 0x000ee40000300800 */
[----:B----4-:R-:W-:Y:S02]  /*27d60*/  IMAD.X R15, R15, 0x1, R0, P1 ;  /* 0x000000010f0f7824 */ /* 0x010fe400008e0600 */
[----:B------:R-:W4:Y:S04]  /*27d70*/  LDL.LU R6, [R1+0x15a4] ;  /* 0x0015a40001067983 */ /* 0x000f280000300800 */
[----:B------:R1:W-:Y:S04]  /*27d80*/  LDGSTS.E [R5+0x34004], desc[UR60][R8.64], P0 ;  /* 0x3400400008057fae */ /* 0x0003e8000812187c */
[----:B------:R1:W-:Y:S04]  /*27d90*/  STL [R1+0x1584], R10 ;  /* 0x0015840a01007387 */ /* 0x0003e80000100800 */
[----:B------:R2:W-:Y:S01]  /*27da0*/  STL [R1+0x1580], R15 ;  /* 0x0015800f01007387 */ /* 0x0005e20000100800 */
[----:B-1----:R-:W-:-:S03]  /*27db0*/  MOV R8, R10 ;  /* 0x0000000a00087202 */ /* 0x002fc60000000f00 */
[----:B------:R-:W4:Y:S01]  /*27dc0*/  LDL.LU R10, [R1+0x15a0] ;  /* 0x0015a000010a7983 */ /* 0x000f220000300800 */
[----:B------:R-:W-:-:S05]  /*27dd0*/  IMAD.MOV.U32 R9, RZ, RZ, R15 ;  /* 0x000000ffff097224 */ /* 0x000fca00078e000f */
[----:B------:R1:W-:Y:S01]  /*27de0*/  LDGSTS.E [R5+0x38004], desc[UR60][R8.64], P0 ;  /* 0x3800400008057fae */ /* 0x0003e2000812187c */
[----:B--2---:R-:W-:-:S05]  /*27df0*/  IADD3 R12, P2, R12, R2, RZ ;  /* 0x000000020c0c7210 */ /* 0x004fca0007f5e0ff */
[----:B------:R-:W-:Y:S01]  /*27e00*/  IMAD.X R13, R13, 0x1, R0, P2 ;  /* 0x000000010d0d7824 */ /* 0x000fe200010e0600 */
[----:B------:R-:W-:Y:S01]  /*27e10*/  IADD3 R7, P3, R7, R2, RZ ;  /* 0x0000000207077210 */ /* 0x000fe20007f7e0ff */
[----:B-1----:R-:W-:Y:S02]  /*27e20*/  IMAD.MOV.U32 R8, RZ, RZ, R12 ;  /* 0x000000ffff087224 */ /* 0x002fe400078e000c */
[----:B------:R-:W-:Y:S01]  /*27e30*/  IMAD.MOV.U32 R9, RZ, RZ, R13 ;  /* 0x000000ffff097224 */ /* 0x000fe200078e000d */
[----:B------:R-:W-:Y:S01]  /*27e40*/  IADD3.X R11, R11, R0, RZ, P3, !PT ;  /* 0x000000000b0b7210 */ /* 0x000fe20001ffe4ff */
[----:B------:R-:W-:Y:S04]  /*27e50*/  STL [R1+0x158c], R12 ;  /* 0x00158c0c01007387 */ /* 0x000fe80000100800 */
[----:B------:R-:W-:Y:S04]  /*27e60*/  STL [R1+0x1588], R13 ;  /* 0x0015880d01007387 */ /* 0x000fe80000100800 */
[----:B------:R1:W-:Y:S04]  /*27e70*/  STL [R1+0x1594], R7 ;  /* 0x0015940701007387 */ /* 0x0003e80000100800 */
[----:B------:R2:W-:Y:S04]  /*27e80*/  LDGSTS.E [R5+0x3c004], desc[UR60][R8.64], P0 ;  /* 0x3c00400008057fae */ /* 0x0005e8000812187c */
[----:B------:R-:W-:Y:S04]  /*27e90*/  STL [R1+0x1590], R11 ;  /* 0x0015900b01007387 */ /* 0x000fe80000100800 */
[----:B------:R-:W4:Y:S01]  /*27ea0*/  LDL.LU R15, [R1+0x15a8] ;  /* 0x0015a800010f7983 */ /* 0x000f220000300800 */
[----:B--2---:R-:W-:-:S03]  /*27eb0*/  MOV R8, R7 ;  /* 0x0000000700087202 */ /* 0x004fc60000000f00 */
[----:B-1----:R-:W2:Y:S01]  /*27ec0*/  LDL.LU R7, [R1+0x15ac] ;  /* 0x0015ac0001077983 */ /* 0x002ea20000300800 */
[----:B------:R-:W-:-:S04]  /*27ed0*/  UISETP.GT.AND UP1, UPT, UR7, 0x62, UPT ;  /* 0x000000620700788c */ /* 0x000fc8000bf24270 */
[----:B------:R-:W-:-:S04]  /*27ee0*/  USEL UR6, URZ, 0x4, !UP1 ;  /* 0x000000043f067887 */ /* 0x000fc8000c800000 */
[----:B------:R-:W-:-:S06]  /*27ef0*/  USEL UR6, UR6, URZ, !UP0 ;  /* 0x0000003f06067287 */ /* 0x000fcc000c000000 */
[----:B------:R-:W-:Y:S02]  /*27f00*/  ISETP.NE.U32.AND P1, PT, RZ, UR6, PT ;  /* 0x00000006ff007c0c */ /* 0x000fe4000bf25070 */
[-C--:B---3--:R-:W-:Y:S02]  /*27f10*/  IADD3 R3, P0, R3, R2.reuse, RZ ;  /* 0x0000000203037210 */ /* 0x088fe40007f1e0ff */
[----:B----4-:R-:W-:Y:S01]  /*27f20*/  IADD3 R6, P2, R6, R2, RZ ;  /* 0x0000000206067210 */ /* 0x010fe20007f5e0ff */
[----:B------:R-:W-:Y:S02]  /*27f30*/  IMAD.MOV.U32 R9, RZ, RZ, R11 ;  /* 0x000000ffff097224 */ /* 0x000fe400078e000b */
[----:B------:R-:W-:Y:S01]  /*27f40*/  IMAD.X R4, R4, 0x1, R0, P0 ;  /* 0x0000000104047824 */ /* 0x000fe200000e0600 */
[----:B------:R-:W-:Y:S04]  /*27f50*/  STL [R1+0x159c], R3 ;  /* 0x00159c0301007387 */ /* 0x000fe80000100800 */
[----:B------:R1:W-:Y:S04]  /*27f60*/  STL [R1+0x1598], R4 ;  /* 0x0015980401007387 */ /* 0x0003e80000100800 */
[----:B------:R-:W-:Y:S04]  /*27f70*/  STL [R1+0x15a4], R6 ;  /* 0x0015a40601007387 */ /* 0x000fe80000100800 */
[----:B------:R3:W-:Y:S01]  /*27f80*/  LDGSTS.E [R5+0x30008], desc[UR60][R8.64], P1 ;  /* 0x3000800008057fae */ /* 0x0007e2000892187c */
[----:B------:R-:W-:-:S03]  /*27f90*/  IADD3.X R10, R10, R0, RZ, P2, !PT ;  /* 0x000000000a0a7210 */ /* 0x000fc600017fe4ff */
[----:B------:R-:W4:Y:S04]  /*27fa0*/  LDL.LU R13, [R1+0x15b0] ;  /* 0x0015b000010d7983 */ /* 0x000f280000300800 */
[----:B------:R1:W-:Y:S01]  /*27fb0*/  STL [R1+0x15a0], R10 ;  /* 0x0015a00a01007387 */ /* 0x0003e20000100800 */
[----:B---3--:R-:W-:-:S03]  /*27fc0*/  IMAD.MOV.U32 R9, RZ, RZ, R4 ;  /* 0x000000ffff097224 */ /* 0x008fc600078e0004 */
[----:B-1----:R-:W3:Y:S01]  /*27fd0*/  LDL.LU R4, [R1+0x15b4] ;  /* 0x0015b40001047983 */ /* 0x002ee20000300800 */
[----:B------:R-:W-:-:S03]  /*27fe0*/  IMAD.MOV.U32 R8, RZ, RZ, R3 ;  /* 0x000000ffff087224 */ /* 0x000fc600078e0003 */
[----:B------:R-:W4:Y:S04]  /*27ff0*/  LDL.LU R3, [R1+0x15bc] ;  /* 0x0015bc0001037983 */ /* 0x000f280000300800 */
[----:B------:R-:W4:Y:S04]  /*28000*/  LDL.LU R12, [R1+0x15b8] ;  /* 0x0015b800010c7983 */ /* 0x000f280000300800 */
[----:B------:R1:W-:Y:S04]  /*28010*/  LDGSTS.E [R5+0x34008], desc[UR60][R8.64], P1 ;  /* 0x3400800008057fae */ /* 0x0003e8000892187c */
[----:B------:R-:W4:Y:S01]  /*28020*/  LDL.LU R11, [R1+0x15c0] ;  /* 0x0015c000010b7983 */ /* 0x000f220000300800 */
[----:B-1----:R-:W-:Y:S01]  /*28030*/  IMAD.MOV.U32 R9, RZ, RZ, R10 ;  /* 0x000000ffff097224 */ /* 0x002fe200078e000a */
[----:B------:R-:W-:-:S02]  /*28040*/  MOV R8, R6 ;  /* 0x0000000600087202 */ /* 0x000fc40000000f00 */
[----:B------:R-:W4:Y:S04]  /*28050*/  LDL.LU R10, [R1+0x15c4] ;  /* 0x0015c400010a7983 */ /* 0x000f280000300800 */
[----:B------:R-:W4:Y:S04]  /*28060*/  LDL.LU R6, [R1+0x15cc] ;  /* 0x0015cc0001067983 */ /* 0x000f280000300800 */
[----:B------:R1:W-:Y:S01]  /*28070*/  LDGSTS.E [R5+0x38008], desc[UR60][R8.64], P1 ;  /* 0x3800800008057fae */ /* 0x0003e2000892187c */
[----:B--2---:R-:W-:-:S05]  /*28080*/  IADD3 R7, P0, R7, R2, RZ ;  /* 0x0000000207077210 */ /* 0x004fca0007f1e0ff */
[----:B------:R-:W-:Y:S01]  /*28090*/  IMAD.X R15, R15, 0x1, R0, P0 ;  /* 0x000000010f0f7824 */ /* 0x000fe200000e0600 */
[----:B------:R2:W-:Y:S01]  /*280a0*/  STL [R1+0x15ac], R7 ;  /* 0x0015ac0701007387 */ /* 0x0005e20000100800 */
[----:B-1----:R-:W-:-:S03]  /*280b0*/  MOV R8, R7 ;  /* 0x0000000700087202 */ /* 0x002fc60000000f00 */
[----:B------:R-:W-:Y:S04]  /*280c0*/  STL [R1+0x15a8], R15 ;  /* 0x0015a80f01007387 */ /* 0x000fe80000100800 */
[----:B--2---:R-:W2:Y:S01]  /*280d0*/  LDL.LU R7, [R1+0x15c8] ;  /* 0x0015c80001077983 */ /* 0x004ea20000300800 */
[----:B------:R-:W-:Y:S01]  /*280e0*/  UISETP.GT.AND UP1, UPT, UR7, 0x63, UPT ;  /* 0x000000630700788c */ /* 0x000fe2000bf24270 */
[----:B------:R-:W-:-:S03]  /*280f0*/  IMAD.MOV.U32 R9, RZ, RZ, R15 ;  /* 0x000000ffff097224 */ /* 0x000fc600078e000f */
[----:B------:R-:W-:Y:S02]  /*28100*/  USEL UR6, URZ, 0x4, !UP1 ;  /* 0x000000043f067887 */ /* 0x000fe4000c800000 */
[----:B------:R1:W-:Y:S02]  /*28110*/  LDGSTS.E [R5+0x3c008], desc[UR60][R8.64], P1 ;  /* 0x3c00800008057fae */ /* 0x0003e4000892187c */
[----:B------:R-:W-:-:S06]  /*28120*/  USEL UR6, UR6, URZ, !UP0 ;  /* 0x0000003f06067287 */ /* 0x000fcc000c000000 */
[----:B------:R-:W-:Y:S02]  /*28130*/  ISETP.NE.U32.AND P0, PT, RZ, UR6, PT ;  /* 0x00000006ff007c0c */ /* 0x000fe4000bf05070 */
[-C--:B---3--:R-:W-:Y:S02]  /*28140*/  IADD3 R4, P1, R4, R2.reuse, RZ ;  /* 0x0000000204047210 */ /* 0x088fe40007f3e0ff */
[----:B----4-:R-:W-:-:S03]  /*28150*/  IADD3 R3, P2, R3, R2, RZ ;  /* 0x0000000203037210 */ /* 0x010fc60007f5e0ff */
[----:B------:R-:W-:Y:S02]  /*28160*/  IMAD.X R13, R13, 0x1, R0, P1 ;  /* 0x000000010d0d7824 */ /* 0x000fe400008e0600 */
[----:B-1----:R-:W-:Y:S01]  /*28170*/  IMAD.MOV.U32 R8, RZ, RZ, R4 ;  /* 0x000000ffff087224 */ /* 0x002fe200078e0004 */
[----:B------:R-:W-:Y:S01]  /*28180*/  IADD3.X R12, R12, R0, RZ, P2, !PT ;  /* 0x000000000c0c7210 */ /* 0x000fe200017fe4ff */
[----:B------:R-:W-:Y:S01]  /*28190*/  IMAD.MOV.U32 R9, RZ, RZ, R13 ;  /* 0x000000ffff097224 */ /* 0x000fe200078e000d */
[----:B------:R1:W-:Y:S04]  /*281a0*/  STL [R1+0x15b4], R4 ;  /* 0x0015b40401007387 */ /* 0x0003e80000100800 */
[----:B------:R-:W-:Y:S04]  /*281b0*/  STL [R1+0x15b0], R13 ;  /* 0x0015b00d01007387 */ /* 0x000fe80000100800 */
[----:B------:R3:W-:Y:S04]  /*281c0*/  STL [R1+0x15bc], R3 ;  /* 0x0015bc0301007387 */ /* 0x0007e80000100800 */
[----:B-1----:R-:W4:Y:S04]  /*281d0*/  LDL.LU R4, [R1+0x9d0] ;  /* 0x0009d00001047983 */ /* 0x002f280000300800 */
[----:B------:R1:W-:Y:S04]  /*281e0*/  LDGSTS.E [R5+0x3000c], desc[UR60][R8.64], P0 ;  /* 0x3000c00008057fae */ /* 0x0003e8000812187c */
[----:B------:R-:W-:Y:S01]  /*281f0*/  STL [R1+0x15b8], R12 ;  /* 0x0015b80c01007387 */ /* 0x000fe20000100800 */
[----:B-1----:R-:W-:-:S03]  /*28200*/  MOV R8, R3 ;  /* 0x0000000300087202 */ /* 0x002fc60000000f00 */
[----:B---3--:R-:W3:Y:S01]  /*28210*/  LDL.LU R3, [R1+0x9d4] ;  /* 0x0009d40001037983 */ /* 0x008ee20000300800 */
[-C--:B------:R-:W-:Y:S02]  /*28220*/  IADD3 R10, P1, R10, R2.reuse, RZ ;  /* 0x000000020a0a7210 */ /* 0x080fe40007f3e0ff */
[----:B------:R-:W-:-:S03]  /*28230*/  IADD3 R6, P2, R6, R2, RZ ;  /* 0x0000000206067210 */ /* 0x000fc60007f5e0ff */
[----:B------:R-:W-:Y:S01]  /*28240*/  IMAD.X R11, R11, 0x1, R0, P1 ;  /* 0x000000010b0b7824 */ /* 0x000fe200008e0600 */
[----:B------:R-:W-:Y:S01]  /*28250*/  STL [R1+0x15c4], R10 ;  /* 0x0015c40a01007387 */ /* 0x000fe20000100800 */
[----:B------:R-:W-:-:S03]  /*28260*/  IMAD.MOV.U32 R9, RZ, RZ, R12 ;  /* 0x000000ffff097224 */ /* 0x000fc600078e000c */
[----:B------:R1:W-:Y:S04]  /*28270*/  STL [R1+0x15c0], R11 ;  /* 0x0015c00b01007387 */ /* 0x0003e80000100800 */
[----:B------:R-:W-:Y:S04]  /*28280*/  STL [R1+0x15cc], R6 ;  /* 0x0015cc0601007387 */ /* 0x000fe80000100800 */
[----:B------:R-:W4:Y:S04]  /*28290*/  LDL.LU R15, [R1+0x9d8] ;  /* 0x0009d800010f7983 */ /* 0x000f280000300800 */
[----:B------:R1:W-:Y:S02]  /*282a0*/  LDGSTS.E [R5+0x3400c], desc[UR60][R8.64], P0 ;  /* 0x3400c00008057fae */ /* 0x0003e4000812187c */
[----:B-1----:R-:W-:-:S02]  /*282b0*/  IMAD.MOV.U32 R9, RZ, RZ, R11 ;  /* 0x000000ffff097224 */ /* 0x002fc400078e000b */
[----:B------:R-:W-:-:S05]  /*282c0*/  IMAD.MOV.U32 R8, RZ, RZ, R10 ;  /* 0x000000ffff087224 */ /* 0x000fca00078e000a */
[----:B------:R1:W-:Y:S01]  /*282d0*/  LDGSTS.E [R5+0x3800c], desc[UR60][R8.64], P0 ;  /* 0x3800c00008057fae */ /* 0x0003e2000812187c */
[----:B--2---:R-:W-:-:S05]  /*282e0*/  IADD3.X R7, R7, R0, RZ, P2, !PT ;  /* 0x0000000007077210 */ /* 0x004fca00017fe4ff */
[----:B------:R2:W-:Y:S04]  /*282f0*/  STL [R1+0x15c8], R7 ;  /* 0x0015c80701007387 */ /* 0x0005e80000100800 */
[----:B------:R-:W2:Y:S04]  /*28300*/  LDL.LU R13, [R1+0x9dc] ;  /* 0x0009dc00010d7983 */ /* 0x000ea80000300800 */
[----:B------:R-:W2:Y:S04]  /*28310*/  LDL.LU R11, [R1+0x9e0] ;  /* 0x0009e000010b7983 */ /* 0x000ea80000300800 */
[----:B------:R-:W2:Y:S01]  /*28320*/  LDL.LU R10, [R1+0x9e4] ;  /* 0x0009e400010a7983 */ /* 0x000ea20000300800 */
[----:B-1----:R-:W-:Y:S01]  /*28330*/  IMAD.MOV.U32 R9, RZ, RZ, R7 ;  /* 0x000000ffff097224 */ /* 0x002fe200078e0007 */
[----:B------:R-:W-:Y:S01]  /*28340*/  MOV R8, R6 ;  /* 0x0000000600087202 */ /* 0x000fe20000000f00 */
[----:B------:R-:W-:-:S04]  /*28350*/  UISETP.GT.AND UP1, UPT, UR7, 0x4, UPT ;  /* 0x000000040700788c */ /* 0x000fc8000bf24270 */
[----:B------:R-:W-:Y:S01]  /*28360*/  USEL UR6, URZ, 0x4, !UP1 ;  /* 0x000000043f067887 */ /* 0x000fe2000c800000 */
[----:B------:R1:W-:Y:S03]  /*28370*/  LDGSTS.E [R5+0x3c00c], desc[UR60][R8.64], P0 ;  /* 0x3c00c00008057fae */ /* 0x0003e6000812187c */
[----:B------:R-:W-:-:S06]  /*28380*/  USEL UR6, UR6, URZ, !UP0 ;  /* 0x0000003f06067287 */ /* 0x000fcc000c000000 */
[----:B------:R-:W-:Y:S02]  /*28390*/  ISETP.NE.U32.AND P0, PT, RZ, UR6, PT ;  /* 0x00000006ff007c0c */ /* 0x000fe4000bf05070 */
[----:B---3--:R-:W-:-:S05]  /*283a0*/  IADD3 R3, P1, R3, R2, RZ ;  /* 0x0000000203037210 */ /* 0x008fca0007f3e0ff */
[----:B----4-:R-:W-:Y:S01]  /*283b0*/  IMAD.X R4, R4, 0x1, R0, P1 ;  /* 0x0000000104047824 */ /* 0x010fe200008e0600 */
[----:B------:R-:W-:Y:S04]  /*283c0*/  STL [R1+0x9d4], R3 ;  /* 0x0009d40301007387 */ /* 0x000fe80000100800 */
[----:B------:R3:W-:Y:S04]  /*283d0*/  STL [R1+0x9d0], R4 ;  /* 0x0009d00401007387 */ /* 0x0007e80000100800 */
[----:B--2---:R-:W2:Y:S04]  /*283e0*/  LDL.LU R7, [R1+0x9e8] ;  /* 0x0009e80001077983 */ /* 0x004ea80000300800 */
[----:B------:R-:W4:Y:S01]  /*283f0*/  LDL.LU R6, [R1+0x9ec] ;  /* 0x0009ec0001067983 */ /* 0x000f220000300800 */
[----:B-1----:R-:W-:Y:S01]  /*28400*/  LOP3.LUT R5, R14, 0x10, RZ, 0x3c, !PT ;  /* 0x000000100e057812 */ /* 0x002fe200078e3cff */
[----:B------:R-:W-:-:S02]  /*28410*/  IMAD.MOV.U32 R9, RZ, RZ, R4 ;  /* 0x000000ffff097224 */ /* 0x000fc400078e0004 */
[----:B------:R-:W-:Y:S01]  /*28420*/  IMAD.MOV.U32 R8, RZ, RZ, R3 ;  /* 0x000000ffff087224 */ /* 0x000fe200078e0003 */
[----:B---3--:R-:W3:Y:S01]  /*28430*/  LDL.LU R4, [R1+0x9f0] ;  /* 0x0009f00001047983 */ /* 0x008ee20000300800 */
[----:B------:R-:W-:-:S03]  /*28440*/  IADD3 R5, R5, UR8, RZ ;  /* 0x0000000805057c10 */ /* 0x000fc6000fffe0ff */
[----:B------:R-:W3:Y:S04]  /*28450*/  LDL.LU R3, [R1+0x9f4] ;  /* 0x0009f40001037983 */ /* 0x000ee80000300800 */
[----:B------:R-:W3:Y:S04]  /*28460*/  LDL.LU R12, [R1+0x9fc] ;  /* 0x0009fc00010c7983 */ /* 0x000ee80000300800 */
[----:B------:R1:W-:Y:S01]  /*28470*/  LDGSTS.E [R5], desc[UR60][R8.64], P0 ;  /* 0x0000000008057fae */ /* 0x0003e2000812187c */
[----:B------:R-:W-:-:S04]  /*28480*/  IADD3 R13, P1, R13, R2, RZ ;  /* 0x000000020d0d7210 */ /* 0x000fc80007f3e0ff */
[----:B------:R-:W-:Y:S01]  /*28490*/  IADD3.X R15, R15, R0, RZ, P1, !PT ;  /* 0x000000000f0f7210 */ /* 0x000fe20000ffe4ff */
[----:B------:R1:W-:Y:S01]  /*284a0*/  STL [R1+0x9dc], R13 ;  /* 0x0009dc0d01007387 */ /* 0x0003e20000100800 */
[----:B------:R-:W-:-:S03]  /*284b0*/  IADD3 R10, P2, R10, R2, RZ ;  /* 0x000000020a0a7210 */ /* 0x000fc60007f5e0ff */
[----:B------:R-:W-:Y:S01]  /*284c0*/  STL [R1+0x9d8], R15 ;  /* 0x0009d80f01007387 */ /* 0x000fe20000100800 */
[----:B-1----:R-:W-:-:S03]  /*284d0*/  IMAD.MOV.U32 R8, RZ, RZ, R13 ;  /* 0x000000ffff087224 */ /* 0x002fc600078e000d */
[----:B------:R-:W-:Y:S04]  /*284e0*/  STL [R1+0x9e4], R10 ;  /* 0x0009e40a01007387 */ /* 0x000fe80000100800 */
[----:B------:R-:W3:Y:S01]  /*284f0*/  LDL.LU R13, [R1+0x9f8] ;  /* 0x0009f800010d7983 */ /* 0x000ee20000300800 */
[----:B------:R-:W-:Y:S01]  /*28500*/  MOV R9, R15 ;  /* 0x0000000f00097202 */ /* 0x000fe20000000f00 */
[----:B------:R-:W-:-:S04]  /*28510*/  IMAD.X R11, R11, 0x1, R0, P2 ;  /* 0x000000010b0b7824 */ /* 0x000fc800010e0600 */
[----:B------:R1:W-:Y:S04]  /*28520*/  LDGSTS.E [R5+0x4000], desc[UR60][R8.64], P0 ;  /* 0x0400000008057fae */ /* 0x0003e8000812187c */
[----:B------:R1:W-:Y:S02]  /*28530*/  STL [R1+0x9e0], R11 ;  /* 0x0009e00b01007387 */ /* 0x0003e40000100800 */
[----:B-1----:R-:W-:Y:S02]  /*28540*/  IMAD.MOV.U32 R9, RZ, RZ, R11 ;  /* 0x000000ffff097224 */ /* 0x002fe400078e000b */
[----:B------:R-:W3:Y:S01]  /*28550*/  LDL.LU R11, [R1+0xa00] ;  /* 0x000a0000010b7983 */ /* 0x000ee20000300800 */
[----:B------:R-:W-:-:S05]  /*28560*/  IMAD.MOV.U32 R8, RZ, RZ, R10 ;  /* 0x000000ffff087224 */ /* 0x000fca00078e000a */
[----:B------:R1:W-:Y:S01]  /*28570*/  LDGSTS.E [R5+0x8000], desc[UR60][R8.64], P0 ;  /* 0x0800000008057fae */ /* 0x0003e2000812187c */
[----:B----4-:R-:W-:-:S04]  /*28580*/  IADD3 R6, P1, R6, R2, RZ ;  /* 0x0000000206067210 */ /* 0x010fc80007f3e0ff */
[----:B--2---:R-:W-:Y:S01]  /*28590*/  IADD3.X R7, R7, R0, RZ, P1, !PT ;  /* 0x0000000007077210 */ /* 0x004fe20000ffe4ff */
[----:B------:R-:W-:Y:S04]  /*285a0*/  STL [R1+0x9ec], R6 ;  /* 0x0009ec0601007387 */ /* 0x000fe80000100800 */
[----:B------:R2:W-:Y:S04]  /*285b0*/  STL [R1+0x9e8], R7 ;  /* 0x0009e80701007387 */ /* 0x0005e80000100800 */
[----:B------:R-:W4:Y:S01]  /*285c0*/  LDL.LU R10, [R1+0xa04] ;  /* 0x000a0400010a7983 */ /* 0x000f220000300800 */
[----:B---3--:R-:W-:-:S02]  /*285d0*/  IADD3 R3, P1, R3, R2, RZ ;  /* 0x0000000203037210 */ /* 0x008fc40007f3e0ff */
[----:B------:R-:W-:Y:S02]  /*285e0*/  IADD3 R12, P2, R12, R2, RZ ;  /* 0x000000020c0c7210 */ /* 0x000fe40007f5e0ff */
[----:B------:R-:W-:Y:S01]  /*285f0*/  IADD3.X R4, R4, R0, RZ, P1, !PT ;  /* 0x0000000004047210 */ /* 0x000fe20000ffe4ff */
[----:B-1----:R-:W-:Y:S01]  /*28600*/  IMAD.MOV.U32 R8, RZ, RZ, R6 ;  /* 0x000000ffff087224 */ /* 0x002fe200078e0006 */
[----:B------:R-:W-:Y:S01]  /*28610*/  STL [R1+0x9f4], R3 ;  /* 0x0009f40301007387 */ /* 0x000fe20000100800 */
[----:B------:R-:W-:-:S03]  /*28620*/  IMAD.MOV.U32 R9, RZ, RZ, R7 ;  /* 0x000000ffff097224 */ /* 0x000fc600078e0007 */
[----:B------:R1:W-:Y:S04]  /*28630*/  STL [R1+0x9f0], R4 ;  /* 0x0009f00401007387 */ /* 0x0003e80000100800 */
[----:B------:R-:W-:Y:S04]  /*28640*/  STL [R1+0x9fc], R12 ;  /* 0x0009fc0c01007387 */ /* 0x000fe80000100800 */
[----:B--2---:R-:W2:Y:S04]  /*28650*/  LDL.LU R7, [R1+0xa08] ;  /* 0x000a080001077983 */ /* 0x004ea80000300800 */
[----:B------:R3:W-:Y:S02]  /*28660*/  LDGSTS.E [R5+0xc000], desc[UR60][R8.64], P0 ;  /* 0x0c00000008057fae */ /* 0x0007e4000812187c */
[----:B---3--:R-:W-:Y:S01]  /*28670*/  MOV R9, R4 ;  /* 0x0000000400097202 */ /* 0x008fe20000000f00 */
[----:B------:R-:W-:-:S02]  /*28680*/  IMAD.MOV.U32 R8, RZ, RZ, R3 ;  /* 0x000000ffff087224 */ /* 0x000fc400078e0003 */
[----:B------:R-:W-:-:S05]  /*28690*/  IMAD.X R13, R13, 0x1, R0, P2 ;  /* 0x000000010d0d7824 */ /* 0x000fca00010e0600 */
[----:B------:R3:W-:Y:S04]  /*286a0*/  STL [R1+0x9f8], R13 ;  /* 0x0009f80d01007387 */ /* 0x0007e80000100800 */
[----:B------:R-:W2:Y:S04]  /*286b0*/  LDL.LU R6, [R1+0xa0c] ;  /* 0x000a0c0001067983 */ /* 0x000ea80000300800 */
[----:B-1----:R-:W2:Y:S04]  /*286c0*/  LDL.LU R4, [R1+0xa10] ;  /* 0x000a100001047983 */ /* 0x002ea80000300800 */
[----:B------:R-:W2:Y:S01]  /*286d0*/  LDL.LU R3, [R1+0xa14] ;  /* 0x000a140001037983 */ /* 0x000ea20000300800 */
[----:B------:R-:W-:-:S04]  /*286e0*/  UISETP.GT.AND UP1, UPT, UR7, 0x5, UPT ;  /* 0x000000050700788c */ /* 0x000fc8000bf24270 */
[----:B------:R-:W-:-:S04]  /*286f0*/  USEL UR6, URZ, 0x4, !UP1 ;  /* 0x000000043f067887 */ /* 0x000fc8000c800000 */
[----:B------:R-:W-:-:S06]  /*28700*/  USEL UR6, UR6, URZ, !UP0 ;  /* 0x0000003f06067287 */ /* 0x000fcc000c000000 */
[----:B------:R-:W-:-:S13]  /*28710*/  ISETP.NE.U32.AND P0, PT, RZ, UR6, PT ;  /* 0x00000006ff007c0c */ /* 0x000fda000bf05070 */
[----:B------:R1:W-:Y:S02]  /*28720*/  LDGSTS.E [R5+0x4], desc[UR60][R8.64], P0 ;  /* 0x0000400008057fae */ /* 0x0003e4000812187c */
[----:B-1----:R-:W-:Y:S02]  /*28730*/  IMAD.MOV.U32 R8, RZ, RZ, R12 ;  /* 0x000000ffff087224 */ /* 0x002fe400078e000c */
[----:B------:R-:W-:-:S05]  /*28740*/  IMAD.MOV.U32 R9, RZ, RZ, R13 ;  /* 0x000000ffff097224 */ /* 0x000fca00078e000d */
[----:B------:R1:W-:Y:S01]  /*28750*/  LDGSTS.E [R5+0x4004], desc[UR60][R8.64], P0 ;  /* 0x0400400008057fae */ /* 0x0003e2000812187c */
[----:B----4-:R-:W-:-:S04]  /*28760*/  IADD3 R10, P1, R10, R2, RZ ;  /* 0x000000020a0a7210 */ /* 0x010fc80007f3e0ff */
[----:B------:R-:W-:Y:S01]  /*28770*/  IADD3.X R11, R11, R0, RZ, P1, !PT ;  /* 0x000000000b0b7210 */ /* 0x000fe20000ffe4ff */
[----:B------:R-:W-:Y:S04]  /*28780*/  STL [R1+0xa04], R10 ;  /* 0x000a040a01007387 */ /* 0x000fe80000100800 */
[----:B------:R4:W-:Y:S04]  /*28790*/  STL [R1+0xa00], R11 ;  /* 0x000a000b01007387 */ /* 0x0009e80000100800 */
[----:B------:R-:W2:Y:S01]  /*287a0*/  LDL.LU R15, [R1+0xa18] ;  /* 0x000a1800010f7983 */ /* 0x000ea20000300800 */
[----:B-1----:R-:W-:-:S03]  /*287b0*/  IMAD.MOV.U32 R9, RZ, RZ, R11 ;  /* 0x000000ffff097224 */ /* 0x002fc600078e000b */
[----:B---3--:R-:W3:Y:S01]  /*287c0*/  LDL.LU R13, [R1+0xa1c] ;  /* 0x000a1c00010d7983 */ /* 0x008ee20000300800 */
[----:B------:R-:W-:-:S03]  /*287d0*/  IMAD.MOV.U32 R8, RZ, RZ, R10 ;  /* 0x000000ffff087224 */ /* 0x000fc600078e000a */
[----:B----4-:R-:W4:Y:S04]  /*287e0*/  LDL.LU R11, [R1+0xa20] ;  /* 0x000a2000010b7983 */ /* 0x010f280000300800 */
[----:B------:R-:W4:Y:S04]  /*287f0*/  LDL.LU R10, [R1+0xa24] ;  /* 0x000a2400010a7983 */ /* 0x000f280000300800 */
[----:B------:R1:W-:Y:S01]  /*28800*/  LDGSTS.E [R5+0x8004], desc[UR60][R8.64], P0 ;  /* 0x0800400008057fae */ /* 0x0003e2000812187c */
[----:B--2---:R-:W-:-:S04]  /*28810*/  IADD3 R6, P2, R6, R2, RZ ;  /* 0x0000000206067210 */ /* 0x004fc80007f5e0ff */
[----:B------:R-:W-:Y:S02]  /*28820*/  IADD3.X R7, R7, R0, RZ, P2, !PT ;  /* 0x0000000007077210 */ /* 0x000fe400017fe4ff */
[----:B------:R-:W-:Y:S01]  /*28830*/  IADD3 R3, P3, R3, R2, RZ ;  /* 0x0000000203037210 */ /* 0x000fe20007f7e0ff */
[----:B------:R-:W-:Y:S04]  /*28840*/  STL [R1+0xa0c], R6 ;  /* 0x000a0c0601007387 */ /* 0x000fe80000100800 */
[----:B------:R-:W-:Y:S01]  /*28850*/  IMAD.X R4, R4, 0x1, R0, P3 ;  /* 0x0000000104047824 */ /* 0x000fe200018e0600 */
[----:B------:R2:W-:Y:S01]  /*28860*/  STL [R1+0xa08], R7 ;  /* 0x000a080701007387 */ /* 0x0005e20000100800 */
[----:B-1----:R-:W-:Y:S01]  /*28870*/  MOV R9, R7 ;  /* 0x0000000700097202 */ /* 0x002fe20000000f00 */
[----:B------:R-:W-:-:S02]  /*28880*/  IMAD.MOV.U32 R8, RZ, RZ, R6 ;  /* 0x000000ffff087224 */ /* 0x000fc400078e0006 */
[----:B------:R-:W-:Y:S04]  /*28890*/  STL [R1+0xa14], R3 ;  /* 0x000a140301007387 */ /* 0x000fe80000100800 */
[----:B------:R1:W-:Y:S04]  /*288a0*/  STL [R1+0xa10], R4 ;  /* 0x000a100401007387 */ /* 0x0003e80000100800 */
[----:B--2---:R-:W2:Y:S04]  /*288b0*/  LDL.LU R7, [R1+0xa28] ;  /* 0x000a280001077983 */ /* 0x004ea80000300800 */
[----:B------:R-:W2:Y:S01]  /*288c0*/  LDL.LU R6, [R1+0xa2c] ;  /* 0x000a2c0001067983 */ /* 0x000ea20000300800 */
[----:B------:R-:W-:-:S03]  /*288d0*/  UISETP.GT.AND UP1, UPT, UR7, 0x6, UPT ;  /* 0x000000060700788c */ /* 0x000fc6000bf24270 */
[----:B------:R1:W-:Y:S01]  /*288e0*/  LDGSTS.E [R5+0xc004], desc[UR60][R8.64], P0 ;  /* 0x0c00400008057fae */ /* 0x0003e2000812187c */
[----:B------:R-:W-:-:S04]  /*288f0*/  USEL UR6, URZ, 0x4, !UP1 ;  /* 0x000000043f067887 */ /* 0x000fc8000c800000 */
[----:B------:R-:W-:-:S06]  /*28900*/  USEL UR6, UR6, URZ, !UP0 ;  /* 0x0000003f06067287 */ /* 0x000fcc000c000000 */
[----:B------:R-:W-:Y:S01]  /*28910*/  ISETP.NE.U32.AND P1, PT, RZ, UR6, PT ;  /* 0x00000006ff007c0c */ /* 0x000fe2000bf25070 */
[----:B-1----:R-:W-:Y:S02]  /*28920*/  IMAD.MOV.U32 R9, RZ, RZ, R4 ;  /* 0x000000ffff097224 */ /* 0x002fe400078e0004 */
[----:B------:R-:W-:Y:S01]  /*28930*/  IMAD.MOV.U32 R8, RZ, RZ, R3 ;  /* 0x000000ffff087224 */ /* 0x000fe200078e0003 */
[----:B------:R-:W2:Y:S04]  /*28940*/  LDL.LU R4, [R1+0xa30] ;  /* 0x000a300001047983 */ /* 0x000ea80000300800 */
[----:B------:R-:W2:Y:S04]  /*28950*/  LDL.LU R3, [R1+0xa34] ;  /* 0x000a340001037983 */ /* 0x000ea80000300800 */
[----:B------:R-:W2:Y:S04]  /*28960*/  LDL.LU R12, [R1+0xa3c] ;  /* 0x000a3c00010c7983 */ /* 0x000ea80000300800 */
[----:B------:R1:W-:Y:S01]  /*28970*/  LDGSTS.E [R5+0x8], desc[UR60][R8.64], P1 ;  /* 0x0000800008057fae */ /* 0x0003e2000892187c */
[----:B---3--:R-:W-:-:S04]  /*28980*/  IADD3 R13, P0, R13, R2, RZ ;  /* 0x000000020d0d7210 */ /* 0x008fc80007f1e0ff */
[----:B------:R-:W-:Y:S01]  /*28990*/  IADD3.X R15, R15, R0, RZ, P0, !PT ;  /* 0x000000000f0f7210 */ /* 0x000fe200007fe4ff */
[----:B------:R3:W-:Y:S01]  /*289a0*/  STL [R1+0xa1c], R13 ;  /* 0x000a1c0d01007387 */ /* 0x0007e20000100800 */
[----:B----4-:R-:W-:-:S03]  /*289b0*/  IADD3 R10, P2, R10, R2, RZ ;  /* 0x000000020a0a7210 */ /* 0x010fc60007f5e0ff */
[----:B------:R-:W-:Y:S01]  /*289c0*/  STL [R1+0xa18], R15 ;  /* 0x000a180f01007387 */ /* 0x000fe20000100800 */
[----:B-1----:R-:W-:-:S03]  /*289d0*/  IMAD.MOV.U32 R8, RZ, RZ, R13 ;  /* 0x000000ffff087224 */ /* 0x002fc600078e000d */
[----:B------:R-:W-:Y:S04]  /*289e0*/  STL [R1+0xa24], R10 ;  /* 0x000a240a01007387 */ /* 0x000fe80000100800 */
[----:B---3--:R-:W3:Y:S01]  /*289f0*/  LDL.LU R13, [R1+0xa38] ;  /* 0x000a3800010d7983 */ /* 0x008ee20000300800 */
[----:B------:R-:W-:Y:S01]  /*28a00*/  MOV R9, R15 ;  /* 0x0000000f00097202 */ /* 0x000fe20000000f00 */
[----:B------:R-:W-:-:S04]  /*28a10*/  IMAD.X R11, R11, 0x1, R0, P2 ;  /* 0x000000010b0b7824 */ /* 0x000fc800010e0600 */
[----:B------:R1:W-:Y:S04]  /*28a20*/  LDGSTS.E [R5+0x4008], desc[UR60][R8.64], P1 ;  /* 0x0400800008057fae */ /* 0x0003e8000892187c */
[----:B------:R4:W-:Y:S01]  /*28a30*/  STL [R1+0xa20], R11 ;  /* 0x000a200b01007387 */ /* 0x0009e20000100800 */
[----:B-1----:R-:W-:-:S03]  /*28a40*/  IMAD.MOV.U32 R9, RZ, RZ, R11 ;  /* 0x000000ffff097224 */ /* 0x002fc600078e000b */
[----:B----4-:R-:W4:Y:S01]  /*28a50*/  LDL.LU R11, [R1+0xa40] ;  /* 0x000a4000010b7983 */ /* 0x010f220000300800 */
[----:B------:R-:W-:-:S05]  /*28a60*/  IMAD.MOV.U32 R8, RZ, RZ, R10 ;  /* 0x000000ffff087224 */ /* 0x000fca00078e000a */
[----:B------:R1:W-:Y:S01]  /*28a70*/  LDGSTS.E [R5+0x8008], desc[UR60][R8.64], P1 ;  /* 0x0800800008057fae */ /* 0x0003e2000892187c */
[----:B--2---:R-:W-:-:S04]  /*28a80*/  IADD3 R6, P0, R6, R2, RZ ;  /* 0x0000000206067210 */ /* 0x004fc80007f1e0ff */
[----:B------:R-:W-:Y:S01]  /*28a90*/  IADD3.X R7, R7, R0, RZ, P0, !PT ;  /* 0x0000000007077210 */ /* 0x000fe200007fe4ff */
[----:B------:R-:W-:Y:S04]  /*28aa0*/  STL [R1+0xa2c], R6 ;  /* 0x000a2c0601007387 */ /* 0x000fe80000100800 */
[----:B------:R2:W-:Y:S04]  /*28ab0*/  STL [R1+0xa28], R7 ;  /* 0x000a280701007387 */ /* 0x0005e80000100800 */
[----:B------:R-:W4:Y:S01]  /*28ac0*/  LDL.LU R10, [R1+0xa44] ;  /* 0x000a4400010a7983 */ /* 0x000f220000300800 */
[----:B-1----:R-:W-:-:S02]  /*28ad0*/  IMAD.MOV.U32 R8, RZ, RZ, R6 ;  /* 0x000000ffff087224 */ /* 0x002fc400078e0006 */
[----:B------:R-:W-:-:S05]  /*28ae0*/  IMAD.MOV.U32 R9, RZ, RZ, R7 ;  /* 0x000000ffff097224 */ /* 0x000fca00078e0007 */
[----:B------:R1:W-:Y:S01]  /*28af0*/  LDGSTS.E [R5+0xc008], desc[UR60][R8.64], P1 ;  /* 0x0c00800008057fae */ /* 0x0003e2000892187c */
[-C--:B------:R-:W-:Y:S02]  /*28b00*/  IADD3 R3, P1, R3, R2.reuse, RZ ;  /* 0x0000000203037210 */ /* 0x080fe40007f3e0ff */
[----:B------:R-:W-:Y:S02]  /*28b10*/  IADD3 R12, P2, R12, R2, RZ ;  /* 0x000000020c0c7210 */ /* 0x000fe40007f5e0ff */
[----:B------:R-:W-:Y:S01]  /*28b20*/  IADD3.X R4, R4, R0, RZ, P1, !PT ;  /* 0x0000000004047210 */ /* 0x000fe20000ffe4ff */
[----:B------:R-:W-:Y:S04]  /*28b30*/  STL [R1+0xa34], R3 ;  /* 0x000a340301007387 */ /* 0x000fe80000100800 */
[----:B------:R3:W-:Y:S01]  /*28b40*/  STL [R1+0xa30], R4 ;  /* 0x000a300401007387 */ /* 0x0007e20000100800 */
[----:B-1----:R-:W-:-:S03]  /*28b50*/  MOV R9, R4 ;  /* 0x0000000400097202 */ /* 0x002fc60000000f00 */
[----:B------:R-:W-:Y:S01]  /*28b60*/  STL [R1+0xa3c], R12 ;  /* 0x000a3c0c01007387 */ /* 0x000fe20000100800 */
[----:B------:R-:W-:-:S03]  /*28b70*/  IMAD.MOV.U32 R8, RZ, RZ, R3 ;  /* 0x000000ffff087224 */ /* 0x000fc600078e0003 */
[----:B--2---:R-:W2:Y:S01]  /*28b80*/  LDL.LU R7, [R1+0xa48] ;  /* 0x000a480001077983 */ /* 0x004ea20000300800 */
[----:B------:R-:W-:-:S04]  /*28b90*/  UISETP.GT.AND UP1, UPT, UR7, 0x7, UPT ;  /* 0x000000070700788c */ /* 0x000fc8000bf24270 */
[----:B------:R-:W-:Y:S01]  /*28ba0*/  USEL UR6, URZ, 0x4, !UP1 ;  /* 0x000000043f067887 */ /* 0x000fe2000c800000 */
[----:B---3--:R-:W-:-:S05]  /*28bb0*/  IMAD.X R13, R13, 0x1, R0, P2 ;  /* 0x000000010d0d7824 */ /* 0x008fca00010e0600 */
[----:B------:R1:W-:Y:S04]  /*28bc0*/  STL [R1+0xa38], R13 ;  /* 0x000a380d01007387 */ /* 0x0003e80000100800 */
[----:B------:R-:W3:Y:S04]  /*28bd0*/  LDL.LU R6, [R1+0xa4c] ;  /* 0x000a4c0001067983 */ /* 0x000ee80000300800 */
[----:B------:R-:W2:Y:S04]  /*28be0*/  LDL.LU R4, [R1+0xdd0] ;  /* 0x000dd00001047983 */ /* 0x000ea80000300800 */
[----:B------:R-:W2:Y:S01]  /*28bf0*/  LDL.LU R3, [R1+0xdd4] ;  /* 0x000dd40001037983 */ /* 0x000ea20000300800 */
        /* <DEDUP_REMOVED lines=12> */
[----:B------:R-:W2:Y:S01]  /*28cc0*/  LDL.LU R13, [R1+0xddc] ;  /* 0x000ddc00010d7983 */ /* 0x000ea20000300800 */
[----:B------:R-:W-:-:S03]  /*28cd0*/  IMAD.MOV.U32 R8, RZ, RZ, R10 ;  /* 0x000000ffff087224 */ /* 0x000fc600078e000a */
[----:B----4-:R-:W4:Y:S04]  /*28ce0*/  LDL.LU R11, [R1+0xde0] ;  /* 0x000de000010b7983 */ /* 0x010f280000300800 */
[----:B------:R-:W4:Y:S04]  /*28cf0*/  LDL.LU R10, [R1+0xde4] ;  /* 0x000de400010a7983 */ /* 0x000f280000300800 */
[----:B------:R1:W-:Y:S01]  /*28d00*/  LDGSTS.E [R5+0x800c], desc[UR60][R8.64], P0 ;  /* 0x0800c00008057fae */ /* 0x0003e2000812187c */
[----:B------:R-:W-:-:S04]  /*28d10*/  UISETP.GT.AND UP1, UPT, UR7, 0x24, UPT ;  /* 0x000000240700788c */ /* 0x000fc8000bf24270 */
[----:B------:R-:W-:Y:S01]  /*28d20*/  USEL UR6, URZ, 0x4, !UP1 ;  /* 0x000000043f067887 */ /* 0x000fe2000c800000 */
[----:B---3--:R-:W-:-:S04]  /*28d30*/  IADD3 R6, P2, R6, R2, RZ ;  /* 0x0000000206067210 */ /* 0x008fc80007f5e0ff */
[----:B--2---:R-:W-:Y:S02]  /*28d40*/  IADD3.X R7, R7, R0, RZ, P2, !PT ;  /* 0x0000000007077210 */ /* 0x004fe400017fe4ff */
        /* <DEDUP_REMOVED lines=9> */
[----:B------:R-:W3:Y:S01]  /*28de0*/  LDL.LU R6, [R1+0xdec] ;  /* 0x000dec0001067983 */ /* 0x000ee20000300800 */
[----:B------:R-:W-:-:S03]  /*28df0*/  USEL UR6, UR6, URZ, !UP0 ;  /* 0x0000003f06067287 */ /* 0x000fc6000c000000 */
[----:B------:R1:W-:Y:S03]  /*28e00*/  LDGSTS.E [R5+0xc00c], desc[UR60][R8.64], P0 ;  /* 0x0c00c00008057fae */ /* 0x0003e6000812187c */
[----:B------:R-:W-:Y:S01]  /*28e10*/  ISETP.NE.U32.AND P1, PT, RZ, UR6, PT ;  /* 0x00000006ff007c0c */ /* 0x000fe2000bf25070 */
[----:B-1----:R-:W-:Y:S02]  /*28e20*/  IMAD.MOV.U32 R9, RZ, RZ, R4 ;  /* 0x000000ffff097224 */ /* 0x002fe400078e0004 */
[----:B------:R-:W-:Y:S01]  /*28e30*/  IMAD.MOV.U32 R8, RZ, RZ, R3 ;  /* 0x000000ffff087224 */ /* 0x000fe200078e0003 */
[----:B------:R-:W2:Y:S04]  /*28e40*/  LDL.LU R4, [R1+0xdf0] ;  /* 0x000df00001047983 */ /* 0x000ea80000300800 */
[----:B------:R-:W2:Y:S04]  /*28e50*/  LDL.LU R3, [R1+0xdf4] ;  /* 0x000df40001037983 */ /* 0x000ea80000300800 */
[----:B------:R-:W2:Y:S04]  /*28e60*/  LDL.LU R12, [R1+0xdfc] ;  /* 0x000dfc00010c7983 */ /* 0x000ea80000300800 */
[----:B------:R1:W-:Y:S01]  /*28e70*/  LDGSTS.E [R5+0x10000], desc[UR60][R8.64], P1 ;  /* 0x1000000008057fae */ /* 0x0003e2000892187c */
[----:B------:R-:W-:-:S04]  /*28e80*/  IADD3 R13, P0, R13, R2, RZ ;  /* 0x000000020d0d7210 */ /* 0x000fc80007f1e0ff */
[----:B------:R-:W-:Y:S01]  /*28e90*/  IADD3.X R15, R15, R0, RZ, P0, !PT ;  /* 0x000000000f0f7210 */ /* 0x000fe200007fe4ff */
[----:B------:R1:W-:Y:S01]  /*28ea0*/  STL [R1+0xddc], R13 ;  /* 0x000ddc0d01007387 */ /* 0x0003e20000100800 */
[----:B----4-:R-:W-:-:S03]  /*28eb0*/  IADD3 R10, P2, R10, R2, RZ ;  /* 0x000000020a0a7210 */ /* 0x010fc60007f5e0ff */
[----:B------:R-:W-:Y:S01]  /*28ec0*/  STL [R1+0xdd8], R15 ;  /* 0x000dd80f01007387 */ /* 0x000fe20000100800 */
[----:B-1----:R-:W-:-:S03]  /*28ed0*/  IMAD.MOV.U32 R8, RZ, RZ, R13 ;  /* 0x000000ffff087224 */ /* 0x002fc600078e000d */
[----:B------:R-:W-:Y:S04]  /*28ee0*/  STL [R1+0xde4], R10 ;  /* 0x000de40a01007387 */ /* 0x000fe80000100800 */
[----:B------:R-:W4:Y:S01]  /*28ef0*/  LDL.LU R13, [R1+0xdf8] ;  /* 0x000df800010d7983 */ /* 0x000f220000300800 */
[----:B------:R-:W-:Y:S01]  /*28f00*/  MOV R9, R15 ;  /* 0x0000000f00097202 */ /* 0x000fe20000000f00 */
[----:B------:R-:W-:-:S04]  /*28f10*/  IMAD.X R11, R11, 0x1, R0, P2 ;  /* 0x000000010b0b7824 */ /* 0x000fc800010e0600 */
[----:B------:R1:W-:Y:S04]  /*28f20*/  LDGSTS.E [R5+0x14000], desc[UR60][R8.64], P1 ;  /* 0x1400000008057fae */ /* 0x0003e8000892187c */
[----:B------:R1:W-:Y:S02]  /*28f30*/  STL [R1+0xde0], R11 ;  /* 0x000de00b01007387 */ /* 0x0003e40000100800 */
[----:B-1----:R-:W-:Y:S02]  /*28f40*/  IMAD.MOV.U32 R9, RZ, RZ, R11 ;  /* 0x000000ffff097224 */ /* 0x002fe400078e000b */
[----:B------:R-:W4:Y:S01]  /*28f50*/  LDL.LU R11, [R1+0xe00] ;  /* 0x000e0000010b7983 */ /* 0x000f220000300800 */
[----:B------:R-:W-:-:S05]  /*28f60*/  IMAD.MOV.U32 R8, RZ, RZ, R10 ;  /* 0x000000ffff087224 */ /* 0x000fca00078e000a */
[----:B------:R1:W-:Y:S01]  /*28f70*/  LDGSTS.E [R5+0x18000], desc[UR60][R8.64], P1 ;  /* 0x1800000008057fae */ /* 0x0003e2000892187c */
[----:B---3--:R-:W-:-:S04]  /*28f80*/  IADD3 R6, P0, R6, R2, RZ ;  /* 0x0000000206067210 */ /* 0x008fc80007f1e0ff */
[----:B--2---:R-:W-:Y:S01]  /*28f90*/  IADD3.X R7, R7, R0, RZ, P0, !PT ;  /* 0x0000000007077210 */ /* 0x004fe200007fe4ff */
[----:B------:R-:W-:Y:S04]  /*28fa0*/  STL [R1+0xdec], R6 ;  /* 0x000dec0601007387 */ /* 0x000fe80000100800 */
[----:B------:R2:W-:Y:S04]  /*28fb0*/  STL [R1+0xde8], R7 ;  /* 0x000de80701007387 */ /* 0x0005e80000100800 */
[----:B------:R-:W3:Y:S01]  /*28fc0*/  LDL.LU R10, [R1+0xe04] ;  /* 0x000e0400010a7983 */ /* 0x000ee20000300800 */
        /* <DEDUP_REMOVED lines=12> */
[----:B----4-:R-:W-:-:S05]  /*29090*/  IMAD.X R13, R13, 0x1, R0, P2 ;  /* 0x000000010d0d7824 */ /* 0x010fca00010e0600 */
        /* <DEDUP_REMOVED lines=12> */
[----:B---3--:R-:W-:-:S04]  /*29160*/  IADD3 R10, P1, R10, R2, RZ ;  /* 0x000000020a0a7210 */ /* 0x008fc80007f3e0ff */
[----:B------:R-:W-:Y:S01]  /*29170*/  IADD3.X R11, R11, R0, RZ, P1, !PT ;  /* 0x000000000b0b7210 */ /* 0x000fe20000ffe4ff */
[----:B------:R-:W-:Y:S04]  /*29180*/  STL [R1+0xe04], R10 ;  /* 0x000e040a01007387 */ /* 0x000fe80000100800 */
[----:B------:R3:W-:Y:S04]  /*29190*/  STL [R1+0xe00], R11 ;  /* 0x000e000b01007387 */ /* 0x0007e80000100800 */
[----:B------:R-:W2:Y:S01]  /*291a0*/  LDL.LU R15, [R1+0xe18] ;  /* 0x000e1800010f7983 */ /* 0x000ea20000300800 */
[----:B-1----:R-:W-:-:S03]  /*291b0*/  IMAD.MOV.U32 R9, RZ, RZ, R11 ;  /* 0x000000ffff097224 */ /* 0x002fc600078e000b */
[----:B------:R-:W2:Y:S01]  /*291c0*/  LDL.LU R13, [R1+0xe1c] ;  /* 0x000e1c00010d7983 */ /* 0x000ea20000300800 */
[----:B------:R-:W-:-:S03]  /*291d0*/  IMAD.MOV.U32 R8, RZ, RZ, R10 ;  /* 0x000000ffff087224 */ /* 0x000fc600078e000a */
[----:B---3--:R-:W3:Y:S04]  /*291e0*/  LDL.LU R11, [R1+0xe20] ;  /* 0x000e2000010b7983 */ /* 0x008ee80000300800 */
[----:B------:R-:W3:Y:S04]  /*291f0*/  LDL.LU R10, [R1+0xe24] ;  /* 0x000e2400010a7983 */ /* 0x000ee80000300800 */
[----:B------:R1:W-:Y:S01]  /*29200*/  LDGSTS.E [R5+0x18004], desc[UR60][R8.64], P0 ;  /* 0x1800400008057fae */ /* 0x0003e2000812187c */
[----:B----4-:R-:W-:-:S04]  /*29210*/  IADD3 R6, P2, R6, R2, RZ ;  /* 0x0000000206067210 */ /* 0x010fc80007f5e0ff */
        /* <DEDUP_REMOVED lines=25> */
[----:B---3--:R-:W-:-:S03]  /*293b0*/  IADD3 R10, P2, R10, R2, RZ ;  /* 0x000000020a0a7210 */ /* 0x008fc60007f5e0ff */
        /* <DEDUP_REMOVED lines=104> */
[----:B------:R4:W-:Y:S04]  /*29a40*/  STL [R1+0x11f0], R4 ;  /* 0x0011f00401007387 */ /* 0x0009e80000100800 */
[----:B------:R3:W-:Y:S01]  /*29a50*/  STL [R1+0x11fc], R12 ;  /* 0x0011fc0c01007387 */ /* 0x0007e20000100800 */
[----:B-1----:R-:W-:-:S03]  /*29a60*/  MOV R9, R4 ;  /* 0x0000000400097202 */ /* 0x002fc60000000f00 */
[----:B--2---:R-:W2:Y:S01]  /*29a70*/  LDL.LU R7, [R1+0x1208] ;  /* 0x0012080001077983 */ /* 0x004ea20000300800 */
[----:B------:R-:W-:Y:S02]  /*29a80*/  IMAD.MOV.U32 R8, RZ, RZ, R3 ;  /* 0x000000ffff087224 */ /* 0x000fe400078e0003 */
        /* <DEDUP_REMOVED lines=17> */
[----:B------:R-:W2:Y:S04]  /*29ba0*/  LDL.LU R15, [R1+0x1218] ;  /* 0x00121800010f7983 */ /* 0x000ea80000300800 */
[----:B------:R-:W2:Y:S01]  /*29bb0*/  LDL.LU R12, [R1+0x121c] ;  /* 0x00121c00010c7983 */ /* 0x000ea20000300800 */
[----:B-1----:R-:W-:-:S03]  /*29bc0*/  IMAD.MOV.U32 R9, RZ, RZ, R11 ;  /* 0x000000ffff097224 */ /* 0x002fc600078e000b */
[----:B------:R-:W2:Y:S04]  /*29bd0*/  LDL.LU R13, [R1+0x1220] ;  /* 0x00122000010d7983 */ /* 0x000ea80000300800 */
[----:B---3--:R-:W3:Y:S01]  /*29be0*/  LDL.LU R11, [R1+0x1224] ;  /* 0x00122400010b7983 */ /* 0x008ee20000300800 */
[----:B------:R-:W-:-:S05]  /*29bf0*/  IMAD.MOV.U32 R8, RZ, RZ, R10 ;  /* 0x000000ffff087224 */ /* 0x000fca00078e000a */
[----:B------:R1:W-:Y:S01]  /*29c00*/  LDGSTS.E [R5+0x28004], desc[UR60][R8.64], P0 ;  /* 0x2800400008057fae */ /* 0x0003e2000812187c */
[----:B----4-:R-:W-:-:S04]  /*29c10*/  IADD3 R6, P2, R6, R2, RZ ;  /* 0x0000000206067210 */ /* 0x010fc80007f5e0ff */
[----:B--2---:R-:W-:Y:S02]  /*29c20*/  IADD3.X R7, R7, R0, RZ, P2, !PT ;  /* 0x0000000007077210 */ /* 0x004fe400017fe4ff */
[----:B------:R-:W-:Y:S01]  /*29c30*/  IADD3 R3, P3, R3, R2, RZ ;  /* 0x0000000203037210 */ /* 0x000fe20007f7e0ff */
[----:B-1----:R-:W-:Y:S01]  /*29c40*/  IMAD.MOV.U32 R8, RZ, RZ, R6 ;  /* 0x000000ffff087224 */ /* 0x002fe200078e0006 */
[----:B------:R-:W-:Y:S01]  /*29c50*/  MOV R9, R7 ;  /* 0x0000000700097202 */ /* 0x000fe20000000f00 */
[----:B------:R-:W-:Y:S02]  /*29c60*/  STL [R1+0x120c], R6 ;  /* 0x00120c0601007387 */ /* 0x000fe40000100800 */
[----:B------:R-:W-:Y:S02]  /*29c70*/  IMAD.X R4, R4, 0x1, R0, P3 ;  /* 0x0000000104047824 */ /* 0x000fe400018e0600 */
        /* <DEDUP_REMOVED lines=8> */
[----:B------:R-:W-:Y:S02]  /*29d00*/  IMAD.MOV.U32 R8, RZ, RZ, R3 ;  /* 0x000000ffff087224 */ /* 0x000fe400078e0003 */
[----:B------:R-:W4:Y:S01]  /*29d10*/  LDL.LU R7, [R1+0x1230] ;  /* 0x0012300001077983 */ /* 0x000f220000300800 */
[----:B------:R-:W-:-:S03]  /*29d20*/  USEL UR6, URZ, 0x4, !UP1 ;  /* 0x000000043f067887 */ /* 0x000fc6000c800000 */
[----:B------:R-:W4:Y:S01]  /*29d30*/  LDL.LU R3, [R1+0x1234] ;  /* 0x0012340001037983 */ /* 0x000f220000300800 */
[----:B------:R-:W-:-:S03]  /*29d40*/  USEL UR6, UR6, URZ, !UP0 ;  /* 0x0000003f06067287 */ /* 0x000fc6000c000000 */
[----:B------:R-:W4:Y:S03]  /*29d50*/  LDL.LU R6, [R1+0x123c] ;  /* 0x00123c0001067983 */ /* 0x000f260000300800 */
[----:B------:R-:W-:-:S13]  /*29d60*/  ISETP.NE.U32.AND P1, PT, RZ, UR6, PT ;  /* 0x00000006ff007c0c */ /* 0x000fda000bf25070 */
[----:B------:R1:W-:Y:S01]  /*29d70*/  LDGSTS.E [R5+0x20008], desc[UR60][R8.64], P1 ;  /* 0x2000800008057fae */ /* 0x0003e2000892187c */
[----:B------:R-:W-:-:S04]  /*29d80*/  IADD3 R12, P0, R12, R2, RZ ;  /* 0x000000020c0c7210 */ /* 0x000fc80007f1e0ff */
[----:B------:R-:W-:Y:S01]  /*29d90*/  IADD3.X R15, R15, R0, RZ, P0, !PT ;  /* 0x000000000f0f7210 */ /* 0x000fe200007fe4ff */
[----:B------:R1:W-:Y:S01]  /*29da0*/  STL [R1+0x121c], R12 ;  /* 0x00121c0c01007387 */ /* 0x0003e20000100800 */
[----:B---3--:R-:W-:-:S03]  /*29db0*/  IADD3 R11, P2, R11, R2, RZ ;  /* 0x000000020b0b7210 */ /* 0x008fc60007f5e0ff */
[----:B------:R-:W-:Y:S01]  /*29dc0*/  STL [R1+0x1218], R15 ;  /* 0x0012180f01007387 */ /* 0x000fe20000100800 */
[----:B-1----:R-:W-:-:S03]  /*29dd0*/  IMAD.MOV.U32 R8, RZ, RZ, R12 ;  /* 0x000000ffff087224 */ /* 0x002fc600078e000c */
[----:B------:R1:W-:Y:S04]  /*29de0*/  STL [R1+0x1224], R11 ;  /* 0x0012240b01007387 */ /* 0x0003e80000100800 */
[----:B------:R-:W3:Y:S01]  /*29df0*/  LDL.LU R12, [R1+0x1238] ;  /* 0x00123800010c7983 */ /* 0x000ee20000300800 */
[----:B------:R-:W-:Y:S01]  /*29e00*/  MOV R9, R15 ;  /* 0x0000000f00097202 */ /* 0x000fe20000000f00 */
[----:B------:R-:W-:-:S04]  /*29e10*/  IMAD.X R13, R13, 0x1, R0, P2 ;  /* 0x000000010d0d7824 */ /* 0x000fc800010e0600 */
[----:B------:R1:W-:Y:S04]  /*29e20*/  LDGSTS.E [R5+0x24008], desc[UR60][R8.64], P1 ;  /* 0x2400800008057fae */ /* 0x0003e8000892187c */
[----:B------:R-:W-:Y:S01]  /*29e30*/  STL [R1+0x1220], R13 ;  /* 0x0012200d01007387 */ /* 0x000fe20000100800 */
[----:B-1----:R-:W-:Y:S02]  /*29e40*/  IMAD.MOV.U32 R8, RZ, RZ, R11 ;  /* 0x000000ffff087224 */ /* 0x002fe400078e000b */
[----:B------:R-:W-:Y:S01]  /*29e50*/  IMAD.MOV.U32 R9, RZ, RZ, R13 ;  /* 0x000000ffff097224 */ /* 0x000fe200078e000d */
[----:B------:R-:W3:Y:S04]  /*29e60*/  LDL.LU R11, [R1+0x1240] ;  /* 0x00124000010b7983 */ /* 0x000ee80000300800 */
[----:B------:R1:W-:Y:S01]  /*29e70*/  LDGSTS.E [R5+0x28008], desc[UR60][R8.64], P1 ;  /* 0x2800800008057fae */ /* 0x0003e2000892187c */
[----:B--2---:R-:W-:-:S04]  /*29e80*/  IADD3 R4, P0, R4, R2, RZ ;  /* 0x0000000204047210 */ /* 0x004fc80007f1e0ff */
[----:B----4-:R-:W-:Y:S01]  /*29e90*/  IADD3.X R10, R10, R0, RZ, P0, !PT ;  /* 0x000000000a0a7210 */ /* 0x010fe200007fe4ff */
[----:B------:R2:W-:Y:S01]  /*29ea0*/  STL [R1+0x122c], R4 ;  /* 0x00122c0401007387 */ /* 0x0005e20000100800 */
[----:B-1----:R-:W-:-:S03]  /*29eb0*/  IMAD.MOV.U32 R8, RZ, RZ, R4 ;  /* 0x000000ffff087224 */ /* 0x002fc600078e0004 */
        /* <DEDUP_REMOVED lines=8> */
[----:B------:R-:W-:Y:S02]  /*29f40*/  IADD3 R6, P2, R6, R2, RZ ;  /* 0x0000000206067210 */ /* 0x000fe40007f5e0ff */
[----:B------:R-:W-:-:S03]  /*29f50*/  IADD3.X R7, R7, R0, RZ, P1, !PT ;  /* 0x0000000007077210 */ /* 0x000fc60000ffe4ff */
[----:B------:R-:W-:Y:S01]  /*29f60*/  ISETP.NE.U32.AND P0, PT, RZ, UR6, PT ;  /* 0x00000006ff007c0c */ /* 0x000fe2000bf05070 */
[----:B------:R-:W-:Y:S04]  /*29f70*/  STL [R1+0x1234], R3 ;  /* 0x0012340301007387 */ /* 0x000fe80000100800 */
[----:B------:R3:W-:Y:S01]  /*29f80*/  STL [R1+0x1230], R7 ;  /* 0x0012300701007387 */ /* 0x0007e20000100800 */
[----:B----4-:R-:W-:-:S03]  /*29f90*/  MOV R9, R7 ;  /* 0x0000000700097202 */ /* 0x010fc60000000f00 */
[----:B------:R4:W-:Y:S01]  /*29fa0*/  STL [R1+0x123c], R6 ;  /* 0x00123c0601007387 */ /* 0x0009e20000100800 */
[----:B------:R-:W-:-:S03]  /*29fb0*/  IMAD.MOV.U32 R8, RZ, RZ, R3 ;  /* 0x000000ffff087224 */ /* 0x000fc600078e0003 */
[----:B-1----:R-:W2:Y:S04]  /*29fc0*/  LDL.LU R10, [R1+0x1248] ;  /* 0x00124800010a7983 */ /* 0x002ea80000300800 */
[----:B------:R1:W-:Y:S01]  /*29fd0*/  LDGSTS.E [R5+0x2000c], desc[UR60][R8.64], P0 ;  /* 0x2000c00008057fae */ /* 0x0003e2000812187c */
[----:B---3--:R-:W-:-:S05]  /*29fe0*/  IMAD.X R12, R12, 0x1, R0, P2 ;  /* 0x000000010c0c7824 */ /* 0x008fca00010e0600 */
[----:B------:R-:W-:Y:S04]  /*29ff0*/  STL [R1+0x1238], R12 ;  /* 0x0012380c01007387 */ /* 0x000fe80000100800 */
[----:B------:R-:W3:Y:S04]  /*2a000*/  LDL.LU R7, [R1+0x124c] ;  /* 0x00124c0001077983 */ /* 0x000ee80000300800 */
[----:B------:R-:W3:Y:S01]  /*2a010*/  LDL.LU R3, [R1+0x15d4] ;  /* 0x0015d40001037983 */ /* 0x000ee20000300800 */
[----:B-1----:R-:W-:-:S03]  /*2a020*/  IMAD.MOV.U32 R8, RZ, RZ, R6 ;  /* 0x000000ffff087224 */ /* 0x002fc600078e0006 */
[----:B----4-:R-:W4:Y:S01]  /*2a030*/  LDL.LU R6, [R1+0x15d0] ;  /* 0x0015d00001067983 */ /* 0x010f220000300800 */
[----:B------:R-:W-:-:S05]  /*2a040*/  IMAD.MOV.U32 R9, RZ, RZ, R12 ;  /* 0x000000ffff097224 */ /* 0x000fca00078e000c */
[----:B------:R1:W-:Y:S01]  /*2a050*/  LDGSTS.E [R5+0x2400c], desc[UR60][R8.64], P0 ;  /* 0x2400c00008057fae */ /* 0x0003e2000812187c */
[----:B--2---:R-:W-:-:S04]  /*2a060*/  IADD3 R4, P1, R4, R2, RZ ;  /* 0x0000000204047210 */ /* 0x004fc80007f3e0ff */
[----:B------:R-:W-:Y:S01]  /*2a070*/  IADD3.X R11, R11, R0, RZ, P1, !PT ;  /* 0x000000000b0b7210 */ /* 0x000fe20000ffe4ff */
[----:B------:R2:W-:Y:S01]  /*2a080*/  STL [R1+0x1244], R4 ;  /* 0x0012440401007387 */ /* 0x0005e20000100800 */
[----:B-1----:R-:W-:-:S03]  /*2a090*/  IMAD.MOV.U32 R8, RZ, RZ, R4 ;  /* 0x000000ffff087224 */ /* 0x002fc600078e0004 */
[----:B------:R1:W-:Y:S04]  /*2a0a0*/  STL [R1+0x1240], R11 ;  /* 0x0012400b01007387 */ /* 0x0003e80000100800 */
[----:B------:R-:W4:Y:S04]  /*2a0b0*/  LDL.LU R15, [R1+0x15d8] ;  /* 0x0015d800010f7983 */ /* 0x000f280000300800 */
[----:B--2---:R-:W2:Y:S04]  /*2a0c0*/  LDL.LU R4, [R1+0x15dc] ;  /* 0x0015dc0001047983 */ /* 0x004ea80000300800 */
[----:B------:R-:W2:Y:S04]  /*2a0d0*/  LDL.LU R13, [R1+0x15e0] ;  /* 0x0015e000010d7983 */ /* 0x000ea80000300800 */
[----:B------:R-:W2:Y:S01]  /*2a0e0*/  LDL.LU R12, [R1+0x15e4] ;  /* 0x0015e400010c7983 */ /* 0x000ea20000300800 */
[----:B------:R-:W-:-:S05]  /*2a0f0*/  IMAD.MOV.U32 R9, RZ, RZ, R11 ;  /* 0x000000ffff097224 */ /* 0x000fca00078e000b */
[----:B------:R1:W-:Y:S01]  /*2a100*/  LDGSTS.E [R5+0x2800c], desc[UR60][R8.64], P0 ;  /* 0x2800c00008057fae */ /* 0x0003e2000812187c */
[----:B------:R-:W-:Y:S01]  /*2a110*/  UISETP.GT.AND UP1, UPT, UR7, 0x64, UPT ;  /* 0x000000640700788c */ /* 0x000fe2000bf24270 */
[-C--:B---3--:R-:W-:Y:S02]  /*2a120*/  IADD3 R7, P2, R7, R2.reuse, RZ ;  /* 0x0000000207077210 */ /* 0x088fe40007f5e0ff */
[----:B------:R-:W-:Y:S02]  /*2a130*/  IADD3 R3, P3, R3, R2, RZ ;  /* 0x0000000203037210 */ /* 0x000fe40007f7e0ff */
[----:B------:R-:W-:Y:S01]  /*2a140*/  IADD3.X R10, R10, R0, RZ, P2, !PT ;  /* 0x000000000a0a7210 */ /* 0x000fe200017fe4ff */
[----:B------:R-:W-:Y:S02]  /*2a150*/  STL [R1+0x124c], R7 ;  /* 0x00124c0701007387 */ /* 0x000fe40000100800 */
[----:B----4-:R-:W-:Y:S02]  /*2a160*/  IMAD.X R6, R6, 0x1, R0, P3 ;  /* 0x0000000106067824 */ /* 0x010fe400018e0600 */
[----:B------:R3:W-:Y:S01]  /*2a170*/  STL [R1+0x1248], R10 ;  /* 0x0012480a01007387 */ /* 0x0007e20000100800 */
[----:B-1----:R-:W-:-:S03]  /*2a180*/  MOV R9, R10 ;  /* 0x0000000a00097202 */ /* 0x002fc60000000f00 */
[----:B------:R-:W-:Y:S04]  /*2a190*/  STL [R1+0x15d4], R3 ;  /* 0x0015d40301007387 */ /* 0x000fe80000100800 */
[----:B------:R-:W4:Y:S04]  /*2a1a0*/  LDL.LU R11, [R1+0x15e8] ;  /* 0x0015e800010b7983 */ /* 0x000f280000300800 */
[----:B------:R1:W-:Y:S04]  /*2a1b0*/  STL [R1+0x15d0], R6 ;  /* 0x0015d00601007387 */ /* 0x0003e80000100800 */
[----:B---3--:R-:W3:Y:S01]  /*2a1c0*/  LDL.LU R10, [R1+0x15ec] ;  /* 0x0015ec00010a7983 */ /* 0x008ee20000300800 */
[----:B------:R-:W-:-:S04]  /*2a1d0*/  USEL UR6, URZ, 0x4, !UP1 ;  /* 0x000000043f067887 */ /* 0x000fc8000c800000 */
[----:B------:R-:W-:Y:S01]  /*2a1e0*/  USEL UR6, UR6, URZ, !UP0 ;  /* 0x0000003f06067287 */ /* 0x000fe2000c000000 */
[----:B------:R-:W-:Y:S02]  /*2a1f0*/  IMAD.MOV.U32 R8, RZ, RZ, R7 ;  /* 0x000000ffff087224 */ /* 0x000fe400078e0007 */
[----:B------:R-:W4:Y:S03]  /*2a200*/  LDL.LU R7, [R1+0x15f0] ;  /* 0x0015f00001077983 */ /* 0x000f260000300800 */
[----:B------:R-:W-:Y:S01]  /*2a210*/  ISETP.NE.U32.AND P1, PT, RZ, UR6, PT ;  /* 0x00000006ff007c0c */ /* 0x000fe2000bf25070 */
[----:B------:R1:W-:Y:S02]  /*2a220*/  LDGSTS.E [R5+0x2c00c], desc[UR60][R8.64], P0 ;  /* 0x2c00c00008057fae */ /* 0x0003e4000812187c */
[----:B-1----:R-:W-:Y:S02]  /*2a230*/  IMAD.MOV.U32 R9, RZ, RZ, R6 ;  /* 0x000000ffff097224 */ /* 0x002fe400078e0006 */
[----:B------:R-:W-:Y:S01]  /*2a240*/  IMAD.MOV.U32 R8, RZ, RZ, R3 ;  /* 0x000000ffff087224 */ /* 0x000fe200078e0003 */
[----:B------:R-:W4:Y:S04]  /*2a250*/  LDL.LU R6, [R1+0x15f4] ;  /* 0x0015f40001067983 */ /* 0x000f280000300800 */
[----:B------:R-:W4:Y:S04]  /*2a260*/  LDL.LU R3, [R1+0x15fc] ;  /* 0x0015fc0001037983 */ /* 0x000f280000300800 */
[----:B------:R1:W-:Y:S01]  /*2a270*/  LDGSTS.E [R5+0x30000], desc[UR60][R8.64], P1 ;  /* 0x3000000008057fae */ /* 0x0003e2000892187c */
[----:B--2---:R-:W-:-:S04]  /*2a280*/  IADD3 R4, P0, R4, R2, RZ ;  /* 0x0000000204047210 */ /* 0x004fc80007f1e0ff */
[----:B------:R-:W-:Y:S01]  /*2a290*/  IADD3.X R15, R15, R0, RZ, P0, !PT ;  /* 0x000000000f0f7210 */ /* 0x000fe200007fe4ff */
[----:B------:R2:W-:Y:S01]  /*2a2a0*/  STL [R1+0x15dc], R4 ;  /* 0x0015dc0401007387 */ /* 0x0005e20000100800 */
[----:B------:R-:W-:-:S03]  /*2a2b0*/  IADD3 R12, P2, R12, R2, RZ ;  /* 0x000000020c0c7210 */ /* 0x000fc60007f5e0ff */
[----:B------:R4:W-:Y:S01]  /*2a2c0*/  STL [R1+0x15d8], R15 ;  /* 0x0015d80f01007387 */ /* 0x0009e20000100800 */
[----:B-1----:R-:W-:-:S03]  /*2a2d0*/  IMAD.MOV.U32 R8, RZ, RZ, R4 ;  /* 0x000000ffff087224 */ /* 0x002fc600078e0004 */
[----:B------:R-:W-:Y:S04]  /*2a2e0*/  STL [R1+0x15e4], R12 ;  /* 0x0015e40c01007387 */ /* 0x000fe80000100800 */
[----:B--2---:R-:W2:Y:S01]  /*2a2f0*/  LDL.LU R4, [R1+0x15f8] ;  /* 0x0015f80001047983 */ /* 0x004ea20000300800 */
[----:B------:R-:W-:Y:S01]  /*2a300*/  MOV R9, R15 ;  /* 0x0000000f00097202 */ /* 0x000fe20000000f00 */
[----:B------:R-:W-:-:S04]  /*2a310*/  IMAD.X R13, R13, 0x1, R0, P2 ;  /* 0x000000010d0d7824 */ /* 0x000fc800010e0600 */
[----:B------:R1:W-:Y:S04]  /*2a320*/  LDGSTS.E [R5+0x34000], desc[UR60][R8.64], P1 ;  /* 0x3400000008057fae */ /* 0x0003e8000892187c */
[----:B------:R-:W-:Y:S01]  /*2a330*/  STL [R1+0x15e0], R13 ;  /* 0x0015e00d01007387 */ /* 0x000fe20000100800 */
[----:B-1----:R-:W-:Y:S02]  /*2a340*/  IMAD.MOV.U32 R8, RZ, RZ, R12 ;  /* 0x000000ffff087224 */ /* 0x002fe400078e000c */
[----:B------:R-:W-:-:S05]  /*2a350*/  IMAD.MOV.U32 R9, RZ, RZ, R13 ;  /* 0x000000ffff097224 */ /* 0x000fca00078e000d */
[----:B------:R1:W-:Y:S01]  /*2a360*/  LDGSTS.E [R5+0x38000], desc[UR60][R8.64], P1 ;  /* 0x3800000008057fae */ /* 0x0003e2000892187c */
[----:B---3--:R-:W-:-:S04]  /*2a370*/  IADD3 R10, P0, R10, R2, RZ ;  /* 0x000000020a0a7210 */ /* 0x008fc80007f1e0ff */
[----:B----4-:R-:W-:Y:S01]  /*2a380*/  IADD3.X R11, R11, R0, RZ, P0, !PT ;  /* 0x000000000b0b7210 */ /* 0x010fe200007fe4ff */
[----:B------:R3:W-:Y:S01]  /*2a390*/  STL [R1+0x15ec], R10 ;  /* 0x0015ec0a01007387 */ /* 0x0007e20000100800 */
[----:B-1----:R-:W-:-:S03]  /*2a3a0*/  IMAD.MOV.U32 R8, RZ, RZ, R10 ;  /* 0x000000ffff087224 */ /* 0x002fc600078e000a */
[----:B------:R1:W-:Y:S04]  /*2a3b0*/  STL [R1+0x15e8], R11 ;  /* 0x0015e80b01007387 */ /* 0x0003e80000100800 */
[----:B------:R-:W4:Y:S04]  /*2a3c0*/  LDL.LU R15, [R1+0x1600] ;  /* 0x00160000010f7983 */ /* 0x000f280000300800 */
[----:B---3--:R-:W3:Y:S01]  /*2a3d0*/  LDL.LU R10, [R1+0x1604] ;  /* 0x00160400010a7983 */ /* 0x008ee20000300800 */
[----:B------:R-:W-:-:S05]  /*2a3e0*/  IMAD.MOV.U32 R9, RZ, RZ, R11 ;  /* 0x000000ffff097224 */ /* 0x000fca00078e000b */
[----:B------:R1:W-:Y:S01]  /*2a3f0*/  LDGSTS.E [R5+0x3c000], desc[UR60][R8.64], P1 ;  /* 0x3c00000008057fae */ /* 0x0003e2000892187c */
[-C--:B------:R-:W-:Y:S02]  /*2a400*/  IADD3 R6, P1, R6, R2.reuse, RZ ;  /* 0x0000000206067210 */ /* 0x080fe40007f3e0ff */
[----:B------:R-:W-:Y:S02]  /*2a410*/  IADD3 R3, P2, R3, R2, RZ ;  /* 0x0000000203037210 */ /* 0x000fe40007f5e0ff */
[----:B------:R-:W-:Y:S01]  /*2a420*/  IADD3.X R7, R7, R0, RZ, P1, !PT ;  /* 0x0000000007077210 */ /* 0x000fe20000ffe4ff */
[----:B------:R-:W-:Y:S04]  /*2a430*/  STL [R1+0x15f4], R6 ;  /* 0x0015f40601007387 */ /* 0x000fe80000100800 */
[----:B------:R2:W-:Y:S04]  /*2a440*/  STL [R1+0x15f0], R7 ;  /* 0x0015f00701007387 */ /* 0x0005e80000100800 */
[----:B------:R-:W-:Y:S04]  /*2a450*/  STL [R1+0x15fc], R3 ;  /* 0x0015fc0301007387 */ /* 0x000fe80000100800 */
[----:B------:R-:W4:Y:S01]  /*2a460*/  LDL.LU R13, [R1+0x1608] ;  /* 0x00160800010d7983 */ /* 0x000f220000300800 */
[----:B-1----:R-:W-:Y:S01]  /*2a470*/  MOV R9, R7 ;  /* 0x0000000700097202 */ /* 0x002fe20000000f00 */
[----:B--2---:R-:W-:-:S05]  /*2a480*/  IMAD.X R4, R4, 0x1, R0, P2 ;  /* 0x0000000104047824 */ /* 0x004fca00010e0600 */
        /* <DEDUP_REMOVED lines=10> */
[----:B-1----:R-:W-:Y:S02]  /*2a530*/  IMAD.MOV.U32 R9, RZ, RZ, R4 ;  /* 0x000000ffff097224 */ /* 0x002fe400078e0004 */
[----:B------:R-:W-:Y:S01]  /*2a540*/  IMAD.MOV.U32 R8, RZ, RZ, R3 ;  /* 0x000000ffff087224 */ /* 0x000fe200078e0003 */
[----:B------:R-:W2:Y:S04]  /*2a550*/  LDL.LU R4, [R1+0x1618] ;  /* 0x0016180001047983 */ /* 0x000ea80000300800 */
[----:B------:R-:W2:Y:S04]  /*2a560*/  LDL.LU R3, [R1+0x161c] ;  /* 0x00161c0001037983 */ /* 0x000ea80000300800 */
[----:B------:R-:W2:Y:S01]  /*2a570*/  LDL.LU R6, [R1+0x1624] ;  /* 0x0016240001067983 */ /* 0x000ea20000300800 */
[----:B---3--:R-:W-:-:S03]  /*2a580*/  IADD3 R10, P1, R10, R2, RZ ;  /* 0x000000020a0a7210 */ /* 0x008fc60007f3e0ff */
[----:B------:R1:W-:Y:S01]  /*2a590*/  LDGSTS.E [R5+0x34004], desc[UR60][R8.64], P0 ;  /* 0x3400400008057fae */ /* 0x0003e2000812187c */
[----:B----4-:R-:W-:-:S03]  /*2a5a0*/  IADD3.X R15, R15, R0, RZ, P1, !PT ;  /* 0x000000000f0f7210 */ /* 0x010fc60000ffe4ff */
[----:B------:R3:W-:Y:S04]  /*2a5b0*/  STL [R1+0x1604], R10 ;  /* 0x0016040a01007387 */ /* 0x0007e80000100800 */
[----:B------:R4:W-:Y:S01]  /*2a5c0*/  STL [R1+0x1600], R15 ;  /* 0x0016000f01007387 */ /* 0x0009e20000100800 */
[----:B-1----:R-:W-:-:S03]  /*2a5d0*/  IMAD.MOV.U32 R8, RZ, RZ, R10 ;  /* 0x000000ffff087224 */ /* 0x002fc600078e000a */
[----:B---3--:R-:W3:Y:S01]  /*2a5e0*/  LDL.LU R10, [R1+0x1620] ;  /* 0x00162000010a7983 */ /* 0x008ee20000300800 */
[----:B------:R-:W-:-:S05]  /*2a5f0*/  IMAD.MOV.U32 R9, RZ, RZ, R15 ;  /* 0x000000ffff097224 */ /* 0x000fca00078e000f */
[----:B------:R1:W-:Y:S01]  /*2a600*/  LDGSTS.E [R5+0x38004], desc[UR60][R8.64], P0 ;  /* 0x3800400008057fae */ /* 0x0003e2000812187c */
[----:B--2---:R-:W-:-:S04]  /*2a610*/  IADD3 R12, P2, R12, R2, RZ ;  /* 0x000000020c0c7210 */ /* 0x004fc80007f5e0ff */
[----:B------:R-:W-:Y:S02]  /*2a620*/  IADD3.X R13, R13, R0, RZ, P2, !PT ;  /* 0x000000000d0d7210 */ /* 0x000fe400017fe4ff */
[----:B------:R-:W-:Y:S01]  /*2a630*/  IADD3 R7, P3, R7, R2, RZ ;  /* 0x0000000207077210 */ /* 0x000fe20007f7e0ff */
[----:B-1----:R-:W-:Y:S01]  /*2a640*/  IMAD.MOV.U32 R8, RZ, RZ, R12 ;  /* 0x000000ffff087224 */ /* 0x002fe200078e000c */
[----:B------:R-:W-:Y:S01]  /*2a650*/  MOV R9, R13 ;  /* 0x0000000d00097202 */ /* 0x000fe20000000f00 */
[----:B------:R-:W-:Y:S02]  /*2a660*/  STL [R1+0x160c], R12 ;  /* 0x00160c0c01007387 */ /* 0x000fe40000100800 */
[----:B------:R-:W-:Y:S02]  /*2a670*/  IMAD.X R11, R11, 0x1, R0, P3 ;  /* 0x000000010b0b7824 */ /* 0x000fe400018e0600 */
[----:B------:R-:W-:Y:S04]  /*2a680*/  STL [R1+0x1608], R13 ;  /* 0x0016080d01007387 */ /* 0x000fe80000100800 */
[----:B------:R1:W-:Y:S04]  /*2a690*/  STL [R1+0x1614], R7 ;  /* 0x0016140701007387 */ /* 0x0003e80000100800 */
[----:B------:R2:W-:Y:S04]  /*2a6a0*/  LDGSTS.E [R5+0x3c004], desc[UR60][R8.64], P0 ;  /* 0x3c00400008057fae */ /* 0x0005e8000812187c */
[----:B------:R-:W-:Y:S04]  /*2a6b0*/  STL [R1+0x1610], R11 ;  /* 0x0016100b01007387 */ /* 0x000fe80000100800 */
[----:B----4-:R-:W4:Y:S01]  /*2a6c0*/  LDL.LU R15, [R1+0x1628] ;  /* 0x00162800010f7983 */ /* 0x010f220000300800 */
[----:B--2---:R-:W-:-:S03]  /*2a6d0*/  IMAD.MOV.U32 R8, RZ, RZ, R7 ;  /* 0x000000ffff087224 */ /* 0x004fc600078e0007 */
[----:B-1----:R-:W2:Y:S01]  /*2a6e0*/  LDL.LU R7, [R1+0x162c] ;  /* 0x00162c0001077983 */ /* 0x002ea20000300800 */
[----:B------:R-:W-:-:S04]  /*2a6f0*/  UISETP.GT.AND UP1, UPT, UR7, 0x66, UPT ;  /* 0x000000660700788c */ /* 0x000fc8000bf24270 */
[----:B------:R-:W-:-:S04]  /*2a700*/  USEL UR6, URZ, 0x4, !UP1 ;  /* 0x000000043f067887 */ /* 0x000fc8000c800000 */
[----:B------:R-:W-:-:S06]  /*2a710*/  USEL UR6, UR6, URZ, !UP0 ;  /* 0x0000003f06067287 */ /* 0x000fcc000c000000 */
[----:B------:R-:W-:Y:S02]  /*2a720*/  ISETP.NE.U32.AND P1, PT, RZ, UR6, PT ;  /* 0x00000006ff007c0c */ /* 0x000fe4000bf25070 */
[-C--:B------:R-:W-:Y:S02]  /*2a730*/  IADD3 R3, P0, R3, R2.reuse, RZ ;  /* 0x0000000203037210 */ /* 0x080fe40007f1e0ff */
[----:B------:R-:W-:Y:S02]  /*2a740*/  IADD3 R6, P2, R6, R2, RZ ;  /* 0x0000000206067210 */ /* 0x000fe40007f5e0ff */
[----:B------:R-:W-:Y:S01]  /*2a750*/  IADD3.X R4, R4, R0, RZ, P0, !PT ;  /* 0x0000000004047210 */ /* 0x000fe200007fe4ff */
[----:B------:R-:W-:Y:S01]  /*2a760*/  IMAD.MOV.U32 R9, RZ, RZ, R11 ;  /* 0x000000ffff097224 */ /* 0x000fe200078e000b */
[----:B------:R-:W-:Y:S04]  /*2a770*/  STL [R1+0x161c], R3 ;  /* 0x00161c0301007387 */ /* 0x000fe80000100800 */
[----:B------:R1:W-:Y:S04]  /*2a780*/  STL [R1+0x1618], R4 ;  /* 0x0016180401007387 */ /* 0x0003e80000100800 */
[----:B------:R-:W-:Y:S04]  /*2a790*/  STL [R1+0x1624], R6 ;  /* 0x0016240601007387 */ /* 0x000fe80000100800 */
[----:B------:R1:W-:Y:S01]  /*2a7a0*/  LDGSTS.E [R5+0x30008], desc[UR60][R8.64], P1 ;  /* 0x3000800008057fae */ /* 0x0003e2000892187c */
[----:B---3--:R-:W-:-:S03]  /*2a7b0*/  IMAD.X R10, R10, 0x1, R0, P2 ;  /* 0x000000010a0a7824 */ /* 0x008fc600010e0600 */
[----:B------:R-:W3:Y:S04]  /*2a7c0*/  LDL.LU R13, [R1+0x1630] ;  /* 0x00163000010d7983 */ /* 0x000ee80000300800 */
[----:B------:R1:W-:Y:S02]  /*2a7d0*/  STL [R1+0x1620], R10 ;  /* 0x0016200a01007387 */ /* 0x0003e40000100800 */
[----:B-1----:R-:W-:Y:S02]  /*2a7e0*/  MOV R9, R4 ;  /* 0x0000000400097202 */ /* 0x002fe40000000f00 */
[----:B------:R-:W3:Y:S01]  /*2a7f0*/  LDL.LU R4, [R1+0x1634] ;  /* 0x0016340001047983 */ /* 0x000ee20000300800 */
[----:B------:R-:W-:-:S03]  /*2a800*/  IMAD.MOV.U32 R8, RZ, RZ, R3 ;  /* 0x000000ffff087224 */ /* 0x000fc600078e0003 */
[----:B------:R-:W3:Y:S04]  /*2a810*/  LDL.LU R3, [R1+0x163c] ;  /* 0x00163c0001037983 */ /* 0x000ee80000300800 */
[----:B------:R-:W3:Y:S04]  /*2a820*/  LDL.LU R12, [R1+0x1638] ;  /* 0x00163800010c7983 */ /* 0x000ee80000300800 */
[----:B------:R1:W-:Y:S04]  /*2a830*/  LDGSTS.E [R5+0x34008], desc[UR60][R8.64], P1 ;  /* 0x3400800008057fae */ /* 0x0003e8000892187c */
[----:B------:R-:W3:Y:S01]  /*2a840*/  LDL.LU R11, [R1+0x1640] ;  /* 0x00164000010b7983 */ /* 0x000ee20000300800 */
[----:B-1----:R-:W-:-:S02]  /*2a850*/  IMAD.MOV.U32 R9, RZ, RZ, R10 ;  /* 0x000000ffff097224 */ /* 0x002fc400078e000a */
[----:B------:R-:W-:Y:S01]  /*2a860*/  IMAD.MOV.U32 R8, RZ, RZ, R6 ;  /* 0x000000ffff087224 */ /* 0x000fe200078e0006 */
[----:B------:R-:W3:Y:S04]  /*2a870*/  LDL.LU R10, [R1+0x1644] ;  /* 0x00164400010a7983 */ /* 0x000ee80000300800 */
[----:B------:R-:W3:Y:S04]  /*2a880*/  LDL.LU R6, [R1+0x164c] ;  /* 0x00164c0001067983 */ /* 0x000ee80000300800 */
[----:B------:R1:W-:Y:S01]  /*2a890*/  LDGSTS.E [R5+0x38008], desc[UR60][R8.64], P1 ;  /* 0x3800800008057fae */ /* 0x0003e2000892187c */
[----:B--2---:R-:W-:-:S04]  /*2a8a0*/  IADD3 R7, P0, R7, R2, RZ ;  /* 0x0000000207077210 */ /* 0x004fc80007f1e0ff */
[----:B----4-:R-:W-:Y:S01]  /*2a8b0*/  IADD3.X R15, R15, R0, RZ, P0, !PT ;  /* 0x000000000f0f7210 */ /* 0x010fe200007fe4ff */
[----:B------:R2:W-:Y:S01]  /*2a8c0*/  STL [R1+0x162c], R7 ;  /* 0x00162c0701007387 */ /* 0x0005e20000100800 */
[----:B-1----:R-:W-:-:S03]  /*2a8d0*/  IMAD.MOV.U32 R8, RZ, RZ, R7 ;  /* 0x000000ffff087224 */ /* 0x002fc600078e0007 */
[----:B------:R-:W-:Y:S04]  /*2a8e0*/  STL [R1+0x1628], R15 ;  /* 0x0016280f01007387 */ /* 0x000fe80000100800 */
[----:B--2---:R-:W2:Y:S01]  /*2a8f0*/  LDL.LU R7, [R1+0x1648] ;  /* 0x0016480001077983 */ /* 0x004ea20000300800 */
[----:B------:R-:W-:-:S04]  /*2a900*/  UISETP.GT.AND UP1, UPT, UR7, 0x67, UPT ;  /* 0x000000670700788c */ /* 0x000fc8000bf24270 */
[----:B------:R-:W-:Y:S01]  /*2a910*/  USEL UR6, URZ, 0x4, !UP1 ;  /* 0x000000043f067887 */ /* 0x000fe2000c800000 */
[----:B------:R-:W-:-:S03]  /*2a920*/  IMAD.MOV.U32 R9, RZ, RZ, R15 ;  /* 0x000000ffff097224 */ /* 0x000fc600078e000f */
[----:B------:R-:W-:Y:S02]  /*2a930*/  USEL UR6, UR6, URZ, !UP0 ;  /* 0x0000003f06067287 */ /* 0x000fe4000c000000 */
[----:B------:R1:W-:Y:S04]  /*2a940*/  LDGSTS.E [R5+0x3c008], desc[UR60][R8.64], P1 ;  /* 0x3c00800008057fae */ /* 0x0003e8000892187c */
[----:B------:R-:W-:Y:S02]  /*2a950*/  ISETP.NE.U32.AND P0, PT, RZ, UR6, PT ;  /* 0x00000006ff007c0c */ /* 0x000fe4000bf05070 */
[-C--:B---3--:R-:W-:Y:S02]  /*2a960*/  IADD3 R4, P1, R4, R2.reuse, RZ ;  /* 0x0000000204047210 */ /* 0x088fe40007f3e0ff */
[----:B------:R-:W-:-:S02]  /*2a970*/  IADD3 R3, P2, R3, R2, RZ ;  /* 0x0000000203037210 */ /* 0x000fc40007f5e0ff */
[----:B------:R-:W-:Y:S01]  /*2a980*/  IADD3.X R13, R13, R0, RZ, P1, !PT ;  /* 0x000000000d0d7210 */ /* 0x000fe20000ffe4ff */
[----:B-1----:R-:W-:Y:S01]  /*2a990*/  IMAD.MOV.U32 R8, RZ, RZ, R4 ;  /* 0x000000ffff087224 */ /* 0x002fe200078e0004 */
[----:B------:R1:W-:Y:S01]  /*2a9a0*/  STL [R1+0x1634], R4 ;  /* 0x0016340401007387 */ /* 0x0003e20000100800 */
[----:B------:R-:W-:Y:S01]  /*2a9b0*/  IMAD.X R12, R12, 0x1, R0, P2 ;  /* 0x000000010c0c7824 */ /* 0x000fe200010e0600 */
[----:B------:R-:W-:Y:S02]  /*2a9c0*/  MOV R9, R13 ;  /* 0x0000000d00097202 */ /* 0x000fe40000000f00 */
[----:B------:R-:W-:Y:S04]  /*2a9d0*/  STL [R1+0x1630], R13 ;  /* 0x0016300d01007387 */ /* 0x000fe80000100800 */
[----:B------:R3:W-:Y:S04]  /*2a9e0*/  STL [R1+0x163c], R3 ;  /* 0x00163c0301007387 */ /* 0x0007e80000100800 */
[----:B-1----:R-:W4:Y:S04]  /*2a9f0*/  LDL.LU R4, [R1+0xa50] ;  /* 0x000a500001047983 */ /* 0x002f280000300800 */
[----:B------:R1:W-:Y:S04]  /*2aa00*/  LDGSTS.E [R5+0x3000c], desc[UR60][R8.64], P0 ;  /* 0x3000c00008057fae */ /* 0x0003e8000812187c */
[----:B------:R-:W-:Y:S01]  /*2aa10*/  STL [R1+0x1638], R12 ;  /* 0x0016380c01007387 */ /* 0x000fe20000100800 */
[----:B-1----:R-:W-:-:S03]  /*2aa20*/  IMAD.MOV.U32 R8, RZ, RZ, R3 ;  /* 0x000000ffff087224 */ /* 0x002fc600078e0003 */
[----:B---3--:R-:W3:Y:S01]  /*2aa30*/  LDL.LU R3, [R1+0xa54] ;  /* 0x000a540001037983 */ /* 0x008ee20000300800 */
[-C--:B------:R-:W-:Y:S02]  /*2aa40*/  IADD3 R10, P1, R10, R2.reuse, RZ ;  /* 0x000000020a0a7210 */ /* 0x080fe40007f3e0ff */
[----:B------:R-:W-:Y:S02]  /*2aa50*/  IADD3 R6, P2, R6, R2, RZ ;  /* 0x0000000206067210 */ /* 0x000fe40007f5e0ff */
[----:B------:R-:W-:Y:S01]  /*2aa60*/  IADD3.X R11, R11, R0, RZ, P1, !PT ;  /* 0x000000000b0b7210 */ /* 0x000fe20000ffe4ff */
[----:B------:R-:W-:Y:S01]  /*2aa70*/  STL [R1+0x1644], R10 ;  /* 0x0016440a01007387 */ /* 0x000fe20000100800 */
[----:B------:R-:W-:-:S03]  /*2aa80*/  IMAD.MOV.U32 R9, RZ, RZ, R12 ;  /* 0x000000ffff097224 */ /* 0x000fc600078e000c */
[----:B------:R1:W-:Y:S04]  /*2aa90*/  STL [R1+0x1640], R11 ;  /* 0x0016400b01007387 */ /* 0x0003e80000100800 */
[----:B------:R-:W-:Y:S04]  /*2aaa0*/  STL [R1+0x164c], R6 ;  /* 0x00164c0601007387 */ /* 0x000fe80000100800 */
[----:B------:R-:W4:Y:S04]  /*2aab0*/  LDL.LU R15, [R1+0xa58] ;  /* 0x000a5800010f7983 */ /* 0x000f280000300800 */
[----:B------:R1:W-:Y:S02]  /*2aac0*/  LDGSTS.E [R5+0x3400c], desc[UR60][R8.64], P0 ;  /* 0x3400c00008057fae */ /* 0x0003e4000812187c */
[----:B-1----:R-:W-:Y:S01]  /*2aad0*/  MOV R9, R11 ;  /* 0x0000000b00097202 */ /* 0x002fe20000000f00 */
[----:B------:R-:W-:-:S05]  /*2aae0*/  IMAD.MOV.U32 R8, RZ, RZ, R10 ;  /* 0x000000ffff087224 */ /* 0x000fca00078e000a */
[----:B------:R1:W-:Y:S01]  /*2aaf0*/  LDGSTS.E [R5+0x3800c], desc[UR60][R8.64], P0 ;  /* 0x3800c00008057fae */ /* 0x0003e2000812187c */
[----:B--2---:R-:W-:-:S05]  /*2ab00*/  IMAD.X R7, R7, 0x1, R0, P2 ;  /* 0x0000000107077824 */ /* 0x004fca00010e0600 */
[----:B------:R2:W-:Y:S04]  /*2ab10*/  STL [R1+0x1648], R7 ;  /* 0x0016480701007387 */ /* 0x0005e80000100800 */
[----:B------:R-:W2:Y:S04]  /*2ab20*/  LDL.LU R13, [R1+0xa5c] ;  /* 0x000a5c00010d7983 */ /* 0x000ea80000300800 */
[----:B------:R-:W2:Y:S04]  /*2ab30*/  LDL.LU R11, [R1+0xa60] ;  /* 0x000a6000010b7983 */ /* 0x000ea80000300800 */
[----:B------:R-:W2:Y:S01]  /*2ab40*/  LDL.LU R10, [R1+0xa64] ;  /* 0x000a6400010a7983 */ /* 0x000ea20000300800 */
[----:B-1----:R-:W-:-:S02]  /*2ab50*/  IMAD.MOV.U32 R9, RZ, RZ, R7 ;  /* 0x000000ffff097224 */ /* 0x002fc400078e0007 */
[----:B------:R-:W-:Y:S01]  /*2ab60*/  IMAD.MOV.U32 R8, RZ, RZ, R6 ;  /* 0x000000ffff087224 */ /* 0x000fe200078e0006 */
[----:B------:R-:W-:-:S04]  /*2ab70*/  UISETP.GT.AND UP1, UPT, UR7, 0x8, UPT ;  /* 0x000000080700788c */ /* 0x000fc8000bf24270 */
[----:B------:R-:W-:Y:S01]  /*2ab80*/  USEL UR6, URZ, 0x4, !UP1 ;  /* 0x000000043f067887 */ /* 0x000fe2000c800000 */
[----:B------:R1:W-:Y:S03]  /*2ab90*/  LDGSTS.E [R5+0x3c00c], desc[UR60][R8.64], P0 ;  /* 0x3c00c00008057fae */ /* 0x0003e6000812187c */
[----:B------:R-:W-:-:S06]  /*2aba0*/  USEL UR6, UR6, URZ, !UP0 ;  /* 0x0000003f06067287 */ /* 0x000fcc000c000000 */
[----:B------:R-:W-:Y:S02]  /*2abb0*/  ISETP.NE.U32.AND P0, PT, RZ, UR6, PT ;  /* 0x00000006ff007c0c */ /* 0x000fe4000bf05070 */
[----:B---3--:R-:W-:-:S04]  /*2abc0*/  IADD3 R3, P1, R3, R2, RZ ;  /* 0x0000000203037210 */ /* 0x008fc80007f3e0ff */
[----:B----4-:R-:W-:Y:S01]  /*2abd0*/  IADD3.X R4, R4, R0, RZ, P1, !PT ;  /* 0x0000000004047210 */ /* 0x010fe20000ffe4ff */
[----:B------:R-:W-:Y:S04]  /*2abe0*/  STL [R1+0xa54], R3 ;  /* 0x000a540301007387 */ /* 0x000fe80000100800 */
[----:B------:R3:W-:Y:S04]  /*2abf0*/  STL [R1+0xa50], R4 ;  /* 0x000a500401007387 */ /* 0x0007e80000100800 */
[----:B--2---:R-:W2:Y:S04]  /*2ac00*/  LDL.LU R7, [R1+0xa68] ;  /* 0x000a680001077983 */ /* 0x004ea80000300800 */
[----:B------:R-:W4:Y:S01]  /*2ac10*/  LDL.LU R6, [R1+0xa6c] ;  /* 0x000a6c0001067983 */ /* 0x000f220000300800 */
[----:B-1----:R-:W-:Y:S01]  /*2ac20*/  LOP3.LUT R5, R14, 0x20, RZ, 0x3c, !PT ;  /* 0x000000200e057812 */ /* 0x002fe200078e3cff */
[----:B------:R-:W-:Y:S01]  /*2ac30*/  IMAD.MOV.U32 R8, RZ, RZ, R3 ;  /* 0x000000ffff087224 */ /* 0x000fe200078e0003 */
[----:B------:R-:W-:-:S02]  /*2ac40*/  MOV R9, R4 ;  /* 0x0000000400097202 */ /* 0x000fc40000000f00 */
[----:B---3--:R-:W3:Y:S01]  /*2ac50*/  LDL.LU R4, [R1+0xa70] ;  /* 0x000a700001047983 */ /* 0x008ee20000300800 */
[----:B------:R-:W-:-:S03]  /*2ac60*/  VIADD R5, R5, UR8 ;  /* 0x0000000805057c36 */ /* 0x000fc60008000000 */
[----:B------:R-:W3:Y:S04]  /*2ac70*/  LDL.LU R3, [R1+0xa74] ;  /* 0x000a740001037983 */ /* 0x000ee80000300800 */
[----:B------:R-:W3:Y:S04]  /*2ac80*/  LDL.LU R12, [R1+0xa7c] ;  /* 0x000a7c00010c7983 */ /* 0x000ee80000300800 */
[----:B------:R1:W-:Y:S01]  /*2ac90*/  LDGSTS.E [R5], desc[UR60][R8.64], P0 ;  /* 0x0000000008057fae */ /* 0x0003e2000812187c */
[----:B------:R-:W-:-:S05]  /*2aca0*/  IADD3 R13, P1, R13, R2, RZ ;  /* 0x000000020d0d7210 */ /* 0x000fca0007f3e0ff */
[----:B------:R-:W-:Y:S01]  /*2acb0*/  IMAD.X R15, R15, 0x1, R0, P1 ;  /* 0x000000010f0f7824 */ /* 0x000fe200008e0600 */
[----:B------:R-:W-:Y:S01]  /*2acc0*/  IADD3 R10, P2, R10, R2, RZ ;  /* 0x000000020a0a7210 */ /* 0x000fe20007f5e0ff */
[----:B------:R1:W-:Y:S02]  /*2acd0*/  STL [R1+0xa5c], R13 ;  /* 0x000a5c0d01007387 */ /* 0x0003e40000100800 */
[----:B-1----:R-:W-:Y:S02]  /*2ace0*/  MOV R8, R13 ;  /* 0x0000000d00087202 */ /* 0x002fe40000000f00 */
[----:B------:R-:W-:Y:S04]  /*2acf0*/  STL [R1+0xa58], R15 ;  /* 0x000a580f01007387 */ /* 0x000fe80000100800 */
[----:B------:R-:W-:Y:S04]  /*2ad00*/  STL [R1+0xa64], R10 ;  /* 0x000a640a01007387 */ /* 0x000fe80000100800 */
[----:B------:R-:W3:Y:S01]  /*2ad10*/  LDL.LU R13, [R1+0xa78] ;  /* 0x000a7800010d7983 */ /* 0x000ee20000300800 */
[----:B------:R-:W-:-:S02]  /*2ad20*/  IMAD.MOV.U32 R9, RZ, RZ, R15 ;  /* 0x000000ffff097224 */ /* 0x000fc400078e000f */
[----:B------:R-:W-:-:S03]  /*2ad30*/  IMAD.X R11, R11, 0x1, R0, P2 ;  /* 0x000000010b0b7824 */ /* 0x000fc600010e0600 */
[----:B------:R1:W-:Y:S04]  /*2ad40*/  LDGSTS.E [R5+0x4000], desc[UR60][R8.64], P0 ;  /* 0x0400000008057fae */ /* 0x0003e8000812187c */
[----:B------:R1:W-:Y:S02]  /*2ad50*/  STL [R1+0xa60], R11 ;  /* 0x000a600b01007387 */ /* 0x0003e40000100800 */
[----:B-1----:R-:W-:Y:S02]  /*2ad60*/  MOV R9, R11 ;  /* 0x0000000b00097202 */ /* 0x002fe40000000f00 */
[----:B------:R-:W3:Y:S01]  /*2ad70*/  LDL.LU R11, [R1+0xa80] ;  /* 0x000a8000010b7983 */ /* 0x000ee20000300800 */
[----:B------:R-:W-:-:S05]  /*2ad80*/  IMAD.MOV.U32 R8, RZ, RZ, R10 ;  /* 0x000000ffff087224 */ /* 0x000fca00078e000a */
[----:B------:R1:W-:Y:S01]  /*2ad90*/  LDGSTS.E [R5+0x8000], desc[UR60][R8.64], P0 ;  /* 0x0800000008057fae */ /* 0x0003e2000812187c */
[----:B----4-:R-:W-:-:S05]  /*2ada0*/  IADD3 R6, P1, R6, R2, RZ ;  /* 0x0000000206067210 */ /* 0x010fca0007f3e0ff */
[----:B--2---:R-:W-:Y:S01]  /*2adb0*/  IMAD.X R7, R7, 0x1, R0, P1 ;  /* 0x0000000107077824 */ /* 0x004fe200008e0600 */
[----:B------:R-:W-:Y:S04]  /*2adc0*/  STL [R1+0xa6c], R6 ;  /* 0x000a6c0601007387 */ /* 0x000fe80000100800 */
[----:B------:R2:W-:Y:S04]  /*2add0*/  STL [R1+0xa68], R7 ;  /* 0x000a680701007387 */ /* 0x0005e80000100800 */
[----:B------:R-:W4:Y:S01]  /*2ade0*/  LDL.LU R10, [R1+0xa84] ;  /* 0x000a8400010a7983 */ /* 0x000f220000300800 */
[----:B---3--:R-:W-:-:S02]  /*2adf0*/  IADD3 R3, P1, R3, R2, RZ ;  /* 0x0000000203037210 */ /* 0x008fc40007f3e0ff */
[----:B------:R-:W-:-:S03]  /*2ae00*/  IADD3 R12, P2, R12, R2, RZ ;  /* 0x000000020c0c7210 */ /* 0x000fc60007f5e0ff */
[----:B------:R-:W-:Y:S01]  /*2ae10*/  IMAD.X R4, R4, 0x1, R0, P1 ;  /* 0x0000000104047824 */ /* 0x000fe200008e0600 */
[----:B-1----:R-:W-:Y:S01]  /*2ae20*/  MOV R9, R7 ;  /* 0x0000000700097202 */ /* 0x002fe20000000f00 */
[----:B------:R-:W-:Y:S01]  /*2ae30*/  IMAD.MOV.U32 R8, RZ, RZ, R6 ;  /* 0x000000ffff087224 */ /* 0x000fe200078e0006 */
[----:B------:R-:W-:Y:S04]  /*2ae40*/  STL [R1+0xa74], R3 ;  /* 0x000a740301007387 */ /* 0x000fe80000100800 */
[----:B------:R1:W-:Y:S04]  /*2ae50*/  STL [R1+0xa70], R4 ;  /* 0x000a700401007387 */ /* 0x0003e80000100800 */
[----:B------:R-:W-:Y:S04]  /*2ae60*/  STL [R1+0xa7c], R12 ;  /* 0x000a7c0c01007387 */ /* 0x000fe80000100800 */
[----:B--2---:R-:W2:Y:S04]  /*2ae70*/  LDL.LU R7, [R1+0xa88] ;  /* 0x000a880001077983 */ /* 0x004ea80000300800 */
[----:B------:R3:W-:Y:S02]  /*2ae80*/  LDGSTS.E [R5+0xc000], desc[UR60][R8.64], P0 ;  /* 0x0c00000008057fae */ /* 0x0007e4000812187c */
[----:B---3--:R-:W-:Y:S01]  /*2ae90*/  IMAD.MOV.U32 R9, RZ, RZ, R4 ;  /* 0x000000ffff097224 */ /* 0x008fe200078e0004 */
[----:B------:R-:W-:Y:S01]  /*2aea0*/  MOV R8, R3 ;  /* 0x0000000300087202 */ /* 0x000fe20000000f00 */
        /* <DEDUP_REMOVED lines=10> */
[----:B-1----:R-:W-:Y:S01]  /*2af50*/  IMAD.MOV.U32 R8, RZ, RZ, R12 ;  /* 0x000000ffff087224 */ /* 0x002fe200078e000c */
[----:B------:R-:W-:-:S05]  /*2af60*/  MOV R9, R13 ;  /* 0x0000000d00097202 */ /* 0x000fca0000000f00 */
[----:B------:R1:W-:Y:S01]  /*2af70*/  LDGSTS.E [R5+0x4004], desc[UR60][R8.64], P0 ;  /* 0x0400400008057fae */ /* 0x0003e2000812187c */
[----:B----4-:R-:W-:-:S05]  /*2af80*/  IADD3 R10, P1, R10, R2, RZ ;  /* 0x000000020a0a7210 */ /* 0x010fca0007f3e0ff */
[----:B------:R-:W-:Y:S01]  /*2af90*/  IMAD.X R11, R11, 0x1, R0, P1 ;  /* 0x000000010b0b7824 */ /* 0x000fe200008e0600 */
[----:B------:R-:W-:Y:S04]  /*2afa0*/  STL [R1+0xa84], R10 ;  /* 0x000a840a01007387 */ /* 0x000fe80000100800 */
[----:B------:R4:W-:Y:S04]  /*2afb0*/  STL [R1+0xa80], R11 ;  /* 0x000a800b01007387 */ /* 0x0009e80000100800 */
[----:B------:R-:W2:Y:S04]  /*2afc0*/  LDL.LU R15, [R1+0xa98] ;  /* 0x000a9800010f7983 */ /* 0x000ea80000300800 */
[----:B---3--:R-:W3:Y:S01]  /*2afd0*/  LDL.LU R13, [R1+0xa9c] ;  /* 0x000a9c00010d7983 */ /* 0x008ee20000300800 */
[----:B-1----:R-:W-:Y:S01]  /*2afe0*/  MOV R9, R11 ;  /* 0x0000000b00097202 */ /* 0x002fe20000000f00 */
[----:B------:R-:W-:-:S02]  /*2aff0*/  IMAD.MOV.U32 R8, RZ, RZ, R10 ;  /* 0x000000ffff087224 */ /* 0x000fc400078e000a */
[----:B----4-:R-:W4:Y:S04]  /*2b000*/  LDL.LU R11, [R1+0xaa0] ;  /* 0x000aa000010b7983 */ /* 0x010f280000300800 */
[----:B------:R-:W4:Y:S04]  /*2b010*/  LDL.LU R10, [R1+0xaa4] ;  /* 0x000aa400010a7983 */ /* 0x000f280000300800 */
[----:B------:R1:W-:Y:S01]  /*2b020*/  LDGSTS.E [R5+0x8004], desc[UR60][R8.64], P0 ;  /* 0x0800400008057fae */ /* 0x0003e2000812187c */
[----:B--2---:R-:W-:-:S05]  /*2b030*/  IADD3 R6, P2, R6, R2, RZ ;  /* 0x0000000206067210 */ /* 0x004fca0007f5e0ff */
[--C-:B------:R-:W-:Y:S01]  /*2b040*/  IMAD.X R7, R7, 0x1, R0.reuse, P2 ;  /* 0x0000000107077824 */ /* 0x100fe200010e0600 */
[----:B------:R-:W-:Y:S01]  /*2b050*/  IADD3 R3, P3, R3, R2, RZ ;  /* 0x0000000203037210 */ /* 0x000fe20007f7e0ff */
[----:B------:R-:W-:Y:S04]  /*2b060*/  STL [R1+0xa8c], R6 ;  /* 0x000a8c0601007387 */ /* 0x000fe80000100800 */
[----:B------:R-:W-:Y:S01]  /*2b070*/  IMAD.X R4, R4, 0x1, R0, P3 ;  /* 0x0000000104047824 */ /* 0x000fe200018e0600 */
[----:B------:R2:W-:Y:S01]  /*2b080*/  STL [R1+0xa88], R7 ;  /* 0x000a880701007387 */ /* 0x0005e20000100800 */
[----:B-1----:R-:W-:Y:S01]  /*2b090*/  IMAD.MOV.U32 R9, RZ, RZ, R7 ;  /* 0x000000ffff097224 */ /* 0x002fe200078e0007 */
[----:B------:R-:W-:Y:S02]  /*2b0a0*/  MOV R8, R6 ;  /* 0x0000000600087202 */ /* 0x000fe40000000f00 */
        /* <DEDUP_REMOVED lines=9> */
[----:B-1----:R-:W-:Y:S01]  /*2b140*/  IMAD.MOV.U32 R8, RZ, RZ, R3 ;  /* 0x000000ffff087224 */ /* 0x002fe200078e0003 */
[----:B------:R-:W-:Y:S02]  /*2b150*/  MOV R9, R4 ;  /* 0x0000000400097202 */ /* 0x000fe40000000f00 */
[----:B------:R-:W2:Y:S04]  /*2b160*/  LDL.LU R4, [R1+0xab0] ;  /* 0x000ab00001047983 */ /* 0x000ea80000300800 */
[----:B------:R-:W2:Y:S04]  /*2b170*/  LDL.LU R3, [R1+0xab4] ;  /* 0x000ab40001037983 */ /* 0x000ea80000300800 */
[----:B------:R-:W2:Y:S04]  /*2b180*/  LDL.LU R12, [R1+0xabc] ;  /* 0x000abc00010c7983 */ /* 0x000ea80000300800 */
[----:B------:R1:W-:Y:S01]  /*2b190*/  LDGSTS.E [R5+0x8], desc[UR60][R8.64], P1 ;  /* 0x0000800008057fae */ /* 0x0003e2000892187c */
[----:B---3--:R-:W-:-:S05]  /*2b1a0*/  IADD3 R13, P0, R13, R2, RZ ;  /* 0x000000020d0d7210 */ /* 0x008fca0007f1e0ff */
[----:B------:R-:W-:Y:S01]  /*2b1b0*/  IMAD.X R15, R15, 0x1, R0, P0 ;  /* 0x000000010f0f7824 */ /* 0x000fe200000e0600 */
[----:B----4-:R-:W-:Y:S01]  /*2b1c0*/  IADD3 R10, P2, R10, R2, RZ ;  /* 0x000000020a0a7210 */ /* 0x010fe20007f5e0ff */
[----:B------:R3:W-:Y:S01]  /*2b1d0*/  STL [R1+0xa9c], R13 ;  /* 0x000a9c0d01007387 */ /* 0x0007e20000100800 */
[----:B-1----:R-:W-:-:S03]  /*2b1e0*/  MOV R8, R13 ;  /* 0x0000000d00087202 */ /* 0x002fc60000000f00 */
[----:B------:R-:W-:Y:S04]  /*2b1f0*/  STL [R1+0xa98], R15 ;  /* 0x000a980f01007387 */ /* 0x000fe80000100800 */
[----:B------:R-:W-:Y:S04]  /*2b200*/  STL [R1+0xaa4], R10 ;  /* 0x000aa40a01007387 */ /* 0x000fe80000100800 */
[----:B---3--:R-:W3:Y:S01]  /*2b210*/  LDL.LU R13, [R1+0xab8] ;  /* 0x000ab800010d7983 */ /* 0x008ee20000300800 */
[----:B------:R-:W-:Y:S02]  /*2b220*/  IMAD.MOV.U32 R9, RZ, RZ, R15 ;  /* 0x000000ffff097224 */ /* 0x000fe400078e000f */
[----:B------:R-:W-:-:S03]  /*2b230*/  IMAD.X R11, R11, 0x1, R0, P2 ;  /* 0x000000010b0b7824 */ /* 0x000fc600010e0600 */
[----:B------:R1:W-:Y:S04]  /*2b240*/  LDGSTS.E [R5+0x4008], desc[UR60][R8.64], P1 ;  /* 0x0400800008057fae */ /* 0x0003e8000892187c */
[----:B------:R4:W-:Y:S01]  /*2b250*/  STL [R1+0xaa0], R11 ;  /* 0x000aa00b01007387 */ /* 0x0009e20000100800 */
[----:B-1----:R-:W-:-:S03]  /*2b260*/  MOV R9, R11 ;  /* 0x0000000b00097202 */ /* 0x002fc60000000f00 */
[----:B----4-:R-:W4:Y:S01]  /*2b270*/  LDL.LU R11, [R1+0xac0] ;  /* 0x000ac000010b7983 */ /* 0x010f220000300800 */
[----:B------:R-:W-:-:S05]  /*2b280*/  IMAD.MOV.U32 R8, RZ, RZ, R10 ;  /* 0x000000ffff087224 */ /* 0x000fca00078e000a */
[----:B------:R1:W-:Y:S01]  /*2b290*/  LDGSTS.E [R5+0x8008], desc[UR60][R8.64], P1 ;  /* 0x0800800008057fae */ /* 0x0003e2000892187c */
[----:B--2---:R-:W-:-:S05]  /*2b2a0*/  IADD3 R6, P0, R6, R2, RZ ;  /* 0x0000000206067210 */ /* 0x004fca0007f1e0ff */
[----:B------:R-:W-:Y:S01]  /*2b2b0*/  IMAD.X R7, R7, 0x1, R0, P0 ;  /* 0x0000000107077824 */ /* 0x000fe200000e0600 */
[----:B------:R-:W-:Y:S04]  /*2b2c0*/  STL [R1+0xaac], R6 ;  /* 0x000aac0601007387 */ /* 0x000fe80000100800 */
[----:B------:R2:W-:Y:S04]  /*2b2d0*/  STL [R1+0xaa8], R7 ;  /* 0x000aa80701007387 */ /* 0x0005e80000100800 */
[----:B------:R-:W4:Y:S01]  /*2b2e0*/  LDL.LU R10, [R1+0xac4] ;  /* 0x000ac400010a7983 */ /* 0x000f220000300800 */
[----:B-1----:R-:W-:Y:S01]  /*2b2f0*/  IMAD.MOV.U32 R8, RZ, RZ, R6 ;  /* 0x000000ffff087224 */ /* 0x002fe200078e0006 */
[----:B------:R-:W-:-:S05]  /*2b300*/  MOV R9, R7 ;  /* 0x0000000700097202 */ /* 0x000fca0000000f00 */
[----:B------:R1:W-:Y:S01]  /*2b310*/  LDGSTS.E [R5+0xc008], desc[UR60][R8.64], P1 ;  /* 0x0c00800008057fae */ /* 0x0003e2000892187c */
[-C--:B------:R-:W-:Y:S02]  /*2b320*/  IADD3 R3, P1, R3, R2.reuse, RZ ;  /* 0x0000000203037210 */ /* 0x080fe40007f3e0ff */
[----:B------:R-:W-:-:S03]  /*2b330*/  IADD3 R12, P2, R12, R2, RZ ;  /* 0x000000020c0c7210 */ /* 0x000fc60007f5e0ff */
[----:B------:R-:W-:Y:S01]  /*2b340*/  IMAD.X R4, R4, 0x1, R0, P1 ;  /* 0x0000000104047824 */ /* 0x000fe200008e0600 */
[----:B------:R-:W-:Y:S04]  /*2b350*/  STL [R1+0xab4], R3 ;  /* 0x000ab40301007387 */ /* 0x000fe80000100800 */
[----:B------:R3:W-:Y:S01]  /*2b360*/  STL [R1+0xab0], R4 ;  /* 0x000ab00401007387 */ /* 0x0007e20000100800 */
[----:B-1----:R-:W-:-:S03]  /*2b370*/  IMAD.MOV.U32 R9, RZ, RZ, R4 ;  /* 0x000000ffff097224 */ /* 0x002fc600078e0004 */
[----:B------:R-:W-:Y:S01]  /*2b380*/  STL [R1+0xabc], R12 ;  /* 0x000abc0c01007387 */ /* 0x000fe20000100800 */
[----:B------:R-:W-:-:S03]  /*2b390*/  MOV R8, R3 ;  /* 0x0000000300087202 */ /* 0x000fc60000000f00 */
[----:B--2---:R-:W2:Y:S01]  /*2b3a0*/  LDL.LU R7, [R1+0xac8] ;  /* 0x000ac80001077983 */ /* 0x004ea20000300800 */
[----:B------:R-:W-:-:S04]  /*2b3b0*/  UISETP.GT.AND UP1, UPT, UR7, 0xb, UPT ;  /* 0x0000000b0700788c */ /* 0x000fc8000bf24270 */
[----:B------:R-:W-:-:S04]  /*2b3c0*/  USEL UR6, URZ, 0x4, !UP1 ;  /* 0x000000043f067887 */ /* 0x000fc8000c800000 */
[----:B------:R-:W-:Y:S01]  /*2b3d0*/  USEL UR6, UR6, URZ, !UP0 ;  /* 0x0000003f06067287 */ /* 0x000fe2000c000000 */
[----:B---3--:R-:W-:-:S05]  /*2b3e0*/  IMAD.X R13, R13, 0x1, R0, P2 ;  /* 0x000000010d0d7824 */ /* 0x008fca00010e0600 */
[----:B------:R1:W-:Y:S04]  /*2b3f0*/  STL [R1+0xab8], R13 ;  /* 0x000ab80d01007387 */ /* 0x0003e80000100800 */
[----:B------:R-:W3:Y:S04]  /*2b400*/  LDL.LU R6, [R1+0xacc] ;  /* 0x000acc0001067983 */ /* 0x000ee80000300800 */
[----:B------:R-:W2:Y:S04]  /*2b410*/  LDL.LU R4, [R1+0xe50] ;  /* 0x000e500001047983 */ /* 0x000ea80000300800 */
[----:B------:R-:W2:Y:S01]  /*2b420*/  LDL.LU R3, [R1+0xe54] ;  /* 0x000e540001037983 */ /* 0x000ea20000300800 */
        /* <DEDUP_REMOVED lines=10> */
[----:B------:R-:W2:Y:S01]  /*2b4d0*/  LDL.LU R13, [R1+0xe5c] ;  /* 0x000e5c00010d7983 */ /* 0x000ea20000300800 */
[----:B-1----:R-:W-:Y:S01]  /*2b4e0*/  MOV R9, R11 ;  /* 0x0000000b00097202 */ /* 0x002fe20000000f00 */
[----:B------:R-:W-:-:S02]  /*2b4f0*/  IMAD.MOV.U32 R8, RZ, RZ, R10 ;  /* 0x000000ffff087224 */ /* 0x000fc400078e000a */
[----:B----4-:R-:W4:Y:S04]  /*2b500*/  LDL.LU R11, [R1+0xe60] ;  /* 0x000e6000010b7983 */ /* 0x010f280000300800 */
[----:B------:R-:W4:Y:S04]  /*2b510*/  LDL.LU R10, [R1+0xe64] ;  /* 0x000e6400010a7983 */ /* 0x000f280000300800 */
[----:B------:R1:W-:Y:S01]  /*2b520*/  LDGSTS.E [R5+0x800c], desc[UR60][R8.64], P0 ;  /* 0x0800c00008057fae */ /* 0x0003e2000812187c */
[----:B------:R-:W-:-:S04]  /*2b530*/  UISETP.GT.AND UP1, UPT, UR7, 0x28, UPT ;  /* 0x000000280700788c */ /* 0x000fc8000bf24270 */
[----:B------:R-:W-:-:S04]  /*2b540*/  USEL UR6, URZ, 0x4, !UP1 ;  /* 0x000000043f067887 */ /* 0x000fc8000c800000 */
[----:B------:R-:W-:Y:S01]  /*2b550*/  USEL UR6, UR6, URZ, !UP0 ;  /* 0x0000003f06067287 */ /* 0x000fe2000c000000 */
[----:B---3--:R-:W-:-:S05]  /*2b560*/  IADD3 R6, P2, R6, R2, RZ ;  /* 0x0000000206067210 */ /* 0x008fca0007f5e0ff */
[--C-:B--2---:R-:W-:Y:S01]  /*2b570*/  IMAD.X R7, R7, 0x1, R0.reuse, P2 ;  /* 0x0000000107077824 */ /* 0x104fe200010e0600 */
        /* <DEDUP_REMOVED lines=9> */
[----:B------:R-:W3:Y:S01]  /*2b610*/  LDL.LU R6, [R1+0xe6c] ;  /* 0x000e6c0001067983 */ /* 0x000ee20000300800 */
[----:B------:R-:W-:-:S03]  /*2b620*/  ISETP.NE.U32.AND P1, PT, RZ, UR6, PT ;  /* 0x00000006ff007c0c */ /* 0x000fc6000bf25070 */
[----:B------:R1:W-:Y:S02]  /*2b630*/  LDGSTS.E [R5+0xc00c], desc[UR60][R8.64], P0 ;  /* 0x0c00c00008057fae */ /* 0x0003e4000812187c */
[----:B-1----:R-:W-:Y:S01]  /*2b640*/  MOV R9, R4 ;  /* 0x0000000400097202 */ /* 0x002fe20000000f00 */
[----:B------:R-:W-:Y:S01]  /*2b650*/  IMAD.MOV.U32 R8, RZ, RZ, R3 ;  /* 0x000000ffff087224 */ /* 0x000fe200078e0003 */
        /* <DEDUP_REMOVED lines=8> */
[----:B-1----:R-:W-:-:S03]  /*2b6e0*/  MOV R8, R13 ;  /* 0x0000000d00087202 */ /* 0x002fc60000000f00 */
[----:B------:R-:W-:Y:S04]  /*2b6f0*/  STL [R1+0xe58], R15 ;  /* 0x000e580f01007387 */ /* 0x000fe80000100800 */
[----:B------:R-:W-:Y:S04]  /*2b700*/  STL [R1+0xe64], R10 ;  /* 0x000e640a01007387 */ /* 0x000fe80000100800 */
[----:B----4-:R-:W4:Y:S01]  /*2b710*/  LDL.LU R13, [R1+0xe78] ;  /* 0x000e7800010d7983 */ /* 0x010f220000300800 */
[----:B------:R-:W-:Y:S02]  /*2b720*/  IMAD.MOV.U32 R9, RZ, RZ, R15 ;  /* 0x000000ffff097224 */ /* 0x000fe400078e000f */
[----:B------:R-:W-:-:S03]  /*2b730*/  IMAD.X R11, R11, 0x1, R0, P2 ;  /* 0x000000010b0b7824 */ /* 0x000fc600010e0600 */
[----:B------:R1:W-:Y:S04]  /*2b740*/  LDGSTS.E [R5+0x14000], desc[UR60][R8.64], P1 ;  /* 0x1400000008057fae */ /* 0x0003e8000892187c */
[----:B------:R1:W-:Y:S02]  /*2b750*/  STL [R1+0xe60], R11 ;  /* 0x000e600b01007387 */ /* 0x0003e40000100800 */
[----:B-1----:R-:W-:Y:S02]  /*2b760*/  MOV R9, R11 ;  /* 0x0000000b00097202 */ /* 0x002fe40000000f00 */
[----:B------:R-:W4:Y:S01]  /*2b770*/  LDL.LU R11, [R1+0xe80] ;  /* 0x000e8000010b7983 */ /* 0x000f220000300800 */
[----:B------:R-:W-:-:S05]  /*2b780*/  IMAD.MOV.U32 R8, RZ, RZ, R10 ;  /* 0x000000ffff087224 */ /* 0x000fca00078e000a */
[----:B------:R1:W-:Y:S01]  /*2b790*/  LDGSTS.E [R5+0x18000], desc[UR60][R8.64], P1 ;  /* 0x1800000008057fae */ /* 0x0003e2000892187c */
[----:B---3--:R-:W-:-:S05]  /*2b7a0*/  IADD3 R6, P0, R6, R2, RZ ;  /* 0x0000000206067210 */ /* 0x008fca0007f1e0ff */
[----:B--2---:R-:W-:Y:S01]  /*2b7b0*/  IMAD.X R7, R7, 0x1, R0, P0 ;  /* 0x0000000107077824 */ /* 0x004fe200000e0600 */
[----:B------:R-:W-:Y:S04]  /*2b7c0*/  STL [R1+0xe6c], R6 ;  /* 0x000e6c0601007387 */ /* 0x000fe80000100800 */
[----:B------:R2:W-:Y:S04]  /*2b7d0*/  STL [R1+0xe68], R7 ;  /* 0x000e680701007387 */ /* 0x0005e80000100800 */
[----:B------:R-:W3:Y:S01]  /*2b7e0*/  LDL.LU R10, [R1+0xe84] ;  /* 0x000e8400010a7983 */ /* 0x000ee20000300800 */
        /* <DEDUP_REMOVED lines=25> */
[----:B---3--:R-:W-:-:S05]  /*2b980*/  IADD3 R10, P1, R10, R2, RZ ;  /* 0x000000020a0a7210 */ /* 0x008fca0007f3e0ff */
[----:B------:R-:W-:Y:S01]  /*2b990*/  IMAD.X R11, R11, 0x1, R0, P1 ;  /* 0x000000010b0b7824 */ /* 0x000fe200008e0600 */
[----:B------:R-:W-:Y:S04]  /*2b9a0*/  STL [R1+0xe84], R10 ;  /* 0x000e840a01007387 */ /* 0x000fe80000100800 */
[----:B------:R3:W-:Y:S04]  /*2b9b0*/  STL [R1+0xe80], R11 ;  /* 0x000e800b01007387 */ /* 0x0007e80000100800 */
[----:B------:R-:W2:Y:S04]  /*2b9c0*/  LDL.LU R15, [R1+0xe98] ;  /* 0x000e9800010f7983 */ /* 0x000ea80000300800 */
[----:B------:R-:W2:Y:S01]  /*2b9d0*/  LDL.LU R13, [R1+0xe9c] ;  /* 0x000e9c00010d7983 */ /* 0x000ea20000300800 */
[----:B-1----:R-:W-:Y:S01]  /*2b9e0*/  MOV R9, R11 ;  /* 0x0000000b00097202 */ /* 0x002fe20000000f00 */
[----:B------:R-:W-:-:S02]  /*2b9f0*/  IMAD.MOV.U32 R8, RZ, RZ, R10 ;  /* 0x000000ffff087224 */ /* 0x000fc400078e000a */
[----:B---3--:R-:W3:Y:S04]  /*2ba00*/  LDL.LU R11, [R1+0xea0] ;  /* 0x000ea000010b7983 */ /* 0x008ee80000300800 */
[----:B------:R-:W3:Y:S04]  /*2ba10*/  LDL.LU R10, [R1+0xea4] ;  /* 0x000ea400010a7983 */ /* 0x000ee80000300800 */
[----:B------:R1:W-:Y:S01]  /*2ba20*/  LDGSTS.E [R5+0x18004], desc[UR60][R8.64], P0 ;  /* 0x1800400008057fae */ /* 0x0003e2000812187c */
[----:B----4-:R-:W-:-:S05]  /*2ba30*/  IADD3 R6, P2, R6, R2, RZ ;  /* 0x0000000206067210 */ /* 0x010fca0007f5e0ff */
        /* <DEDUP_REMOVED lines=22> */
[----:B------:R-:W-:-:S05]  /*2bba0*/  IADD3 R13, P0, R13, R2, RZ ;  /* 0x000000020d0d7210 */ /* 0x000fca0007f1e0ff */
[----:B------:R-:W-:Y:S01]  /*2bbb0*/  IMAD.X R15, R15, 0x1, R0, P0 ;  /* 0x000000010f0f7824 */ /* 0x000fe200000e0600 */
[----:B---3--:R-:W-:Y:S01]  /*2bbc0*/  IADD3 R10, P2, R10, R2, RZ ;  /* 0x000000020a0a7210 */ /* 0x008fe20007f5e0ff */
        /* <DEDUP_REMOVED lines=108> */
[----:B-1----:R-:W-:Y:S01]  /*2c290*/  IMAD.MOV.U32 R9, RZ, RZ, R4 ;  /* 0x000000ffff097224 */ /* 0x002fe200078e0004 */
[----:B------:R-:W-:Y:S01]  /*2c2a0*/  MOV R8, R3 ;  /* 0x0000000300087202 */ /* 0x000fe20000000f00 */
        /* <DEDUP_REMOVED lines=19> */
[----:B-1----:R-:W-:-:S03]  /*2c3e0*/  MOV R9, R11 ;  /* 0x0000000b00097202 */ /* 0x002fc60000000f00 */
[----:B------:R-:W2:Y:S04]  /*2c3f0*/  LDL.LU R13, [R1+0x12a0] ;  /* 0x0012a000010d7983 */ /* 0x000ea80000300800 */
[----:B---3--:R-:W3:Y:S01]  /*2c400*/  LDL.LU R11, [R1+0x12a4] ;  /* 0x0012a400010b7983 */ /* 0x008ee20000300800 */
[----:B------:R-:W-:-:S05]  /*2c410*/  IMAD.MOV.U32 R8, RZ, RZ, R10 ;  /* 0x000000ffff087224 */ /* 0x000fca00078e000a */
[----:B------:R1:W-:Y:S01]  /*2c420*/  LDGSTS.E [R5+0x28004], desc[UR60][R8.64], P0 ;  /* 0x2800400008057fae */ /* 0x0003e2000812187c */
[----:B----4-:R-:W-:-:S05]  /*2c430*/  IADD3 R6, P2, R6, R2, RZ ;  /* 0x0000000206067210 */ /* 0x010fca0007f5e0ff */
[----:B--2---:R-:W-:Y:S01]  /*2c440*/  IMAD.X R7, R7, 0x1, R0, P2 ;  /* 0x0000000107077824 */ /* 0x004fe200010e0600 */
[----:B------:R-:W-:-:S03]  /*2c450*/  IADD3 R3, P3, R3, R2, RZ ;  /* 0x0000000203037210 */ /* 0x000fc60007f7e0ff */
[----:B-1----:R-:W-:Y:S01]  /*2c460*/  IMAD.MOV.U32 R9, RZ, RZ, R7 ;  /* 0x000000ffff097224 */ /* 0x002fe200078e0007 */
[----:B------:R-:W-:Y:S01]  /*2c470*/  MOV R8, R6 ;  /* 0x0000000600087202 */ /* 0x000fe20000000f00 */
[----:B------:R-:W-:Y:S01]  /*2c480*/  STL [R1+0x128c], R6 ;  /* 0x00128c0601007387 */ /* 0x000fe20000100800 */
[----:B------:R-:W-:-:S03]  /*2c490*/  IMAD.X R4, R4, 0x1, R0, P3 ;  /* 0x0000000104047824 */ /* 0x000fc600018e0600 */
[----:B------:R-:W-:Y:S04]  /*2c4a0*/  STL [R1+0x1288], R7 ;  /* 0x0012880701007387 */ /* 0x000fe80000100800 */
[----:B------:R-:W-:Y:S04]  /*2c4b0*/  STL [R1+0x1294], R3 ;  /* 0x0012940301007387 */ /* 0x000fe80000100800 */
[----:B------:R1:W-:Y:S04]  /*2c4c0*/  LDGSTS.E [R5+0x2c004], desc[UR60][R8.64], P0 ;  /* 0x2c00400008057fae */ /* 0x0003e8000812187c */
[----:B------:R2:W-:Y:S04]  /*2c4d0*/  STL [R1+0x1290], R4 ;  /* 0x0012900401007387 */ /* 0x0005e80000100800 */
[----:B------:R-:W4:Y:S01]  /*2c4e0*/  LDL.LU R10, [R1+0x12a8] ;  /* 0x0012a800010a7983 */ /* 0x000f220000300800 */
[----:B-1----:R-:W-:-:S03]  /*2c4f0*/  MOV R9, R4 ;  /* 0x0000000400097202 */ /* 0x002fc60000000f00 */
        /* <DEDUP_REMOVED lines=10> */
[----:B------:R-:W-:-:S05]  /*2c5a0*/  IADD3 R12, P0, R12, R2, RZ ;  /* 0x000000020c0c7210 */ /* 0x000fca0007f1e0ff */
[----:B------:R-:W-:Y:S01]  /*2c5b0*/  IMAD.X R15, R15, 0x1, R0, P0 ;  /* 0x000000010f0f7824 */ /* 0x000fe200000e0600 */
[----:B---3--:R-:W-:Y:S01]  /*2c5c0*/  IADD3 R11, P2, R11, R2, RZ ;  /* 0x000000020b0b7210 */ /* 0x008fe20007f5e0ff */
[----:B------:R3:W-:Y:S01]  /*2c5d0*/  STL [R1+0x129c], R12 ;  /* 0x00129c0c01007387 */ /* 0x0007e20000100800 */
[----:B-1----:R-:W-:-:S03]  /*2c5e0*/  MOV R8, R12 ;  /* 0x0000000c00087202 */ /* 0x002fc60000000f00 */
[----:B------:R-:W-:Y:S04]  /*2c5f0*/  STL [R1+0x1298], R15 ;  /* 0x0012980f01007387 */ /* 0x000fe80000100800 */
[----:B------:R1:W-:Y:S04]  /*2c600*/  STL [R1+0x12a4], R11 ;  /* 0x0012a40b01007387 */ /* 0x0003e80000100800 */
[----:B---3--:R-:W3:Y:S01]  /*2c610*/  LDL.LU R12, [R1+0x12b8] ;  /* 0x0012b800010c7983 */ /* 0x008ee20000300800 */
[----:B------:R-:W-:Y:S02]  /*2c620*/  IMAD.MOV.U32 R9, RZ, RZ, R15 ;  /* 0x000000ffff097224 */ /* 0x000fe400078e000f */
[----:B------:R-:W-:-:S03]  /*2c630*/  IMAD.X R13, R13, 0x1, R0, P2 ;  /* 0x000000010d0d7824 */ /* 0x000fc600010e0600 */
[----:B------:R1:W-:Y:S04]  /*2c640*/  LDGSTS.E [R5+0x24008], desc[UR60][R8.64], P1 ;  /* 0x2400800008057fae */ /* 0x0003e8000892187c */
[----:B------:R-:W-:Y:S01]  /*2c650*/  STL [R1+0x12a0], R13 ;  /* 0x0012a00d01007387 */ /* 0x000fe20000100800 */
[----:B-1----:R-:W-:Y:S01]  /*2c660*/  IMAD.MOV.U32 R8, RZ, RZ, R11 ;  /* 0x000000ffff087224 */ /* 0x002fe200078e000b */
[----:B------:R-:W-:Y:S02]  /*2c670*/  MOV R9, R13 ;  /* 0x0000000d00097202 */ /* 0x000fe40000000f00 */
[----:B------:R-:W3:Y:S04]  /*2c680*/  LDL.LU R11, [R1+0x12c0] ;  /* 0x0012c000010b7983 */ /* 0x000ee80000300800 */
[----:B------:R1:W-:Y:S01]  /*2c690*/  LDGSTS.E [R5+0x28008], desc[UR60][R8.64], P1 ;  /* 0x2800800008057fae */ /* 0x0003e2000892187c */
[----:B--2---:R-:W-:-:S05]  /*2c6a0*/  IADD3 R4, P0, R4, R2, RZ ;  /* 0x0000000204047210 */ /* 0x004fca0007f1e0ff */
[----:B----4-:R-:W-:Y:S01]  /*2c6b0*/  IMAD.X R10, R10, 0x1, R0, P0 ;  /* 0x000000010a0a7824 */ /* 0x010fe200000e0600 */
[----:B------:R2:W-:Y:S01]  /*2c6c0*/  STL [R1+0x12ac], R4 ;  /* 0x0012ac0401007387 */ /* 0x0005e20000100800 */
[----:B-1----:R-:W-:-:S03]  /*2c6d0*/  IMAD.MOV.U32 R8, RZ, RZ, R4 ;  /* 0x000000ffff087224 */ /* 0x002fc600078e0004 */
[----:B------:R1:W-:Y:S04]  /*2c6e0*/  STL [R1+0x12a8], R10 ;  /* 0x0012a80a01007387 */ /* 0x0003e80000100800 */
[----:B--2---:R-:W2:Y:S01]  /*2c6f0*/  LDL.LU R4, [R1+0x12c4] ;  /* 0x0012c40001047983 */ /* 0x004ea20000300800 */
[----:B------:R-:W-:Y:S01]  /*2c700*/  UISETP.GT.AND UP1, UPT, UR7, 0x4b, UPT ;  /* 0x0000004b0700788c */ /* 0x000fe2000bf24270 */
[----:B------:R-:W-:-:S03]  /*2c710*/  MOV R9, R10 ;  /* 0x0000000a00097202 */ /* 0x000fc60000000f00 */
        /* <DEDUP_REMOVED lines=11> */
[----:B------:R-:W-:-:S03]  /*2c7d0*/  MOV R8, R3 ;  /* 0x0000000300087202 */ /* 0x000fc60000000f00 */
        /* <DEDUP_REMOVED lines=8> */
[----:B------:R-:W-:-:S05]  /*2c860*/  MOV R9, R12 ;  /* 0x0000000c00097202 */ /* 0x000fca0000000f00 */
[----:B------:R1:W-:Y:S01]  /*2c870*/  LDGSTS.E [R5+0x2400c], desc[UR60][R8.64], P0 ;  /* 0x2400c00008057fae */ /* 0x0003e2000812187c */
[----:B--2---:R-:W-:-:S05]  /*2c880*/  IADD3 R4, P1, R4, R2, RZ ;  /* 0x0000000204047210 */ /* 0x004fca0007f3e0ff */
[----:B------:R-:W-:Y:S01]  /*2c890*/  IMAD.X R11, R11, 0x1, R0, P1 ;  /* 0x000000010b0b7824 */ /* 0x000fe200008e0600 */
[----:B------:R2:W-:Y:S01]  /*2c8a0*/  STL [R1+0x12c4], R4 ;  /* 0x0012c40401007387 */ /* 0x0005e20000100800 */
[----:B-1----:R-:W-:-:S03]  /*2c8b0*/  IMAD.MOV.U32 R8, RZ, RZ, R4 ;  /* 0x000000ffff087224 */ /* 0x002fc600078e0004 */
[----:B------:R1:W-:Y:S04]  /*2c8c0*/  STL [R1+0x12c0], R11 ;  /* 0x0012c00b01007387 */ /* 0x0003e80000100800 */
[----:B------:R-:W4:Y:S04]  /*2c8d0*/  LDL.LU R15, [R1+0x1658] ;  /* 0x00165800010f7983 */ /* 0x000f280000300800 */
[----:B--2---:R-:W2:Y:S04]  /*2c8e0*/  LDL.LU R4, [R1+0x165c] ;  /* 0x00165c0001047983 */ /* 0x004ea80000300800 */
[----:B------:R-:W2:Y:S04]  /*2c8f0*/  LDL.LU R13, [R1+0x1660] ;  /* 0x00166000010d7983 */ /* 0x000ea80000300800 */
[----:B------:R-:W2:Y:S01]  /*2c900*/  LDL.LU R12, [R1+0x1664] ;  /* 0x00166400010c7983 */ /* 0x000ea20000300800 */
[----:B------:R-:W-:-:S05]  /*2c910*/  MOV R9, R11 ;  /* 0x0000000b00097202 */ /* 0x000fca0000000f00 */
[----:B------:R1:W-:Y:S01]  /*2c920*/  LDGSTS.E [R5+0x2800c], desc[UR60][R8.64], P0 ;  /* 0x2800c00008057fae */ /* 0x0003e2000812187c */
[----:B------:R-:W-:Y:S01]  /*2c930*/  UISETP.GT.AND UP1, UPT, UR7, 0x68, UPT ;  /* 0x000000680700788c */ /* 0x000fe2000bf24270 */
[-C--:B---3--:R-:W-:Y:S02]  /*2c940*/  IADD3 R7, P2, R7, R2.reuse, RZ ;  /* 0x0000000207077210 */ /* 0x088fe40007f5e0ff */
[----:B------:R-:W-:-:S03]  /*2c950*/  IADD3 R3, P3, R3, R2, RZ ;  /* 0x0000000203037210 */ /* 0x000fc60007f7e0ff */
[--C-:B------:R-:W-:Y:S01]  /*2c960*/  IMAD.X R10, R10, 0x1, R0.reuse, P2 ;  /* 0x000000010a0a7824 */ /* 0x100fe200010e0600 */
[----:B------:R-:W-:Y:S01]  /*2c970*/  STL [R1+0x12cc], R7 ;  /* 0x0012cc0701007387 */ /* 0x000fe20000100800 */
[----:B----4-:R-:W-:-:S03]  /*2c980*/  IMAD.X R6, R6, 0x1, R0, P3 ;  /* 0x0000000106067824 */ /* 0x010fc600018e0600 */
[----:B------:R3:W-:Y:S01]  /*2c990*/  STL [R1+0x12c8], R10 ;  /* 0x0012c80a01007387 */ /* 0x0007e20000100800 */
[----:B-1----:R-:W-:-:S03]  /*2c9a0*/  IMAD.MOV.U32 R9, RZ, RZ, R10 ;  /* 0x000000ffff097224 */ /* 0x002fc600078e000a */
[----:B------:R-:W-:Y:S04]  /*2c9b0*/  STL [R1+0x1654], R3 ;  /* 0x0016540301007387 */ /* 0x000fe80000100800 */
[----:B------:R-:W4:Y:S04]  /*2c9c0*/  LDL.LU R11, [R1+0x1668] ;  /* 0x00166800010b7983 */ /* 0x000f280000300800 */
[----:B------:R1:W-:Y:S04]  /*2c9d0*/  STL [R1+0x1650], R6 ;  /* 0x0016500601007387 */ /* 0x0003e80000100800 */
[----:B---3--:R-:W3:Y:S01]  /*2c9e0*/  LDL.LU R10, [R1+0x166c] ;  /* 0x00166c00010a7983 */ /* 0x008ee20000300800 */
[----:B------:R-:W-:Y:S01]  /*2c9f0*/  USEL UR6, URZ, 0x4, !UP1 ;  /* 0x000000043f067887 */ /* 0x000fe2000c800000 */
[----:B------:R-:W-:-:S02]  /*2ca00*/  MOV R8, R7 ;  /* 0x0000000700087202 */ /* 0x000fc40000000f00 */
[----:B------:R-:W4:Y:S01]  /*2ca10*/  LDL.LU R7, [R1+0x1670] ;  /* 0x0016700001077983 */ /* 0x000f220000300800 */
[----:B------:R-:W-:-:S03]  /*2ca20*/  USEL UR6, UR6, URZ, !UP0 ;  /* 0x0000003f06067287 */ /* 0x000fc6000c000000 */
[----:B------:R1:W-:Y:S03]  /*2ca30*/  LDGSTS.E [R5+0x2c00c], desc[UR60][R8.64], P0 ;  /* 0x2c00c00008057fae */ /* 0x0003e6000812187c */
[----:B------:R-:W-:Y:S02]  /*2ca40*/  ISETP.NE.U32.AND P1, PT, RZ, UR6, PT ;  /* 0x00000006ff007c0c */ /* 0x000fe4000bf25070 */
[----:B-1----:R-:W-:Y:S01]  /*2ca50*/  MOV R9, R6 ;  /* 0x0000000600097202 */ /* 0x002fe20000000f00 */
[----:B------:R-:W-:Y:S01]  /*2ca60*/  IMAD.MOV.U32 R8, RZ, RZ, R3 ;  /* 0x000000ffff087224 */ /* 0x000fe200078e0003 */
[----:B------:R-:W4:Y:S04]  /*2ca70*/  LDL.LU R6, [R1+0x1674] ;  /* 0x0016740001067983 */ /* 0x000f280000300800 */
[----:B------:R-:W4:Y:S05]  /*2ca80*/  LDL.LU R3, [R1+0x167c] ;  /* 0x00167c0001037983 */ /* 0x000f2a0000300800 */
[----:B------:R1:W-:Y:S01]  /*2ca90*/  LDGSTS.E [R5+0x30000], desc[UR60][R8.64], P1 ;  /* 0x3000000008057fae */ /* 0x0003e2000892187c */
[----:B--2---:R-:W-:-:S05]  /*2caa0*/  IADD3 R4, P0, R4, R2, RZ ;  /* 0x0000000204047210 */ /* 0x004fca0007f1e0ff */
[----:B------:R-:W-:Y:S01]  /*2cab0*/  IMAD.X R15, R15, 0x1, R0, P0 ;  /* 0x000000010f0f7824 */ /* 0x000fe200000e0600 */
[----:B------:R-:W-:Y:S01]  /*2cac0*/  IADD3 R12, P2, R12, R2, RZ ;  /* 0x000000020c0c7210 */ /* 0x000fe20007f5e0ff */
[----:B------:R2:W-:Y:S01]  /*2cad0*/  STL [R1+0x165c], R4 ;  /* 0x00165c0401007387 */ /* 0x0005e20000100800 */
[----:B-1----:R-:W-:-:S03]  /*2cae0*/  MOV R8, R4 ;  /* 0x0000000400087202 */ /* 0x002fc60000000f00 */
[----:B------:R1:W-:Y:S04]  /*2caf0*/  STL [R1+0x1658], R15 ;  /* 0x0016580f01007387 */ /* 0x0003e80000100800 */
[----:B------:R-:W-:Y:S04]  /*2cb00*/  STL [R1+0x1664], R12 ;  /* 0x0016640c01007387 */ /* 0x000fe80000100800 */
[----:B--2---:R-:W2:Y:S01]  /*2cb10*/  LDL.LU R4, [R1+0x1678] ;  /* 0x0016780001047983 */ /* 0x004ea20000300800 */
[----:B------:R-:W-:Y:S02]  /*2cb20*/  IMAD.MOV.U32 R9, RZ, RZ, R15 ;  /* 0x000000ffff097224 */ /* 0x000fe400078e000f */
[----:B------:R-:W-:-:S03]  /*2cb30*/  IMAD.X R13, R13, 0x1, R0, P2 ;  /* 0x000000010d0d7824 */ /* 0x000fc600010e0600 */
[----:B------:R1:W-:Y:S04]  /*2cb40*/  LDGSTS.E [R5+0x34000], desc[UR60][R8.64], P1 ;  /* 0x3400000008057fae */ /* 0x0003e8000892187c */
[----:B------:R-:W-:Y:S01]  /*2cb50*/  STL [R1+0x1660], R13 ;  /* 0x0016600d01007387 */ /* 0x000fe20000100800 */
[----:B-1----:R-:W-:Y:S01]  /*2cb60*/  IMAD.MOV.U32 R8, RZ, RZ, R12 ;  /* 0x000000ffff087224 */ /* 0x002fe200078e000c */
[----:B------:R-:W-:-:S05]  /*2cb70*/  MOV R9, R13 ;  /* 0x0000000d00097202 */ /* 0x000fca0000000f00 */
[----:B------:R1:W-:Y:S01]  /*2cb80*/  LDGSTS.E [R5+0x38000], desc[UR60][R8.64], P1 ;  /* 0x3800000008057fae */ /* 0x0003e2000892187c */
[----:B---3--:R-:W-:-:S05]  /*2cb90*/  IADD3 R10, P0, R10, R2, RZ ;  /* 0x000000020a0a7210 */ /* 0x008fca0007f1e0ff */
[----:B----4-:R-:W-:Y:S01]  /*2cba0*/  IMAD.X R11, R11, 0x1, R0, P0 ;  /* 0x000000010b0b7824 */ /* 0x010fe200000e0600 */
[----:B------:R3:W-:Y:S01]  /*2cbb0*/  STL [R1+0x166c], R10 ;  /* 0x00166c0a01007387 */ /* 0x0007e20000100800 */
[----:B-1----:R-:W-:-:S03]  /*2cbc0*/  IMAD.MOV.U32 R8, RZ, RZ, R10 ;  /* 0x000000ffff087224 */ /* 0x002fc600078e000a */
[----:B------:R1:W-:Y:S04]  /*2cbd0*/  STL [R1+0x1668], R11 ;  /* 0x0016680b01007387 */ /* 0x0003e80000100800 */
[----:B------:R-:W4:Y:S04]  /*2cbe0*/  LDL.LU R15, [R1+0x1680] ;  /* 0x00168000010f7983 */ /* 0x000f280000300800 */
[----:B---3--:R-:W3:Y:S01]  /*2cbf0*/  LDL.LU R10, [R1+0x1684] ;  /* 0x00168400010a7983 */ /* 0x008ee20000300800 */
[----:B------:R-:W-:-:S05]  /*2cc00*/  MOV R9, R11 ;  /* 0x0000000b00097202 */ /* 0x000fca0000000f00 */
        /* <DEDUP_REMOVED lines=8> */
[----:B-1----:R-:W-:-:S02]  /*2cc90*/  IMAD.MOV.U32 R9, RZ, RZ, R7 ;  /* 0x000000ffff097224 */ /* 0x002fc400078e0007 */
        /* <DEDUP_REMOVED lines=8> */
[----:B------:R-:W-:Y:S02]  /*2cd20*/  ISETP.NE.U32.AND P0, PT, RZ, UR6, PT ;  /* 0x00000006ff007c0c */ /* 0x000fe4000bf05070 */
[----:B------:R-:W-:-:S11]  /*2cd30*/  MOV R8, R6 ;  /* 0x0000000600087202 */ /* 0x000fd60000000f00 */
[----:B------:R1:W-:Y:S02]  /*2cd40*/  LDGSTS.E [R5+0x30004], desc[UR60][R8.64], P0 ;  /* 0x3000400008057fae */ /* 0x0003e4000812187c */
[----:B-1----:R-:W-:Y:S01]  /*2cd50*/  MOV R9, R4 ;  /* 0x0000000400097202 */ /* 0x002fe20000000f00 */
[----:B------:R-:W-:Y:S01]  /*2cd60*/  IMAD.MOV.U32 R8, RZ, RZ, R3 ;  /* 0x000000ffff087224 */ /* 0x000fe200078e0003 */
[----:B------:R-:W2:Y:S04]  /*2cd70*/  LDL.LU R4, [R1+0x1698] ;  /* 0x0016980001047983 */ /* 0x000ea80000300800 */
[----:B------:R-:W2:Y:S01]  /*2cd80*/  LDL.LU R3, [R1+0x169c] ;  /* 0x00169c0001037983 */ /* 0x000ea20000300800 */
[----:B---3--:R-:W-:-:S03]  /*2cd90*/  IADD3 R10, P1, R10, R2, RZ ;  /* 0x000000020a0a7210 */ /* 0x008fc60007f3e0ff */
[----:B------:R-:W3:Y:S02]  /*2cda0*/  LDL.LU R6, [R1+0x16a4] ;  /* 0x0016a40001067983 */ /* 0x000ee40000300800 */
[----:B----4-:R-:W-:Y:S02]  /*2cdb0*/  IMAD.X R15, R15, 0x1, R0, P1 ;  /* 0x000000010f0f7824 */ /* 0x010fe400008e0600 */
[----:B------:R1:W-:Y:S04]  /*2cdc0*/  LDGSTS.E [R5+0x34004], desc[UR60][R8.64], P0 ;  /* 0x3400400008057fae */ /* 0x0003e8000812187c */
[----:B------:R4:W-:Y:S04]  /*2cdd0*/  STL [R1+0x1684], R10 ;  /* 0x0016840a01007387 */ /* 0x0009e80000100800 */
[----:B------:R2:W-:Y:S01]  /*2cde0*/  STL [R1+0x1680], R15 ;  /* 0x0016800f01007387 */ /* 0x0005e20000100800 */
[----:B-1----:R-:W-:-:S03]  /*2cdf0*/  IMAD.MOV.U32 R8, RZ, RZ, R10 ;  /* 0x000000ffff087224 */ /* 0x002fc600078e000a */
[----:B----4-:R-:W4:Y:S01]  /*2ce00*/  LDL.LU R10, [R1+0x16a0] ;  /* 0x0016a000010a7983 */ /* 0x010f220000300800 */
[----:B------:R-:W-:-:S05]  /*2ce10*/  MOV R9, R15 ;  /* 0x0000000f00097202 */ /* 0x000fca0000000f00 */
[----:B------:R1:W-:Y:S01]  /*2ce20*/  LDGSTS.E [R5+0x38004], desc[UR60][R8.64], P0 ;  /* 0x3800400008057fae */ /* 0x0003e2000812187c */
[----:B--2---:R-:W-:-:S05]  /*2ce30*/  IADD3 R12, P2, R12, R2, RZ ;  /* 0x000000020c0c7210 */ /* 0x004fca0007f5e0ff */
[----:B------:R-:W-:Y:S01]  /*2ce40*/  IMAD.X R13, R13, 0x1, R0, P2 ;  /* 0x000000010d0d7824 */ /* 0x000fe200010e0600 */
[----:B------:R-:W-:-:S03]  /*2ce50*/  IADD3 R7, P3, R7, R2, RZ ;  /* 0x0000000207077210 */ /* 0x000fc60007f7e0ff */
[----:B-1----:R-:W-:Y:S01]  /*2ce60*/  IMAD.MOV.U32 R9, RZ, RZ, R13 ;  /* 0x000000ffff097224 */ /* 0x002fe200078e000d */
[----:B------:R-:W-:Y:S01]  /*2ce70*/  MOV R8, R12 ;  /* 0x0000000c00087202 */ /* 0x000fe20000000f00 */
[----:B------:R-:W-:Y:S01]  /*2ce80*/  STL [R1+0x168c], R12 ;  /* 0x00168c0c01007387 */ /* 0x000fe20000100800 */
[----:B------:R-:W-:-:S03]  /*2ce90*/  IMAD.X R11, R11, 0x1, R0, P3 ;  /* 0x000000010b0b7824 */ /* 0x000fc600018e0600 */
[----:B------:R-:W-:Y:S04]  /*2cea0*/  STL [R1+0x1688], R13 ;  /* 0x0016880d01007387 */ /* 0x000fe80000100800 */
[----:B------:R1:W-:Y:S04]  /*2ceb0*/  STL [R1+0x1694], R7 ;  /* 0x0016940701007387 */ /* 0x0003e80000100800 */
[----:B------:R2:W-:Y:S04]  /*2cec0*/  LDGSTS.E [R5+0x3c004], desc[UR60][R8.64], P0 ;  /* 0x3c00400008057fae */ /* 0x0005e8000812187c */
[----:B------:R-:W-:Y:S04]  /*2ced0*/  STL [R1+0x1690], R11 ;  /* 0x0016900b01007387 */ /* 0x000fe80000100800 */
[----:B------:R-:W4:Y:S01]  /*2cee0*/  LDL.LU R15, [R1+0x16a8] ;  /* 0x0016a800010f7983 */ /* 0x000f220000300800 */
[----:B--2---:R-:W-:-:S03]  /*2cef0*/  IMAD.MOV.U32 R8, RZ, RZ, R7 ;  /* 0x000000ffff087224 */ /* 0x004fc600078e0007 */
[----:B-1----:R-:W2:Y:S01]  /*2cf00*/  LDL.LU R7, [R1+0x16ac] ;  /* 0x0016ac0001077983 */ /* 0x002ea20000300800 */
[----:B------:R-:W-:-:S04]  /*2cf10*/  UISETP.GT.AND UP1, UPT, UR7, 0x6a, UPT ;  /* 0x0000006a0700788c */ /* 0x000fc8000bf24270 */
[----:B------:R-:W-:-:S04]  /*2cf20*/  USEL UR6, URZ, 0x4, !UP1 ;  /* 0x000000043f067887 */ /* 0x000fc8000c800000 */
[----:B------:R-:W-:-:S06]  /*2cf30*/  USEL UR6, UR6, URZ, !UP0 ;  /* 0x0000003f06067287 */ /* 0x000fcc000c000000 */
[----:B------:R-:W-:Y:S02]  /*2cf40*/  ISETP.NE.U32.AND P1, PT, RZ, UR6, PT ;  /* 0x00000006ff007c0c */ /* 0x000fe4000bf25070 */
[-C--:B------:R-:W-:Y:S02]  /*2cf50*/  IADD3 R3, P0, R3, R2.reuse, RZ ;  /* 0x0000000203037210 */ /* 0x080fe40007f1e0ff */
[----:B---3--:R-:W-:-:S03]  /*2cf60*/  IADD3 R6, P2, R6, R2, RZ ;  /* 0x0000000206067210 */ /* 0x008fc60007f5e0ff */
[--C-:B------:R-:W-:Y:S01]  /*2cf70*/  IMAD.X R4, R4, 0x1, R0.reuse, P0 ;  /* 0x0000000104047824 */ /* 0x100fe200000e0600 */
[----:B------:R-:W-:Y:S01]  /*2cf80*/  MOV R9, R11 ;  /* 0x0000000b00097202 */ /* 0x000fe20000000f00 */
[----:B------:R-:W-:Y:S04]  /*2cf90*/  STL [R1+0x169c], R3 ;  /* 0x00169c0301007387 */ /* 0x000fe80000100800 */
[----:B------:R1:W-:Y:S04]  /*2cfa0*/  STL [R1+0x1698], R4 ;  /* 0x0016980401007387 */ /* 0x0003e80000100800 */
[----:B------:R-:W-:Y:S04]  /*2cfb0*/  STL [R1+0x16a4], R6 ;  /* 0x0016a40601007387 */ /* 0x000fe80000100800 */
[----:B------:R3:W-:Y:S01]  /*2cfc0*/  LDGSTS.E [R5+0x30008], desc[UR60][R8.64], P1 ;  /* 0x3000800008057fae */ /* 0x0007e2000892187c */
[----:B----4-:R-:W-:-:S03]  /*2cfd0*/  IMAD.X R10, R10, 0x1, R0, P2 ;  /* 0x000000010a0a7824 */ /* 0x010fc600010e0600 */
[----:B------:R-:W4:Y:S04]  /*2cfe0*/  LDL.LU R13, [R1+0x16b0] ;  /* 0x0016b000010d7983 */ /* 0x000f280000300800 */
[----:B------:R1:W-:Y:S01]  /*2cff0*/  STL [R1+0x16a0], R10 ;  /* 0x0016a00a01007387 */ /* 0x0003e20000100800 */
[----:B---3--:R-:W-:-:S03]  /*2d000*/  IMAD.MOV.U32 R9, RZ, RZ, R4 ;  /* 0x000000ffff097224 */ /* 0x008fc600078e0004 */
[----:B-1----:R-:W3:Y:S01]  /*2d010*/  LDL.LU R4, [R1+0x16b4] ;  /* 0x0016b40001047983 */ /* 0x002ee20000300800 */
[----:B------:R-:W-:-:S03]  /*2d020*/  MOV R8, R3 ;  /* 0x0000000300087202 */ /* 0x000fc60000000f00 */
[----:B------:R-:W4:Y:S04]  /*2d030*/  LDL.LU R3, [R1+0x16bc] ;  /* 0x0016bc0001037983 */ /* 0x000f280000300800 */
[----:B------:R-:W4:Y:S04]  /*2d040*/  LDL.LU R12, [R1+0x16b8] ;  /* 0x0016b800010c7983 */ /* 0x000f280000300800 */
[----:B------:R1:W-:Y:S04]  /*2d050*/  LDGSTS.E [R5+0x34008], desc[UR60][R8.64], P1 ;  /* 0x3400800008057fae */ /* 0x0003e8000892187c */
[----:B------:R-:W4:Y:S01]  /*2d060*/  LDL.LU R11, [R1+0x16c0] ;  /* 0x0016c000010b7983 */ /* 0x000f220000300800 */
[----:B-1----:R-:W-:Y:S01]  /*2d070*/  MOV R9, R10 ;  /* 0x0000000a00097202 */ /* 0x002fe20000000f00 */
[----:B------:R-:W-:-:S02]  /*2d080*/  IMAD.MOV.U32 R8, RZ, RZ, R6 ;  /* 0x000000ffff087224 */ /* 0x000fc400078e0006 */
[----:B------:R-:W4:Y:S04]  /*2d090*/  LDL.LU R10, [R1+0x16c4] ;  /* 0x0016c400010a7983 */ /* 0x000f280000300800 */
[----:B------:R-:W4:Y:S04]  /*2d0a0*/  LDL.LU R6, [R1+0x16cc] ;  /* 0x0016cc0001067983 */ /* 0x000f280000300800 */
[----:B------:R1:W-:Y:S01]  /*2d0b0*/  LDGSTS.E [R5+0x38008], desc[UR60][R8.64], P1 ;  /* 0x3800800008057fae */ /* 0x0003e2000892187c */
[----:B--2---:R-:W-:-:S05]  /*2d0c0*/  IADD3 R7, P0, R7, R2, RZ ;  /* 0x0000000207077210 */ /* 0x004fca0007f1e0ff */
[----:B------:R-:W-:Y:S01]  /*2d0d0*/  IMAD.X R15, R15, 0x1, R0, P0 ;  /* 0x000000010f0f7824 */ /* 0x000fe200000e0600 */
[----:B------:R2:W-:Y:S01]  /*2d0e0*/  STL [R1+0x16ac], R7 ;  /* 0x0016ac0701007387 */ /* 0x0005e20000100800 */
[----:B-1----:R-:W-:-:S03]  /*2d0f0*/  IMAD.MOV.U32 R8, RZ, RZ, R7 ;  /* 0x000000ffff087224 */ /* 0x002fc600078e0007 */
[----:B------:R-:W-:Y:S04]  /*2d100*/  STL [R1+0x16a8], R15 ;  /* 0x0016a80f01007387 */ /* 0x000fe80000100800 */
[----:B--2---:R-:W2:Y:S01]  /*2d110*/  LDL.LU R7, [R1+0x16c8] ;  /* 0x0016c80001077983 */ /* 0x004ea20000300800 */
[----:B------:R-:W-:Y:S01]  /*2d120*/  UISETP.GT.AND UP1, UPT, UR7, 0x6b, UPT ;  /* 0x0000006b0700788c */ /* 0x000fe2000bf24270 */
[----:B------:R-:W-:-:S03]  /*2d130*/  MOV R9, R15 ;  /* 0x0000000f00097202 */ /* 0x000fc60000000f00 */
[----:B------:R-:W-:Y:S02]  /*2d140*/  USEL UR6, URZ, 0x4, !UP1 ;  /* 0x000000043f067887 */ /* 0x000fe4000c800000 */
[----:B------:R1:W-:Y:S02]  /*2d150*/  LDGSTS.E [R5+0x3c008], desc[UR60][R8.64], P1 ;  /* 0x3c00800008057fae */ /* 0x0003e4000892187c */
[----:B------:R-:W-:-:S06]  /*2d160*/  USEL UR6, UR6, URZ, !UP0 ;  /* 0x0000003f06067287 */ /* 0x000fcc000c000000 */
[----:B------:R-:W-:Y:S02]  /*2d170*/  ISETP.NE.U32.AND P0, PT, RZ, UR6, PT ;  /* 0x00000006ff007c0c */ /* 0x000fe4000bf05070 */
[-C--:B---3--:R-:W-:Y:S02]  /*2d180*/  IADD3 R4, P1, R4, R2.reuse, RZ ;  /* 0x0000000204047210 */ /* 0x088fe40007f3e0ff */
[----:B----4-:R-:W-:-:S03]  /*2d190*/  IADD3 R3, P2, R3, R2, RZ ;  /* 0x0000000203037210 */ /* 0x010fc60007f5e0ff */
[--C-:B------:R-:W-:Y:S01]  /*2d1a0*/  IMAD.X R13, R13, 0x1, R0.reuse, P1 ;  /* 0x000000010d0d7824 */ /* 0x100fe200008e0600 */
[----:B-1----:R-:W-:Y:S01]  /*2d1b0*/  MOV R8, R4 ;  /* 0x0000000400087202 */ /* 0x002fe20000000f00 */
[----:B------:R1:W-:Y:S02]  /*2d1c0*/  STL [R1+0x16b4], R4 ;  /* 0x0016b40401007387 */ /* 0x0003e40000100800 */
[----:B------:R-:W-:Y:S02]  /*2d1d0*/  IMAD.MOV.U32 R9, RZ, RZ, R13 ;  /* 0x000000ffff097224 */ /* 0x000fe400078e000d */
[----:B------:R-:W-:Y:S01]  /*2d1e0*/  IMAD.X R12, R12, 0x1, R0, P2 ;  /* 0x000000010c0c7824 */ /* 0x000fe200010e0600 */
        /* <DEDUP_REMOVED lines=8> */
[----:B------:R-:W-:-:S03]  /*2d270*/  IADD3 R6, P2, R6, R2, RZ ;  /* 0x0000000206067210 */ /* 0x000fc60007f5e0ff */
[----:B------:R-:W-:Y:S01]  /*2d280*/  IMAD.X R11, R11, 0x1, R0, P1 ;  /* 0x000000010b0b7824 */ /* 0x000fe200008e0600 */
[----:B------:R-:W-:Y:S01]  /*2d290*/  STL [R1+0x16c4], R10 ;  /* 0x0016c40a01007387 */ /* 0x000fe20000100800 */
[----:B------:R-:W-:-:S03]  /*2d2a0*/  MOV R9, R12 ;  /* 0x0000000c00097202 */ /* 0x000fc60000000f00 */
[----:B------:R1:W-:Y:S04]  /*2d2b0*/  STL [R1+0x16c0], R11 ;  /* 0x0016c00b01007387 */ /* 0x0003e80000100800 */
[----:B------:R-:W-:Y:S04]  /*2d2c0*/  STL [R1+0x16cc], R6 ;  /* 0x0016cc0601007387 */ /* 0x000fe80000100800 */
[----:B------:R-:W4:Y:S04]  /*2d2d0*/  LDL.LU R15, [R1+0xad8] ;  /* 0x000ad800010f7983 */ /* 0x000f280000300800 */
[----:B------:R1:W-:Y:S02]  /*2d2e0*/  LDGSTS.E [R5+0x3400c], desc[UR60][R8.64], P0 ;  /* 0x3400c00008057fae */ /* 0x0003e4000812187c */
[----:B-1----:R-:W-:Y:S01]  /*2d2f0*/  IMAD.MOV.U32 R9, RZ, RZ, R11 ;  /* 0x000000ffff097224 */ /* 0x002fe200078e000b */
[----:B------:R-:W-:-:S05]  /*2d300*/  MOV R8, R10 ;  /* 0x0000000a00087202 */ /* 0x000fca0000000f00 */
[----:B------:R1:W-:Y:S01]  /*2d310*/  LDGSTS.E [R5+0x3800c], desc[UR60][R8.64], P0 ;  /* 0x3800c00008057fae */ /* 0x0003e2000812187c */
[----:B--2---:R-:W-:-:S05]  /*2d320*/  IMAD.X R7, R7, 0x1, R0, P2 ;  /* 0x0000000107077824 */ /* 0x004fca00010e0600 */
[----:B------:R2:W-:Y:S04]  /*2d330*/  STL [R1+0x16c8], R7 ;  /* 0x0016c80701007387 */ /* 0x0005e80000100800 */
[----:B------:R-:W2:Y:S04]  /*2d340*/  LDL.LU R13, [R1+0xadc] ;  /* 0x000adc00010d7983 */ /* 0x000ea80000300800 */
[----:B------:R-:W2:Y:S04]  /*2d350*/  LDL.LU R11, [R1+0xae0] ;  /* 0x000ae000010b7983 */ /* 0x000ea80000300800 */
[----:B------:R-:W2:Y:S01]  /*2d360*/  LDL.LU R10, [R1+0xae4] ;  /* 0x000ae400010a7983 */ /* 0x000ea20000300800 */
[----:B-1----:R-:W-:Y:S01]  /*2d370*/  MOV R9, R7 ;  /* 0x0000000700097202 */ /* 0x002fe20000000f00 */
[----:B------:R-:W-:Y:S01]  /*2d380*/  IMAD.MOV.U32 R8, RZ, RZ, R6 ;  /* 0x000000ffff087224 */ /* 0x000fe200078e0006 */
[----:B------:R-:W-:-:S04]  /*2d390*/  UISETP.GT.AND UP1, UPT, UR7, 0xc, UPT ;  /* 0x0000000c0700788c */ /* 0x000fc8000bf24270 */
[----:B------:R-:W-:Y:S01]  /*2d3a0*/  USEL UR6, URZ, 0x4, !UP1 ;  /* 0x000000043f067887 */ /* 0x000fe2000c800000 */
[----:B------:R1:W-:Y:S03]  /*2d3b0*/  LDGSTS.E [R5+0x3c00c], desc[UR60][R8.64], P0 ;  /* 0x3c00c00008057fae */ /* 0x0003e6000812187c */
[----:B------:R-:W-:-:S06]  /*2d3c0*/  USEL UR6, UR6, URZ, !UP0 ;  /* 0x0000003f06067287 */ /* 0x000fcc000c000000 */
[----:B------:R-:W-:Y:S02]  /*2d3d0*/  ISETP.NE.U32.AND P0, PT, RZ, UR6, PT ;  /* 0x00000006ff007c0c */ /* 0x000fe4000bf05070 */
[----:B-1----:R-:W-:Y:S02]  /*2d3e0*/  LOP3.LUT R5, R14, 0x30, RZ, 0x3c, !PT ;  /* 0x000000300e057812 */ /* 0x002fe400078e3cff */
[----:B---3--:R-:W-:-:S05]  /*2d3f0*/  IADD3 R3, P1, R3, R2, RZ ;  /* 0x0000000203037210 */ /* 0x008fca0007f3e0ff */
[----:B----4-:R-:W-:Y:S01]  /*2d400*/  IMAD.X R4, R4, 0x1, R0, P1 ;  /* 0x0000000104047824 */ /* 0x010fe200008e0600 */
[----:B------:R-:W-:Y:S04]  /*2d410*/  STL [R1+0xad4], R3 ;  /* 0x000ad40301007387 */ /* 0x000fe80000100800 */
[----:B------:R1:W-:Y:S04]  /*2d420*/  STL [R1+0xad0], R4 ;  /* 0x000ad00401007387 */ /* 0x0003e80000100800 */
[----:B--2---:R-:W2:Y:S04]  /*2d430*/  LDL.LU R7, [R1+0xae8] ;  /* 0x000ae80001077983 */ /* 0x004ea80000300800 */
[----:B------:R-:W3:Y:S01]  /*2d440*/  LDL.LU R6, [R1+0xaec] ;  /* 0x000aec0001067983 */ /* 0x000ee20000300800 */
[----:B------:R-:W-:Y:S01]  /*2d450*/  IMAD.MOV.U32 R9, RZ, RZ, R4 ;  /* 0x000000ffff097224 */ /* 0x000fe200078e0004 */
[----:B------:R-:W-:-:S02]  /*2d460*/  MOV R8, R3 ;  /* 0x0000000300087202 */ /* 0x000fc40000000f00 */
[----:B-1----:R-:W4:Y:S01]  /*2d470*/  LDL.LU R4, [R1+0xaf0] ;  /* 0x000af00001047983 */ /* 0x002f220000300800 */
[----:B------:R-:W-:-:S03]  /*2d480*/  VIADD R5, R5, UR8 ;  /* 0x0000000805057c36 */ /* 0x000fc60008000000 */
[----:B------:R-:W4:Y:S04]  /*2d490*/  LDL.LU R3, [R1+0xaf4] ;  /* 0x000af40001037983 */ /* 0x000f280000300800 */
[----:B------:R-:W4:Y:S04]  /*2d4a0*/  LDL.LU R12, [R1+0xafc] ;  /* 0x000afc00010c7983 */ /* 0x000f280000300800 */
[----:B------:R1:W-:Y:S01]  /*2d4b0*/  LDGSTS.E [R5], desc[UR60][R8.64], P0 ;  /* 0x0000000008057fae */ /* 0x0003e2000812187c */
        /* <DEDUP_REMOVED lines=21> */
[----:B----4-:R-:W-:-:S02]  /*2d610*/  IADD3 R3, P1, R3, R2, RZ ;  /* 0x0000000203037210 */ /* 0x010fc40007f3e0ff */
        /* <DEDUP_REMOVED lines=9> */
[----:B----4-:R-:W-:-:S02]  /*2d6b0*/  IMAD.MOV.U32 R9, RZ, RZ, R4 ;  /* 0x000000ffff097224 */ /* 0x010fc400078e0004 */
[----:B------:R-:W-:Y:S01]  /*2d6c0*/  IMAD.MOV.U32 R8, RZ, RZ, R3 ;  /* 0x000000ffff087224 */ /* 0x000fe200078e0003 */
[----:B------:R-:W-:-:S05]  /*2d6d0*/  IADD3.X R13, R13, R0, RZ, P2, !PT ;  /* 0x000000000d0d7210 */ /* 0x000fca00017fe4ff */
        /* <DEDUP_REMOVED lines=12> */
[----:B---3--:R-:W-:-:S05]  /*2d7a0*/  IADD3 R10, P1, R10, R2, RZ ;  /* 0x000000020a0a7210 */ /* 0x008fca0007f3e0ff */
[----:B------:R-:W-:Y:S01]  /*2d7b0*/  IMAD.X R11, R11, 0x1, R0, P1 ;  /* 0x000000010b0b7824 */ /* 0x000fe200008e0600 */
[----:B------:R-:W-:Y:S04]  /*2d7c0*/  STL [R1+0xb04], R10 ;  /* 0x000b040a01007387 */ /* 0x000fe80000100800 */
[----:B------:R3:W-:Y:S04]  /*2d7d0*/  STL [R1+0xb00], R11 ;  /* 0x000b000b01007387 */ /* 0x0007e80000100800 */
[----:B------:R-:W2:Y:S04]  /*2d7e0*/  LDL.LU R15, [R1+0xb18] ;  /* 0x000b1800010f7983 */ /* 0x000ea80000300800 */
[----:B----4-:R-:W4:Y:S01]  /*2d7f0*/  LDL.LU R13, [R1+0xb1c] ;  /* 0x000b1c00010d7983 */ /* 0x010f220000300800 */
[----:B-1----:R-:W-:Y:S01]  /*2d800*/  IMAD.MOV.U32 R9, RZ, RZ, R11 ;  /* 0x000000ffff097224 */ /* 0x002fe200078e000b */
[----:B------:R-:W-:-:S02]  /*2d810*/  MOV R8, R10 ;  /* 0x0000000a00087202 */ /* 0x000fc40000000f00 */
[----:B---3--:R-:W3:Y:S04]  /*2d820*/  LDL.LU R11, [R1+0xb20] ;  /* 0x000b2000010b7983 */ /* 0x008ee80000300800 */
[----:B------:R-:W3:Y:S04]  /*2d830*/  LDL.LU R10, [R1+0xb24] ;  /* 0x000b2400010a7983 */ /* 0x000ee80000300800 */
[----:B------:R1:W-:Y:S01]  /*2d840*/  LDGSTS.E [R5+0x8004], desc[UR60][R8.64], P0 ;  /* 0x0800400008057fae */ /* 0x0003e2000812187c */
[----:B--2---:R-:W-:-:S05]  /*2d850*/  IADD3 R6, P2, R6, R2, RZ ;  /* 0x0000000206067210 */ /* 0x004fca0007f5e0ff */
[----:B------:R-:W-:Y:S01]  /*2d860*/  IMAD.X R7, R7, 0x1, R0, P2 ;  /* 0x0000000107077824 */ /* 0x000fe200010e0600 */
        /* <DEDUP_REMOVED lines=21> */
[----:B----4-:R-:W-:-:S05]  /*2d9c0*/  IADD3 R13, P0, R13, R2, RZ ;  /* 0x000000020d0d7210 */ /* 0x010fca0007f1e0ff */
[----:B------:R-:W-:Y:S01]  /*2d9d0*/  IMAD.X R15, R15, 0x1, R0, P0 ;  /* 0x000000010f0f7824 */ /* 0x000fe200000e0600 */
[----:B---3--:R-:W-:Y:S01]  /*2d9e0*/  IADD3 R10, P2, R10, R2, RZ ;  /* 0x000000020a0a7210 */ /* 0x008fe20007f5e0ff */
[----:B------:R3:W-:Y:S01]  /*2d9f0*/  STL [R1+0xb1c], R13 ;  /* 0x000b1c0d01007387 */ /* 0x0007e20000100800 */
[----:B-1----:R-:W-:-:S03]  /*2da00*/  IMAD.MOV.U32 R8, RZ, RZ, R13 ;  /* 0x000000ffff087224 */ /* 0x002fc600078e000d */
[----:B------:R-:W-:Y:S04]  /*2da10*/  STL [R1+0xb18], R15 ;  /* 0x000b180f01007387 */ /* 0x000fe80000100800 */
[----:B------:R-:W-:Y:S04]  /*2da20*/  STL [R1+0xb24], R10 ;  /* 0x000b240a01007387 */ /* 0x000fe80000100800 */
[----:B---3--:R-:W3:Y:S01]  /*2da30*/  LDL.LU R13, [R1+0xb38] ;  /* 0x000b3800010d7983 */ /* 0x008ee20000300800 */
[----:B------:R-:W-:Y:S01]  /*2da40*/  IMAD.MOV.U32 R9, RZ, RZ, R15 ;  /* 0x000000ffff097224 */ /* 0x000fe200078e000f */
[----:B------:R-:W-:-:S04]  /*2da50*/  IADD3.X R11, R11, R0, RZ, P2, !PT ;  /* 0x000000000b0b7210 */ /* 0x000fc800017fe4ff */
[----:B------:R1:W-:Y:S04]  /*2da60*/  LDGSTS.E [R5+0x4008], desc[UR60][R8.64], P1 ;  /* 0x0400800008057fae */ /* 0x0003e8000892187c */
[----:B------:R4:W-:Y:S01]  /*2da70*/  STL [R1+0xb20], R11 ;  /* 0x000b200b01007387 */ /* 0x0009e20000100800 */
[----:B-1----:R-:W-:-:S03]  /*2da80*/  IMAD.MOV.U32 R9, RZ, RZ, R11 ;  /* 0x000000ffff097224 */ /* 0x002fc600078e000b */
[----:B----4-:R-:W4:Y:S01]  /*2da90*/  LDL.LU R11, [R1+0xb40] ;  /* 0x000b4000010b7983 */ /* 0x010f220000300800 */
[----:B------:R-:W-:-:S05]  /*2daa0*/  MOV R8, R10 ;  /* 0x0000000a00087202 */ /* 0x000fca0000000f00 */
[----:B------:R1:W-:Y:S01]  /*2dab0*/  LDGSTS.E [R5+0x8008], desc[UR60][R8.64], P1 ;  /* 0x0800800008057fae */ /* 0x0003e2000892187c */
[----:B--2---:R-:W-:-:S05]  /*2dac0*/  IADD3 R6, P0, R6, R2, RZ ;  /* 0x0000000206067210 */ /* 0x004fca0007f1e0ff */
[----:B------:R-:W-:Y:S01]  /*2dad0*/  IMAD.X R7, R7, 0x1, R0, P0 ;  /* 0x0000000107077824 */ /* 0x000fe200000e0600 */
        /* <DEDUP_REMOVED lines=15> */
[----:B------:R-:W-:-:S04]  /*2dbd0*/  UISETP.GT.AND UP1, UPT, UR7, 0xf, UPT ;  /* 0x0000000f0700788c */ /* 0x000fc8000bf24270 */
[----:B------:R-:W-:-:S04]  /*2dbe0*/  USEL UR6, URZ, 0x4, !UP1 ;  /* 0x000000043f067887 */ /* 0x000fc8000c800000 */
[----:B------:R-:W-:Y:S01]  /*2dbf0*/  USEL UR6, UR6, URZ, !UP0 ;  /* 0x0000003f06067287 */ /* 0x000fe2000c000000 */
[----:B---3--:R-:W-:-:S05]  /*2dc00*/  IADD3.X R13, R13, R0, RZ, P2, !PT ;  /* 0x000000000d0d7210 */ /* 0x008fca00017fe4ff */
[----:B------:R1:W-:Y:S04]  /*2dc10*/  STL [R1+0xb38], R13 ;  /* 0x000b380d01007387 */ /* 0x0003e80000100800 */
[----:B------:R-:W3:Y:S04]  /*2dc20*/  LDL.LU R6, [R1+0xb4c] ;  /* 0x000b4c0001067983 */ /* 0x000ee80000300800 */
[----:B------:R-:W2:Y:S04]  /*2dc30*/  LDL.LU R4, [R1+0xed0] ;  /* 0x000ed00001047983 */ /* 0x000ea80000300800 */
[----:B------:R-:W2:Y:S01]  /*2dc40*/  LDL.LU R3, [R1+0xed4] ;  /* 0x000ed40001037983 */ /* 0x000ea20000300800 */
        /* <DEDUP_REMOVED lines=16> */
[----:B------:R-:W-:-:S04]  /*2dd50*/  UISETP.GT.AND UP1, UPT, UR7, 0x2c, UPT ;  /* 0x0000002c0700788c */ /* 0x000fc8000bf24270 */
[----:B------:R-:W-:-:S04]  /*2dd60*/  USEL UR6, URZ, 0x4, !UP1 ;  /* 0x000000043f067887 */ /* 0x000fc8000c800000 */
[----:B------:R-:W-:Y:S01]  /*2dd70*/  USEL UR6, UR6, URZ, !UP0 ;  /* 0x0000003f06067287 */ /* 0x000fe2000c000000 */
        /* <DEDUP_REMOVED lines=12> */
[----:B------:R-:W-:-:S03]  /*2de40*/  ISETP.NE.U32.AND P1, PT, RZ, UR6, PT ;  /* 0x00000006ff007c0c */ /* 0x000fc6000bf25070 */
[----:B------:R1:W-:Y:S02]  /*2de50*/  LDGSTS.E [R5+0xc00c], desc[UR60][R8.64], P0 ;  /* 0x0c00c00008057fae */ /* 0x0003e4000812187c */
        /* <DEDUP_REMOVED lines=57> */
[----:B------:R-:W2:Y:S01]  /*2e1f0*/  LDL.LU R13, [R1+0xf1c] ;  /* 0x000f1c00010d7983 */ /* 0x000ea20000300800 */
[----:B-1----:R-:W-:Y:S01]  /*2e200*/  IMAD.MOV.U32 R9, RZ, RZ, R11 ;  /* 0x000000ffff097224 */ /* 0x002fe200078e000b */
[----:B------:R-:W-:-:S02]  /*2e210*/  MOV R8, R10 ;  /* 0x0000000a00087202 */ /* 0x000fc40000000f00 */
[----:B---3--:R-:W3:Y:S04]  /*2e220*/  LDL.LU R11, [R1+0xf20] ;  /* 0x000f2000010b7983 */ /* 0x008ee80000300800 */
[----:B------:R-:W3:Y:S04]  /*2e230*/  LDL.LU R10, [R1+0xf24] ;  /* 0x000f2400010a7983 */ /* 0x000ee80000300800 */
[----:B------:R1:W-:Y:S01]  /*2e240*/  LDGSTS.E [R5+0x18004], desc[UR60][R8.64], P0 ;  /* 0x1800400008057fae */ /* 0x0003e2000812187c */
[----:B----4-:R-:W-:-:S05]  /*2e250*/  IADD3 R6, P2, R6, R2, RZ ;  /* 0x0000000206067210 */ /* 0x010fca0007f5e0ff */
        /* <DEDUP_REMOVED lines=154> */
[----:B-1----:R-:W-:-:S03]  /*2ec00*/  IMAD.MOV.U32 R9, RZ, RZ, R11 ;  /* 0x000000ffff097224 */ /* 0x002fc600078e000b */
[----:B------:R-:W2:Y:S04]  /*2ec10*/  LDL.LU R13, [R1+0x1320] ;  /* 0x00132000010d7983 */ /* 0x000ea80000300800 */
[----:B---3--:R-:W3:Y:S01]  /*2ec20*/  LDL.LU R11, [R1+0x1324] ;  /* 0x00132400010b7983 */ /* 0x008ee20000300800 */
        /* <DEDUP_REMOVED lines=29> */
[----:B-1----:R-:W-:-:S03]  /*2ee00*/  IMAD.MOV.U32 R8, RZ, RZ, R12 ;  /* 0x000000ffff087224 */ /* 0x002fc600078e000c */
[----:B------:R-:W-:Y:S04]  /*2ee10*/  STL [R1+0x1318], R15 ;  /* 0x0013180f01007387 */ /* 0x000fe80000100800 */
        /* <DEDUP_REMOVED lines=63> */
[----:B------:R-:W-:Y:S01]  /*2f210*/  USEL UR6, URZ, 0x4, !UP1 ;  /* 0x000000043f067887 */ /* 0x000fe2000c800000 */
[----:B------:R-:W-:-:S02]  /*2f220*/  IMAD.MOV.U32 R8, RZ, RZ, R7 ;  /* 0x000000ffff087224 */ /* 0x000fc400078e0007 */
        /* <DEDUP_REMOVED lines=62> */
[----:B-1----:R-:W-:-:S03]  /*2f610*/  MOV R8, R10 ;  /* 0x0000000a00087202 */ /* 0x002fc60000000f00 */
[----:B----4-:R-:W4:Y:S01]  /*2f620*/  LDL.LU R10, [R1+0x1720] ;  /* 0x00172000010a7983 */ /* 0x010f220000300800 */
        /* <DEDUP_REMOVED lines=20> */
[-C--:B------:R-:W-:Y:S02]  /*2f770*/  IADD3 R3, P0, R3, R2.reuse, RZ ;  /* 0x0000000203037210 */ /* 0x080fe40007f1e0ff */
[----:B---3--:R-:W-:Y:S01]  /*2f780*/  IADD3 R6, P2, R6, R2, RZ ;  /* 0x0000000206067210 */ /* 0x008fe20007f5e0ff */
[----:B------:R-:W-:Y:S02]  /*2f790*/  IMAD.MOV.U32 R9, RZ, RZ, R11 ;  /* 0x000000ffff097224 */ /* 0x000fe400078e000b */
[----:B------:R-:W-:Y:S01]  /*2f7a0*/  IMAD.X R4, R4, 0x1, R0, P0 ;  /* 0x0000000104047824 */ /* 0x000fe200000e0600 */
[----:B------:R-:W-:Y:S04]  /*2f7b0*/  STL [R1+0x171c], R3 ;  /* 0x00171c0301007387 */ /* 0x000fe80000100800 */
[----:B------:R1:W-:Y:S04]  /*2f7c0*/  STL [R1+0x1718], R4 ;  /* 0x0017180401007387 */ /* 0x0003e80000100800 */
[----:B------:R-:W-:Y:S04]  /*2f7d0*/  STL [R1+0x1724], R6 ;  /* 0x0017240601007387 */ /* 0x000fe80000100800 */
[----:B------:R3:W-:Y:S01]  /*2f7e0*/  LDGSTS.E [R5+0x30008], desc[UR60][R8.64], P1 ;  /* 0x3000800008057fae */ /* 0x0007e2000892187c */
[----:B----4-:R-:W-:-:S03]  /*2f7f0*/  IADD3.X R10, R10, R0, RZ, P2, !PT ;  /* 0x000000000a0a7210 */ /* 0x010fc600017fe4ff */
        /* <DEDUP_REMOVED lines=50> */
[----:B------:R-:W-:Y:S01]  /*2fb20*/  IMAD.MOV.U32 R8, RZ, RZ, R10 ;  /* 0x000000ffff087224 */ /* 0x000fe200078e000a */
[----:B------:R-:W-:-:S04]  /*2fb30*/  UISETP.GT.AND UP1, UPT, UR7, 0x10, UPT ;  /* 0x000000100700788c */ /* 0x000fc8000bf24270 */
        /* <DEDUP_REMOVED lines=8> */
[----:B------:R-:W-:-:S04]  /*2fbc0*/  USEL UR6, URZ, 0x4, !UP1 ;  /* 0x000000043f067887 */ /* 0x000fc8000c800000 */
[----:B------:R-:W-:Y:S01]  /*2fbd0*/  USEL UR6, UR6, URZ, !UP0 ;  /* 0x0000003f06067287 */ /* 0x000fe2000c000000 */
[----:B------:R1:W-:Y:S05]  /*2fbe0*/  LDGSTS.E [R5+0x3c00c], desc[UR60][R8.64], P0 ;  /* 0x3c00c00008057fae */ /* 0x0003ea000812187c */
        /* <DEDUP_REMOVED lines=9> */
[----:B------:R-:W-:Y:S01]  /*2fc80*/  IADD3 R5, R5, UR8, RZ ;  /* 0x0000000805057c10 */ /* 0x000fe2000fffe0ff */
[----:B------:R-:W-:Y:S01]  /*2fc90*/  IMAD.MOV.U32 R8, RZ, RZ, R3 ;  /* 0x000000ffff087224 */ /* 0x000fe200078e0003 */
[----:B-1----:R-:W4:Y:S04]  /*2fca0*/  LDL.LU R4, [R1+0xb70] ;  /* 0x000b700001047983 */ /* 0x002f280000300800 */
[----:B------:R-:W4:Y:S04]  /*2fcb0*/  LDL.LU R3, [R1+0xb74] ;  /* 0x000b740001037983 */ /* 0x000f280000300800 */
[----:B------:R-:W4:Y:S04]  /*2fcc0*/  LDL.LU R12, [R1+0xb7c] ;  /* 0x000b7c00010c7983 */ /* 0x000f280000300800 */
        /* <DEDUP_REMOVED lines=22> */
[----:B----4-:R-:W-:-:S02]  /*2fe30*/  IADD3 R3, P1, R3, R2, RZ ;  /* 0x0000000203037210 */ /* 0x010fc40007f3e0ff */
        /* <DEDUP_REMOVED lines=9> */
[----:B----4-:R-:W-:Y:S01]  /*2fed0*/  MOV R9, R4 ;  /* 0x0000000400097202 */ /* 0x010fe20000000f00 */
        /* <DEDUP_REMOVED lines=20> */
[----:B----4-:R-:W4:Y:S01]  /*30020*/  LDL.LU R13, [R1+0xb9c] ;  /* 0x000b9c00010d7983 */ /* 0x010f220000300800 */
[----:B------:R-:W-:-:S03]  /*30030*/  IMAD.MOV.U32 R8, RZ, RZ, R10 ;  /* 0x000000ffff087224 */ /* 0x000fc600078e000a */
[----:B---3--:R-:W3:Y:S04]  /*30040*/  LDL.LU R11, [R1+0xba0] ;  /* 0x000ba000010b7983 */ /* 0x008ee80000300800 */
[----:B------:R-:W3:Y:S04]  /*30050*/  LDL.LU R10, [R1+0xba4] ;  /* 0x000ba400010a7983 */ /* 0x000ee80000300800 */
        /* <DEDUP_REMOVED lines=24> */
[----:B----4-:R-:W-:-:S04]  /*301e0*/  IADD3 R13, P0, R13, R2, RZ ;  /* 0x000000020d0d7210 */ /* 0x010fc80007f1e0ff */
[----:B------:R-:W-:Y:S01]  /*301f0*/  IADD3.X R15, R15, R0, RZ, P0, !PT ;  /* 0x000000000f0f7210 */ /* 0x000fe200007fe4ff */
[----:B------:R4:W-:Y:S01]  /*30200*/  STL [R1+0xb9c], R13 ;  /* 0x000b9c0d01007387 */ /* 0x0009e20000100800 */
[----:B---3--:R-:W-:-:S03]  /*30210*/  IADD3 R10, P2, R10, R2, RZ ;  /* 0x000000020a0a7210 */ /* 0x008fc60007f5e0ff */
[----:B------:R-:W-:Y:S01]  /*30220*/  STL [R1+0xb98], R15 ;  /* 0x000b980f01007387 */ /* 0x000fe20000100800 */
[----:B-1----:R-:W-:-:S03]  /*30230*/  IMAD.MOV.U32 R8, RZ, RZ, R13 ;  /* 0x000000ffff087224 */ /* 0x002fc600078e000d */
[----:B------:R-:W-:Y:S04]  /*30240*/  STL [R1+0xba4], R10 ;  /* 0x000ba40a01007387 */ /* 0x000fe80000100800 */
[----:B----4-:R-:W3:Y:S01]  /*30250*/  LDL.LU R13, [R1+0xbb8] ;  /* 0x000bb800010d7983 */ /* 0x010ee20000300800 */
        /* <DEDUP_REMOVED lines=50> */
[----:B------:R-:W-:-:S04]  /*30580*/  USEL UR6, URZ, 0x4, !UP1 ;  /* 0x000000043f067887 */ /* 0x000fc8000c800000 */
[----:B------:R-:W-:Y:S01]  /*30590*/  USEL UR6, UR6, URZ, !UP0 ;  /* 0x0000003f06067287 */ /* 0x000fe2000c000000 */
        /* <DEDUP_REMOVED lines=12> */
[----:B------:R-:W-:-:S03]  /*30660*/  ISETP.NE.U32.AND P1, PT, RZ, UR6, PT ;  /* 0x00000006ff007c0c */ /* 0x000fc6000bf25070 */
[----:B------:R1:W-:Y:S02]  /*30670*/  LDGSTS.E [R5+0xc00c], desc[UR60][R8.64], P0 ;  /* 0x0c00c00008057fae */ /* 0x0003e4000812187c */
        /* <DEDUP_REMOVED lines=303> */
[----:B------:R-:W-:-:S04]  /*31970*/  UISETP.GT.AND UP1, UPT, UR7, 0x70, UPT ;  /* 0x000000700700788c */ /* 0x000fc8000bf24270 */
[----:B------:R-:W-:Y:S01]  /*31980*/  USEL UR6, URZ, 0x4, !UP1 ;  /* 0x000000043f067887 */ /* 0x000fe2000c800000 */
        /* <DEDUP_REMOVED lines=11> */
[----:B------:R-:W-:Y:S01]  /*31a40*/  USEL UR6, UR6, URZ, !UP0 ;  /* 0x0000003f06067287 */ /* 0x000fe2000c000000 */
[----:B------:R-:W-:-:S02]  /*31a50*/  IMAD.MOV.U32 R8, RZ, RZ, R7 ;  /* 0x000000ffff087224 */ /* 0x000fc400078e0007 */
        /* <DEDUP_REMOVED lines=142> */
[----:B------:R-:W-:Y:S01]  /*32340*/  IMAD.MOV.U32 R8, RZ, RZ, R10 ;  /* 0x000000ffff087224 */ /* 0x000fe200078e000a */
[----:B------:R-:W-:-:S04]  /*32350*/  UISETP.GT.AND UP1, UPT, UR7, 0x14, UPT ;  /* 0x000000140700788c */ /* 0x000fc8000bf24270 */
        /* <DEDUP_REMOVED lines=8> */
[----:B------:R-:W-:-:S04]  /*323e0*/  USEL UR6, URZ, 0x4, !UP1 ;  /* 0x000000043f067887 */ /* 0x000fc8000c800000 */
[----:B------:R-:W-:Y:S01]  /*323f0*/  USEL UR6, UR6, URZ, !UP0 ;  /* 0x0000003f06067287 */ /* 0x000fe2000c000000 */
[----:B------:R1:W-:Y:S05]  /*32400*/  LDGSTS.E [R5+0x3c00c], desc[UR60][R8.64], P0 ;  /* 0x3c00c00008057fae */ /* 0x0003ea000812187c */
[----:B------:R-:W-:Y:S02]  /*32410*/  ISETP.NE.U32.AND P0, PT, RZ, UR6, PT ;  /* 0x00000006ff007c0c */ /* 0x000fe4000bf05070 */
[----:B-1----:R-:W-:-:S05]  /*32420*/  LOP3.LUT R5, R14, 0x50, RZ, 0x3c, !PT ;  /* 0x000000500e057812 */ /* 0x002fca00078e3cff */
[----:B------:R-:W-:Y:S01]  /*32430*/  VIADD R5, R5, UR8 ;  /* 0x0000000805057c36 */ /* 0x000fe20008000000 */
[----:B---3--:R-:W-:-:S04]  /*32440*/  IADD3 R3, P1, R3, R2, RZ ;  /* 0x0000000203037210 */ /* 0x008fc80007f3e0ff */
[----:B----4-:R-:W-:Y:S01]  /*32450*/  IADD3.X R4, R4, R0, RZ, P1, !PT ;  /* 0x0000000004047210 */ /* 0x010fe20000ffe4ff */
[----:B------:R-:W-:Y:S04]  /*32460*/  STL [R1+0xbd4], R3 ;  /* 0x000bd40301007387 */ /* 0x000fe80000100800 */
[----:B------:R1:W-:Y:S04]  /*32470*/  STL [R1+0xbd0], R4 ;  /* 0x000bd00401007387 */ /* 0x0003e80000100800 */
[----:B--2---:R-:W2:Y:S04]  /*32480*/  LDL.LU R7, [R1+0xbe8] ;  /* 0x000be80001077983 */ /* 0x004ea80000300800 */
[----:B------:R-:W3:Y:S01]  /*32490*/  LDL.LU R6, [R1+0xbec] ;  /* 0x000bec0001067983 */ /* 0x000ee20000300800 */
[----:B------:R-:W-:Y:S01]  /*324a0*/  MOV R9, R4 ;  /* 0x0000000400097202 */ /* 0x000fe20000000f00 */
[----:B------:R-:W-:-:S02]  /*324b0*/  IMAD.MOV.U32 R8, RZ, RZ, R3 ;  /* 0x000000ffff087224 */ /* 0x000fc400078e0003 */
[----:B-1----:R-:W4:Y:S04]  /*324c0*/  LDL.LU R4, [R1+0xbf0] ;  /* 0x000bf00001047983 */ /* 0x002f280000300800 */
[----:B------:R-:W4:Y:S04]  /*324d0*/  LDL.LU R3, [R1+0xbf4] ;  /* 0x000bf40001037983 */ /* 0x000f280000300800 */
[----:B------:R-:W4:Y:S04]  /*324e0*/  LDL.LU R12, [R1+0xbfc] ;  /* 0x000bfc00010c7983 */ /* 0x000f280000300800 */
        /* <DEDUP_REMOVED lines=8> */
[----:B------:R-:W4:Y:S01]  /*32570*/  LDL.LU R13, [R1+0xbf8] ;  /* 0x000bf800010d7983 */ /* 0x000f220000300800 */
[----:B------:R-:W-:-:S02]  /*32580*/  IMAD.MOV.U32 R9, RZ, RZ, R15 ;  /* 0x000000ffff097224 */ /* 0x000fc400078e000f */
        /* <DEDUP_REMOVED lines=22> */
[----:B----4-:R-:W-:Y:S01]  /*326f0*/  IMAD.MOV.U32 R9, RZ, RZ, R4 ;  /* 0x000000ffff097224 */ /* 0x010fe200078e0004 */
        /* <DEDUP_REMOVED lines=19> */
[----:B----4-:R-:W4:Y:S01]  /*32830*/  LDL.LU R13, [R1+0xc1c] ;  /* 0x000c1c00010d7983 */ /* 0x010f220000300800 */
[----:B-1----:R-:W-:Y:S01]  /*32840*/  MOV R9, R11 ;  /* 0x0000000b00097202 */ /* 0x002fe20000000f00 */
[----:B------:R-:W-:-:S02]  /*32850*/  IMAD.MOV.U32 R8, RZ, RZ, R10 ;  /* 0x000000ffff087224 */ /* 0x000fc400078e000a */
[----:B---3--:R-:W3:Y:S04]  /*32860*/  LDL.LU R11, [R1+0xc20] ;  /* 0x000c2000010b7983 */ /* 0x008ee80000300800 */
[----:B------:R-:W3:Y:S04]  /*32870*/  LDL.LU R10, [R1+0xc24] ;  /* 0x000c2400010a7983 */ /* 0x000ee80000300800 */
        /* <DEDUP_REMOVED lines=53> */
[----:B------:R-:W-:-:S03]  /*32bd0*/  UISETP.GT.AND UP1, UPT, UR7, 0x17, UPT ;  /* 0x000000170700788c */ /* 0x000fc6000bf24270 */
[----:B------:R-:W-:Y:S01]  /*32be0*/  STL [R1+0xc3c], R12 ;  /* 0x000c3c0c01007387 */ /* 0x000fe20000100800 */
[----:B-1----:R-:W-:-:S03]  /*32bf0*/  IMAD.MOV.U32 R9, RZ, RZ, R4 ;  /* 0x000000ffff097224 */ /* 0x002fc600078e0004 */
[----:B--2---:R-:W2:Y:S01]  /*32c00*/  LDL.LU R7, [R1+0xc48] ;  /* 0x000c480001077983 */ /* 0x004ea20000300800 */
[----:B------:R-:W-:Y:S01]  /*32c10*/  MOV R8, R3 ;  /* 0x0000000300087202 */ /* 0x000fe20000000f00 */
[----:B------:R-:W-:-:S04]  /*32c20*/  USEL UR6, URZ, 0x4, !UP1 ;  /* 0x000000043f067887 */ /* 0x000fc8000c800000 */
[----:B------:R-:W-:-:S06]  /*32c30*/  USEL UR6, UR6, URZ, !UP0 ;  /* 0x0000003f06067287 */ /* 0x000fcc000c000000 */
[----:B------:R-:W-:-:S13]  /*32c40*/  ISETP.NE.U32.AND P0, PT, RZ, UR6, PT ;  /* 0x00000006ff007c0c */ /* 0x000fda000bf05070 */
[----:B------:R1:W-:Y:S01]  /*32c50*/  LDGSTS.E [R5+0xc], desc[UR60][R8.64], P0 ;  /* 0x0000c00008057fae */ /* 0x0003e2000812187c */
[----:B---3--:R-:W-:-:S05]  /*32c60*/  IMAD.X R13, R13, 0x1, R0, P2 ;  /* 0x000000010d0d7824 */ /* 0x008fca00010e0600 */
[----:B------:R3:W-:Y:S04]  /*32c70*/  STL [R1+0xc38], R13 ;  /* 0x000c380d01007387 */ /* 0x0007e80000100800 */
[----:B------:R-:W2:Y:S04]  /*32c80*/  LDL.LU R6, [R1+0xc4c] ;  /* 0x000c4c0001067983 */ /* 0x000ea80000300800 */
[----:B------:R-:W2:Y:S04]  /*32c90*/  LDL.LU R4, [R1+0xfd0] ;  /* 0x000fd00001047983 */ /* 0x000ea80000300800 */
[----:B------:R-:W2:Y:S01]  /*32ca0*/  LDL.LU R3, [R1+0xfd4] ;  /* 0x000fd40001037983 */ /* 0x000ea20000300800 */
        /* <DEDUP_REMOVED lines=12> */
[----:B------:R-:W4:Y:S01]  /*32d70*/  LDL.LU R10, [R1+0xfe4] ;  /* 0x000fe400010a7983 */ /* 0x000f220000300800 */
[----:B------:R-:W-:-:S03]  /*32d80*/  UISETP.GT.AND UP1, UPT, UR7, 0x34, UPT ;  /* 0x000000340700788c */ /* 0x000fc6000bf24270 */
[----:B------:R1:W-:Y:S01]  /*32d90*/  LDGSTS.E [R5+0x800c], desc[UR60][R8.64], P0 ;  /* 0x0800c00008057fae */ /* 0x0003e2000812187c */
[----:B------:R-:W-:-:S04]  /*32da0*/  USEL UR6, URZ, 0x4, !UP1 ;  /* 0x000000043f067887 */ /* 0x000fc8000c800000 */
[----:B------:R-:W-:-:S06]  /*32db0*/  USEL UR6, UR6, URZ, !UP0 ;  /* 0x0000003f06067287 */ /* 0x000fcc000c000000 */
[----:B------:R-:W-:Y:S02]  /*32dc0*/  ISETP.NE.U32.AND P1, PT, RZ, UR6, PT ;  /* 0x00000006ff007c0c */ /* 0x000fe4000bf25070 */
        /* <DEDUP_REMOVED lines=11> */
[----:B------:R-:W2:Y:S04]  /*32e80*/  LDL.LU R6, [R1+0xfec] ;  /* 0x000fec0001067983 */ /* 0x000ea80000300800 */
[----:B------:R1:W-:Y:S02]  /*32e90*/  LDGSTS.E [R5+0xc00c], desc[UR60][R8.64], P0 ;  /* 0x0c00c00008057fae */ /* 0x0003e4000812187c */
[----:B-1----:R-:W-:Y:S01]  /*32ea0*/  MOV R9, R4 ;  /* 0x0000000400097202 */ /* 0x002fe20000000f00 */
[----:B------:R-:W-:Y:S01]  /*32eb0*/  IMAD.MOV.U32 R8, RZ, RZ, R3 ;  /* 0x000000ffff087224 */ /* 0x000fe200078e0003 */
        /* <DEDUP_REMOVED lines=16> */
[----:B-1----:R-:W-:Y:S01]  /*32fc0*/  MOV R9, R11 ;  /* 0x0000000b00097202 */ /* 0x002fe20000000f00 */
[----:B------:R-:W-:Y:S02]  /*32fd0*/  IMAD.MOV.U32 R8, RZ, RZ, R10 ;  /* 0x000000ffff087224 */ /* 0x000fe400078e000a */
[----:B----4-:R-:W4:Y:S04]  /*32fe0*/  LDL.LU R11, [R1+0x1000] ;  /* 0x00100000010b7983 */ /* 0x010f280000300800 */
[----:B------:R1:W-:Y:S01]  /*32ff0*/  LDGSTS.E [R5+0x18000], desc[UR60][R8.64], P1 ;  /* 0x1800000008057fae */ /* 0x0003e2000892187c */
[----:B--2---:R-:W-:-:S05]  /*33000*/  IADD3 R6, P0, R6, R2, RZ ;  /* 0x0000000206067210 */ /* 0x004fca0007f1e0ff */
[----:B------:R-:W-:Y:S01]  /*33010*/  IMAD.X R7, R7, 0x1, R0, P0 ;  /* 0x0000000107077824 */ /* 0x000fe200000e0600 */
[----:B------:R-:W-:Y:S04]  /*33020*/  STL [R1+0xfec], R6 ;  /* 0x000fec0601007387 */ /* 0x000fe80000100800 */
[----:B------:R2:W-:Y:S01]  /*33030*/  STL [R1+0xfe8], R7 ;  /* 0x000fe80701007387 */ /* 0x0005e20000100800 */
[----:B-1----:R-:W-:-:S03]  /*33040*/  IMAD.MOV.U32 R8, RZ, RZ, R6 ;  /* 0x000000ffff087224 */ /* 0x002fc600078e0006 */
[----:B------:R-:W4:Y:S01]  /*33050*/  LDL.LU R10, [R1+0x1004] ;  /* 0x00100400010a7983 */ /* 0x000f220000300800 */
        /* <DEDUP_REMOVED lines=11> */
[----:B---3--:R-:W-:-:S05]  /*33110*/  IMAD.X R13, R13, 0x1, R0, P2 ;  /* 0x000000010d0d7824 */ /* 0x008fca00010e0600 */
[----:B------:R1:W-:Y:S04]  /*33120*/  STL [R1+0xff8], R13 ;  /* 0x000ff80d01007387 */ /* 0x0003e80000100800 */
[----:B------:R-:W3:Y:S04]  /*33130*/  LDL.LU R6, [R1+0x100c] ;  /* 0x00100c0001067983 */ /* 0x000ee80000300800 */
        /* <DEDUP_REMOVED lines=82> */
[----:B----4-:R-:W-:-:S05]  /*33660*/  IMAD.X R13, R13, 0x1, R0, P2 ;  /* 0x000000010d0d7824 */ /* 0x010fca00010e0600 */
[----:B------:R4:W-:Y:S04]  /*33670*/  STL [R1+0x1038], R13 ;  /* 0x0010380d01007387 */ /* 0x0009e80000100800 */
[----:B------:R-:W2:Y:S04]  /*33680*/  LDL.LU R6, [R1+0x104c] ;  /* 0x00104c0001067983 */ /* 0x000ea80000300800 */
[----:B------:R-:W2:Y:S04]  /*33690*/  LDL.LU R4, [R1+0x13d0] ;  /* 0x0013d00001047983 */ /* 0x000ea80000300800 */
[----:B------:R-:W2:Y:S01]  /*336a0*/  LDL.LU R3, [R1+0x13d4] ;  /* 0x0013d40001037983 */ /* 0x000ea20000300800 */
        /* <DEDUP_REMOVED lines=12> */
[----:B------:R-:W3:Y:S01]  /*33770*/  LDL.LU R10, [R1+0x13e4] ;  /* 0x0013e400010a7983 */ /* 0x000ee20000300800 */
        /* <DEDUP_REMOVED lines=76> */
[----:B-1----:R-:W-:-:S03]  /*33c40*/  MOV R9, R11 ;  /* 0x0000000b00097202 */ /* 0x002fc60000000f00 */
[----:B------:R-:W2:Y:S04]  /*33c50*/  LDL.LU R13, [R1+0x1420] ;  /* 0x00142000010d7983 */ /* 0x000ea80000300800 */
[----:B----4-:R-:W4:Y:S01]  /*33c60*/  LDL.LU R11, [R1+0x1424] ;  /* 0x00142400010b7983 */ /* 0x010f220000300800 */
[----:B------:R-:W-:-:S05]  /*33c70*/  IMAD.MOV.U32 R8, RZ, RZ, R10 ;  /* 0x000000ffff087224 */ /* 0x000fca00078e000a */
[----:B------:R1:W-:Y:S01]  /*33c80*/  LDGSTS.E [R5+0x28004], desc[UR60][R8.64], P0 ;  /* 0x2800400008057fae */ /* 0x0003e2000812187c */
[----:B---3--:R-:W-:-:S05]  /*33c90*/  IADD3 R6, P2, R6, R2, RZ ;  /* 0x0000000206067210 */ /* 0x008fca0007f5e0ff */
        /* <DEDUP_REMOVED lines=10> */
[----:B------:R-:W3:Y:S01]  /*33d40*/  LDL.LU R10, [R1+0x1428] ;  /* 0x00142800010a7983 */ /* 0x000ee20000300800 */
[----:B-1----:R-:W-:-:S03]  /*33d50*/  MOV R9, R4 ;  /* 0x0000000400097202 */ /* 0x002fc60000000f00 */
[----:B--2---:R-:W2:Y:S01]  /*33d60*/  LDL.LU R4, [R1+0x142c] ;  /* 0x00142c0001047983 */ /* 0x004ea20000300800 */
[----:B------:R-:W-:Y:S01]  /*33d70*/  UISETP.GT.AND UP1, UPT, UR7, 0x56, UPT ;  /* 0x000000560700788c */ /* 0x000fe2000bf24270 */
[----:B------:R-:W-:Y:S02]  /*33d80*/  IMAD.MOV.U32 R8, RZ, RZ, R3 ;  /* 0x000000ffff087224 */ /* 0x000fe400078e0003 */
[----:B------:R-:W3:Y:S01]  /*33d90*/  LDL.LU R7, [R1+0x1430] ;  /* 0x0014300001077983 */ /* 0x000ee20000300800 */
[----:B------:R-:W-:-:S03]  /*33da0*/  USEL UR6, URZ, 0x4, !UP1 ;  /* 0x000000043f067887 */ /* 0x000fc6000c800000 */
[----:B------:R-:W3:Y:S01]  /*33db0*/  LDL.LU R3, [R1+0x1434] ;  /* 0x0014340001037983 */ /* 0x000ee20000300800 */
[----:B------:R-:W-:-:S03]  /*33dc0*/  USEL UR6, UR6, URZ, !UP0 ;  /* 0x0000003f06067287 */ /* 0x000fc6000c000000 */
[----:B------:R-:W3:Y:S03]  /*33dd0*/  LDL.LU R6, [R1+0x143c] ;  /* 0x00143c0001067983 */ /* 0x000ee60000300800 */
[----:B------:R-:W-:-:S13]  /*33de0*/  ISETP.NE.U32.AND P1, PT, RZ, UR6, PT ;  /* 0x00000006ff007c0c */ /* 0x000fda000bf25070 */
[----:B------:R1:W-:Y:S01]  /*33df0*/  LDGSTS.E [R5+0x20008], desc[UR60][R8.64], P1 ;  /* 0x2000800008057fae */ /* 0x0003e2000892187c */
[----:B------:R-:W-:-:S05]  /*33e00*/  IADD3 R12, P0, R12, R2, RZ ;  /* 0x000000020c0c7210 */ /* 0x000fca0007f1e0ff */
[----:B------:R-:W-:Y:S01]  /*33e10*/  IMAD.X R15, R15, 0x1, R0, P0 ;  /* 0x000000010f0f7824 */ /* 0x000fe200000e0600 */
[----:B----4-:R-:W-:Y:S01]  /*33e20*/  IADD3 R11, P2, R11, R2, RZ ;  /* 0x000000020b0b7210 */ /* 0x010fe20007f5e0ff */
[----:B------:R4:W-:Y:S01]  /*33e30*/  STL [R1+0x141c], R12 ;  /* 0x00141c0c01007387 */ /* 0x0009e20000100800 */
[----:B-1----:R-:W-:-:S03]  /*33e40*/  MOV R8, R12 ;  /* 0x0000000c00087202 */ /* 0x002fc60000000f00 */
[----:B------:R-:W-:Y:S04]  /*33e50*/  STL [R1+0x1418], R15 ;  /* 0x0014180f01007387 */ /* 0x000fe80000100800 */
[----:B------:R1:W-:Y:S04]  /*33e60*/  STL [R1+0x1424], R11 ;  /* 0x0014240b01007387 */ /* 0x0003e80000100800 */
[----:B----4-:R-:W4:Y:S01]  /*33e70*/  LDL.LU R12, [R1+0x1438] ;  /* 0x00143800010c7983 */ /* 0x010f220000300800 */
[----:B------:R-:W-:Y:S02]  /*33e80*/  IMAD.MOV.U32 R9, RZ, RZ, R15 ;  /* 0x000000ffff097224 */ /* 0x000fe400078e000f */
[----:B------:R-:W-:-:S03]  /*33e90*/  IMAD.X R13, R13, 0x1, R0, P2 ;  /* 0x000000010d0d7824 */ /* 0x000fc600010e0600 */
[----:B------:R1:W-:Y:S04]  /*33ea0*/  LDGSTS.E [R5+0x24008], desc[UR60][R8.64], P1 ;  /* 0x2400800008057fae */ /* 0x0003e8000892187c */
[----:B------:R-:W-:Y:S01]  /*33eb0*/  STL [R1+0x1420], R13 ;  /* 0x0014200d01007387 */ /* 0x000fe20000100800 */
[----:B-1----:R-:W-:Y:S01]  /*33ec0*/  IMAD.MOV.U32 R8, RZ, RZ, R11 ;  /* 0x000000ffff087224 */ /* 0x002fe200078e000b */
[----:B------:R-:W-:Y:S02]  /*33ed0*/  MOV R9, R13 ;  /* 0x0000000d00097202 */ /* 0x000fe40000000f00 */
[----:B------:R-:W4:Y:S04]  /*33ee0*/  LDL.LU R11, [R1+0x1440] ;  /* 0x00144000010b7983 */ /* 0x000f280000300800 */
[----:B------:R1:W-:Y:S01]  /*33ef0*/  LDGSTS.E [R5+0x28008], desc[UR60][R8.64], P1 ;  /* 0x2800800008057fae */ /* 0x0003e2000892187c */
[----:B--2---:R-:W-:-:S05]  /*33f00*/  IADD3 R4, P0, R4, R2, RZ ;  /* 0x0000000204047210 */ /* 0x004fca0007f1e0ff */
[----:B---3--:R-:W-:Y:S01]  /*33f10*/  IMAD.X R10, R10, 0x1, R0, P0 ;  /* 0x000000010a0a7824 */ /* 0x008fe200000e0600 */
        /* <DEDUP_REMOVED lines=15> */
[----:B---3--:R-:W-:-:S03]  /*34010*/  IMAD.MOV.U32 R9, RZ, RZ, R7 ;  /* 0x000000ffff097224 */ /* 0x008fc600078e0007 */
[----:B------:R3:W-:Y:S01]  /*34020*/  STL [R1+0x143c], R6 ;  /* 0x00143c0601007387 */ /* 0x0007e20000100800 */
[----:B------:R-:W-:-:S03]  /*34030*/  MOV R8, R3 ;  /* 0x0000000300087202 */ /* 0x000fc60000000f00 */
[----:B-1----:R-:W2:Y:S04]  /*34040*/  LDL.LU R10, [R1+0x1448] ;  /* 0x00144800010a7983 */ /* 0x002ea80000300800 */
[----:B------:R1:W-:Y:S01]  /*34050*/  LDGSTS.E [R5+0x2000c], desc[UR60][R8.64], P0 ;  /* 0x2000c00008057fae */ /* 0x0003e2000812187c */
[----:B----4-:R-:W-:-:S05]  /*34060*/  IMAD.X R12, R12, 0x1, R0, P2 ;  /* 0x000000010c0c7824 */ /* 0x010fca00010e0600 */
[----:B------:R-:W-:Y:S04]  /*34070*/  STL [R1+0x1438], R12 ;  /* 0x0014380c01007387 */ /* 0x000fe80000100800 */
[----:B------:R-:W4:Y:S04]  /*34080*/  LDL.LU R7, [R1+0x144c] ;  /* 0x00144c0001077983 */ /* 0x000f280000300800 */
[----:B------:R-:W4:Y:S01]  /*34090*/  LDL.LU R3, [R1+0x17d4] ;  /* 0x0017d40001037983 */ /* 0x000f220000300800 */
[----:B-1----:R-:W-:-:S03]  /*340a0*/  IMAD.MOV.U32 R8, RZ, RZ, R6 ;  /* 0x000000ffff087224 */ /* 0x002fc600078e0006 */
[----:B---3--:R-:W3:Y:S01]  /*340b0*/  LDL.LU R6, [R1+0x17d0] ;  /* 0x0017d00001067983 */ /* 0x008ee20000300800 */
[----:B------:R-:W-:-:S05]  /*340c0*/  MOV R9, R12 ;  /* 0x0000000c00097202 */ /* 0x000fca0000000f00 */
[----:B------:R1:W-:Y:S01]  /*340d0*/  LDGSTS.E [R5+0x2400c], desc[UR60][R8.64], P0 ;  /* 0x2400c00008057fae */ /* 0x0003e2000812187c */
[----:B--2---:R-:W-:-:S05]  /*340e0*/  IADD3 R4, P1, R4, R2, RZ ;  /* 0x0000000204047210 */ /* 0x004fca0007f3e0ff */
[----:B------:R-:W-:Y:S01]  /*340f0*/  IMAD.X R11, R11, 0x1, R0, P1 ;  /* 0x000000010b0b7824 */ /* 0x000fe200008e0600 */
[----:B------:R2:W-:Y:S01]  /*34100*/  STL [R1+0x1444], R4 ;  /* 0x0014440401007387 */ /* 0x0005e20000100800 */
[----:B-1----:R-:W-:-:S03]  /*34110*/  IMAD.MOV.U32 R8, RZ, RZ, R4 ;  /* 0x000000ffff087224 */ /* 0x002fc600078e0004 */
[----:B------:R1:W-:Y:S04]  /*34120*/  STL [R1+0x1440], R11 ;  /* 0x0014400b01007387 */ /* 0x0003e80000100800 */
[----:B------:R-:W3:Y:S04]  /*34130*/  LDL.LU R15, [R1+0x17d8] ;  /* 0x0017d800010f7983 */ /* 0x000ee80000300800 */
[----:B--2---:R-:W2:Y:S04]  /*34140*/  LDL.LU R4, [R1+0x17dc] ;  /* 0x0017dc0001047983 */ /* 0x004ea80000300800 */
[----:B------:R-:W2:Y:S04]  /*34150*/  LDL.LU R13, [R1+0x17e0] ;  /* 0x0017e000010d7983 */ /* 0x000ea80000300800 */
[----:B------:R-:W2:Y:S01]  /*34160*/  LDL.LU R12, [R1+0x17e4] ;  /* 0x0017e400010c7983 */ /* 0x000ea20000300800 */
[----:B------:R-:W-:Y:S01]  /*34170*/  MOV R9, R11 ;  /* 0x0000000b00097202 */ /* 0x000fe20000000f00 */
[----:B------:R-:W-:-:S04]  /*34180*/  UISETP.GT.AND UP1, UPT, UR7, 0x74, UPT ;  /* 0x000000740700788c */ /* 0x000fc8000bf24270 */
[----:B------:R1:W-:Y:S01]  /*34190*/  LDGSTS.E [R5+0x2800c], desc[UR60][R8.64], P0 ;  /* 0x2800c00008057fae */ /* 0x0003e2000812187c */
[----:B------:R-:W-:-:S04]  /*341a0*/  USEL UR6, URZ, 0x4, !UP1 ;  /* 0x000000043f067887 */ /* 0x000fc8000c800000 */
[----:B------:R-:W-:Y:S01]  /*341b0*/  USEL UR6, UR6, URZ, !UP0 ;  /* 0x0000003f06067287 */ /* 0x000fe2000c000000 */
[-C--:B----4-:R-:W-:Y:S02]  /*341c0*/  IADD3 R7, P2, R7, R2.reuse, RZ ;  /* 0x0000000207077210 */ /* 0x090fe40007f5e0ff */
[----:B------:R-:W-:-:S03]  /*341d0*/  IADD3 R3, P3, R3, R2, RZ ;  /* 0x0000000203037210 */ /* 0x000fc60007f7e0ff */
[--C-:B------:R-:W-:Y:S01]  /*341e0*/  IMAD.X R10, R10, 0x1, R0.reuse, P2 ;  /* 0x000000010a0a7824 */ /* 0x100fe200010e0600 */
[----:B------:R-:W-:Y:S01]  /*341f0*/  STL [R1+0x144c], R7 ;  /* 0x00144c0701007387 */ /* 0x000fe20000100800 */
[----:B---3--:R-:W-:-:S03]  /*34200*/  IMAD.X R6, R6, 0x1, R0, P3 ;  /* 0x0000000106067824 */ /* 0x008fc600018e0600 */
[----:B------:R3:W-:Y:S01]  /*34210*/  STL [R1+0x1448], R10 ;  /* 0x0014480a01007387 */ /* 0x0007e20000100800 */
[----:B-1----:R-:W-:-:S03]  /*34220*/  IMAD.MOV.U32 R9, RZ, RZ, R10 ;  /* 0x000000ffff097224 */ /* 0x002fc600078e000a */
[----:B------:R-:W-:Y:S04]  /*34230*/  STL [R1+0x17d4], R3 ;  /* 0x0017d40301007387 */ /* 0x000fe80000100800 */
[----:B------:R-:W4:Y:S04]  /*34240*/  LDL.LU R11, [R1+0x17e8] ;  /* 0x0017e800010b7983 */ /* 0x000f280000300800 */
[----:B------:R1:W-:Y:S04]  /*34250*/  STL [R1+0x17d0], R6 ;  /* 0x0017d00601007387 */ /* 0x0003e80000100800 */
[----:B---3--:R-:W3:Y:S01]  /*34260*/  LDL.LU R10, [R1+0x17ec] ;  /* 0x0017ec00010a7983 */ /* 0x008ee20000300800 */
[----:B------:R-:W-:-:S02]  /*34270*/  MOV R8, R7 ;  /* 0x0000000700087202 */ /* 0x000fc40000000f00 */
[----:B------:R-:W-:Y:S01]  /*34280*/  ISETP.NE.U32.AND P1, PT, RZ, UR6, PT ;  /* 0x00000006ff007c0c */ /* 0x000fe2000bf25070 */
[----:B------:R-:W4:Y:S04]  /*34290*/  LDL.LU R7, [R1+0x17f0] ;  /* 0x0017f00001077983 */ /* 0x000f280000300800 */
[----:B------:R1:W-:Y:S02]  /*342a0*/  LDGSTS.E [R5+0x2c00c], desc[UR60][R8.64], P0 ;  /* 0x2c00c00008057fae */ /* 0x0003e4000812187c */
[----:B-1----:R-:W-:Y:S01]  /*342b0*/  MOV R9, R6 ;  /* 0x0000000600097202 */ /* 0x002fe20000000f00 */
[----:B------:R-:W-:Y:S01]  /*342c0*/  IMAD.MOV.U32 R8, RZ, RZ, R3 ;  /* 0x000000ffff087224 */ /* 0x000fe200078e0003 */
[----:B------:R-:W4:Y:S04]  /*342d0*/  LDL.LU R6, [R1+0x17f4] ;  /* 0x0017f40001067983 */ /* 0x000f280000300800 */
[----:B------:R-:W4:Y:S04]  /*342e0*/  LDL.LU R3, [R1+0x17fc] ;  /* 0x0017fc0001037983 */ /* 0x000f280000300800 */
        /* <DEDUP_REMOVED lines=74> */
[----:B------:R-:W-:Y:S01]  /*34790*/  USEL UR6, UR6, URZ, !UP0 ;  /* 0x0000003f06067287 */ /* 0x000fe2000c000000 */
[----:B------:R-:W-:-:S05]  /*347a0*/  IADD3 R3, P0, R3, R2, RZ ;  /* 0x0000000203037210 */ /* 0x000fca0007f1e0ff */
[----:B------:R-:W-:Y:S02]  /*347b0*/  ISETP.NE.U32.AND P1, PT, RZ, UR6, PT ;  /* 0x00000006ff007c0c */ /* 0x000fe4000bf25070 */
[----:B---3--:R-:W-:Y:S01]  /*347c0*/  IADD3 R6, P2, R6, R2, RZ ;  /* 0x0000000206067210 */ /* 0x008fe20007f5e0ff */
[----:B------:R-:W-:Y:S01]  /*347d0*/  IMAD.X R4, R4, 0x1, R0, P0 ;  /* 0x0000000104047824 */ /* 0x000fe200000e0600 */
[----:B------:R-:W-:Y:S01]  /*347e0*/  STL [R1+0x181c], R3 ;  /* 0x00181c0301007387 */ /* 0x000fe20000100800 */
[----:B------:R-:W-:-:S03]  /*347f0*/  MOV R9, R11 ;  /* 0x0000000b00097202 */ /* 0x000fc60000000f00 */
[----:B------:R1:W-:Y:S04]  /*34800*/  STL [R1+0x1818], R4 ;  /* 0x0018180401007387 */ /* 0x0003e80000100800 */
[----:B------:R-:W-:Y:S04]  /*34810*/  STL [R1+0x1824], R6 ;  /* 0x0018240601007387 */ /* 0x000fe80000100800 */
[----:B------:R-:W3:Y:S04]  /*34820*/  LDL.LU R13, [R1+0x1830] ;  /* 0x00183000010d7983 */ /* 0x000ee80000300800 */
[----:B------:R1:W-:Y:S01]  /*34830*/  LDGSTS.E [R5+0x30008], desc[UR60][R8.64], P1 ;  /* 0x3000800008057fae */ /* 0x0003e2000892187c */
[----:B----4-:R-:W-:-:S05]  /*34840*/  IMAD.X R10, R10, 0x1, R0, P2 ;  /* 0x000000010a0a7824 */ /* 0x010fca00010e0600 */
[----:B------:R4:W-:Y:S04]  /*34850*/  STL [R1+0x1820], R10 ;  /* 0x0018200a01007387 */ /* 0x0009e80000100800 */
[----:B------:R-:W3:Y:S01]  /*34860*/  LDL.LU R12, [R1+0x1834] ;  /* 0x00183400010c7983 */ /* 0x000ee20000300800 */
[----:B-1----:R-:W-:Y:S01]  /*34870*/  IMAD.MOV.U32 R9, RZ, RZ, R4 ;  /* 0x000000ffff097224 */ /* 0x002fe200078e0004 */
[----:B------:R-:W-:Y:S02]  /*34880*/  MOV R8, R3 ;  /* 0x0000000300087202 */ /* 0x000fe40000000f00 */
[----:B------:R-:W3:Y:S04]  /*34890*/  LDL.LU R4, [R1+0x1838] ;  /* 0x0018380001047983 */ /* 0x000ee80000300800 */
[----:B------:R-:W3:Y:S04]  /*348a0*/  LDL.LU R3, [R1+0x183c] ;  /* 0x00183c0001037983 */ /* 0x000ee80000300800 */
[----:B------:R1:W-:Y:S04]  /*348b0*/  LDGSTS.E [R5+0x34008], desc[UR60][R8.64], P1 ;  /* 0x3400800008057fae */ /* 0x0003e8000892187c */
[----:B------:R-:W3:Y:S01]  /*348c0*/  LDL.LU R11, [R1+0x1840] ;  /* 0x00184000010b7983 */ /* 0x000ee20000300800 */
[----:B-1----:R-:W-:Y:S01]  /*348d0*/  MOV R9, R10 ;  /* 0x0000000a00097202 */ /* 0x002fe20000000f00 */
[----:B------:R-:W-:-:S02]  /*348e0*/  IMAD.MOV.U32 R8, RZ, RZ, R6 ;  /* 0x000000ffff087224 */ /* 0x000fc400078e0006 */
[----:B----4-:R-:W4:Y:S04]  /*348f0*/  LDL.LU R10, [R1+0x1844] ;  /* 0x00184400010a7983 */ /* 0x010f280000300800 */
        /* <DEDUP_REMOVED lines=14> */
[----:B---3--:R-:W-:-:S05]  /*349e0*/  IADD3 R12, P1, R12, R2, RZ ;  /* 0x000000020c0c7210 */ /* 0x008fca0007f3e0ff */
[----:B------:R-:W-:Y:S01]  /*349f0*/  IMAD.X R13, R13, 0x1, R0, P1 ;  /* 0x000000010d0d7824 */ /* 0x000fe200008e0600 */
        /* <DEDUP_REMOVED lines=8> */
[----:B------:R3:W-:Y:S01]  /*34a80*/  STL [R1+0x1838], R4 ;  /* 0x0018380401007387 */ /* 0x0007e20000100800 */
[----:B-1----:R-:W-:Y:S01]  /*34a90*/  MOV R9, R4 ;  /* 0x0000000400097202 */ /* 0x002fe20000000f00 */
[----:B------:R-:W-:-:S02]  /*34aa0*/  IMAD.MOV.U32 R8, RZ, RZ, R3 ;  /* 0x000000ffff087224 */ /* 0x000fc400078e0003 */
[----:B---3--:R-:W3:Y:S04]  /*34ab0*/  LDL.LU R4, [R1+0xc50] ;  /* 0x000c500001047983 */ /* 0x008ee80000300800 */
[----:B------:R-:W3:Y:S01]  /*34ac0*/  LDL.LU R3, [R1+0xc54] ;  /* 0x000c540001037983 */ /* 0x000ee20000300800 */
[-C--:B----4-:R-:W-:Y:S02]  /*34ad0*/  IADD3 R10, P1, R10, R2.reuse, RZ ;  /* 0x000000020a0a7210 */ /* 0x090fe40007f3e0ff */
[----:B------:R-:W-:Y:S01]  /*34ae0*/  IADD3 R6, P2, R6, R2, RZ ;  /* 0x0000000206067210 */ /* 0x000fe20007f5e0ff */
[----:B------:R1:W-:Y:S02]  /*34af0*/  LDGSTS.E [R5+0x3400c], desc[UR60][R8.64], P0 ;  /* 0x3400c00008057fae */ /* 0x0003e4000812187c */
[----:B------:R-:W-:-:S02]  /*34b00*/  IMAD.X R11, R11, 0x1, R0, P1 ;  /* 0x000000010b0b7824 */ /* 0x000fc400008e0600 */
[----:B------:R-:W-:Y:S04]  /*34b10*/  STL [R1+0x1844], R10 ;  /* 0x0018440a01007387 */ /* 0x000fe80000100800 */
[----:B------:R4:W-:Y:S04]  /*34b20*/  STL [R1+0x1840], R11 ;  /* 0x0018400b01007387 */ /* 0x0009e80000100800 */
[----:B------:R4:W-:Y:S04]  /*34b30*/  STL [R1+0x184c], R6 ;  /* 0x00184c0601007387 */ /* 0x0009e80000100800 */
[----:B------:R-:W3:Y:S01]  /*34b40*/  LDL.LU R15, [R1+0xc58] ;  /* 0x000c5800010f7983 */ /* 0x000ee20000300800 */
[----:B-1----:R-:W-:Y:S01]  /*34b50*/  IMAD.MOV.U32 R9, RZ, RZ, R11 ;  /* 0x000000ffff097224 */ /* 0x002fe200078e000b */
[----:B------:R-:W-:Y:S01]  /*34b60*/  MOV R8, R10 ;  /* 0x0000000a00087202 */ /* 0x000fe20000000f00 */
[----:B------:R-:W-:-:S04]  /*34b70*/  UISETP.GT.AND UP1, UPT, UR7, 0x18, UPT ;  /* 0x000000180700788c */ /* 0x000fc8000bf24270 */
[----:B------:R1:W-:Y:S01]  /*34b80*/  LDGSTS.E [R5+0x3800c], desc[UR60][R8.64], P0 ;  /* 0x3800c00008057fae */ /* 0x0003e2000812187c */
[----:B--2---:R-:W-:-:S05]  /*34b90*/  IMAD.X R7, R7, 0x1, R0, P2 ;  /* 0x0000000107077824 */ /* 0x004fca00010e0600 */
[----:B------:R2:W-:Y:S04]  /*34ba0*/  STL [R1+0x1848], R7 ;  /* 0x0018480701007387 */ /* 0x0005e80000100800 */
[----:B------:R-:W2:Y:S04]  /*34bb0*/  LDL.LU R13, [R1+0xc5c] ;  /* 0x000c5c00010d7983 */ /* 0x000ea80000300800 */
[----:B----4-:R-:W4:Y:S04]  /*34bc0*/  LDL.LU R11, [R1+0xc60] ;  /* 0x000c6000010b7983 */ /* 0x010f280000300800 */
[----:B------:R-:W4:Y:S01]  /*34bd0*/  LDL.LU R10, [R1+0xc64] ;  /* 0x000c6400010a7983 */ /* 0x000f220000300800 */
[----:B-1----:R-:W-:Y:S01]  /*34be0*/  IMAD.MOV.U32 R8, RZ, RZ, R6 ;  /* 0x000000ffff087224 */ /* 0x002fe200078e0006 */
[----:B------:R-:W-:Y:S01]  /*34bf0*/  MOV R9, R7 ;  /* 0x0000000700097202 */ /* 0x000fe20000000f00 */
[----:B------:R-:W-:-:S04]  /*34c00*/  USEL UR6, URZ, 0x4, !UP1 ;  /* 0x000000043f067887 */ /* 0x000fc8000c800000 */
[----:B------:R1:W-:Y:S01]  /*34c10*/  LDGSTS.E [R5+0x3c00c], desc[UR60][R8.64], P0 ;  /* 0x3c00c00008057fae */ /* 0x0003e2000812187c */
[----:B------:R-:W-:Y:S01]  /*34c20*/  USEL UR6, UR6, URZ, !UP0 ;  /* 0x0000003f06067287 */ /* 0x000fe2000c000000 */
[----:B------:R-:W-:-:S05]  /*34c30*/  LOP3.LUT R6, R14, 0x60, RZ, 0x3c, !PT ;  /* 0x000000600e067812 */ /* 0x000fca00078e3cff */
[----:B------:R-:W-:Y:S01]  /*34c40*/  ISETP.NE.U32.AND P0, PT, RZ, UR6, PT ;  /* 0x00000006ff007c0c */ /* 0x000fe2000bf05070 */
[----:B------:R-:W-:Y:S01]  /*34c50*/  VIADD R6, R6, UR8 ;  /* 0x0000000806067c36 */ /* 0x000fe20008000000 */
[----:B---3--:R-:W-:-:S05]  /*34c60*/  IADD3 R3, P1, R3, R2, RZ ;  /* 0x0000000203037210 */ /* 0x008fca0007f3e0ff */
[----:B------:R-:W-:Y:S01]  /*34c70*/  IMAD.X R4, R4, 0x1, R0, P1 ;  /* 0x0000000104047824 */ /* 0x000fe200008e0600 */
[----:B------:R-:W-:Y:S04]  /*34c80*/  STL [R1+0xc54], R3 ;  /* 0x000c540301007387 */ /* 0x000fe80000100800 */
[----:B------:R3:W-:Y:S04]  /*34c90*/  STL [R1+0xc50], R4 ;  /* 0x000c500401007387 */ /* 0x0007e80000100800 */
[----:B--2---:R-:W2:Y:S04]  /*34ca0*/  LDL.LU R7, [R1+0xc68] ;  /* 0x000c680001077983 */ /* 0x004ea80000300800 */
[----:B------:R-:W2:Y:S01]  /*34cb0*/  LDL.LU R5, [R1+0xc6c] ;  /* 0x000c6c0001057983 */ /* 0x000ea20000300800 */
[----:B-1----:R-:W-:Y:S01]  /*34cc0*/  IMAD.MOV.U32 R9, RZ, RZ, R4 ;  /* 0x000000ffff097224 */ /* 0x002fe200078e0004 */
[----:B------:R-:W-:-:S02]  /*34cd0*/  MOV R8, R3 ;  /* 0x0000000300087202 */ /* 0x000fc40000000f00 */
[----:B---3--:R-:W3:Y:S04]  /*34ce0*/  LDL.LU R4, [R1+0xc70] ;  /* 0x000c700001047983 */ /* 0x008ee80000300800 */
[----:B------:R-:W3:Y:S04]  /*34cf0*/  LDL.LU R3, [R1+0xc74] ;  /* 0x000c740001037983 */ /* 0x000ee80000300800 */
[----:B------:R-:W3:Y:S04]  /*34d00*/  LDL.LU R12, [R1+0xc7c] ;  /* 0x000c7c00010c7983 */ /* 0x000ee80000300800 */
[----:B------:R1:W-:Y:S01]  /*34d10*/  LDGSTS.E [R6], desc[UR60][R8.64], P0 ;  /* 0x0000000008067fae */ /* 0x0003e2000812187c */
        /* <DEDUP_REMOVED lines=16> */
[----:B--2---:R-:W-:-:S05]  /*34e20*/  IADD3 R5, P1, R5, R2, RZ ;  /* 0x0000000205057210 */ /* 0x004fca0007f3e0ff */
[----:B------:R-:W-:Y:S01]  /*34e30*/  IMAD.X R7, R7, 0x1, R0, P1 ;  /* 0x0000000107077824 */ /* 0x000fe200008e0600 */
        /* <DEDUP_REMOVED lines=13> */
[----:B---3--:R-:W-:-:S02]  /*34f10*/  IMAD.MOV.U32 R9, RZ, RZ, R4 ;  /* 0x000000ffff097224 */ /* 0x008fc400078e0004 */
[----:B------:R-:W-:Y:S01]  /*34f20*/  IMAD.MOV.U32 R8, RZ, RZ, R3 ;  /* 0x000000ffff087224 */ /* 0x000fe200078e0003 */
[----:B----4-:R-:W-:-:S05]  /*34f30*/  IADD3.X R13, R13, R0, RZ, P2, !PT ;  /* 0x000000000d0d7210 */ /* 0x010fca00017fe4ff */
[----:B------:R3:W-:Y:S04]  /*34f40*/  STL [R1+0xc78], R13 ;  /* 0x000c780d01007387 */ /* 0x0007e80000100800 */
[----:B------:R-:W4:Y:S04]  /*34f50*/  LDL.LU R5, [R1+0xc8c] ;  /* 0x000c8c0001057983 */ /* 0x000f280000300800 */
        /* <DEDUP_REMOVED lines=14> */
[----:B------:R-:W2:Y:S04]  /*35040*/  LDL.LU R15, [R1+0xc98] ;  /* 0x000c9800010f7983 */ /* 0x000ea80000300800 */
[----:B---3--:R-:W3:Y:S01]  /*35050*/  LDL.LU R13, [R1+0xc9c] ;  /* 0x000c9c00010d7983 */ /* 0x008ee20000300800 */
[----:B-1----:R-:W-:Y:S01]  /*35060*/  IMAD.MOV.U32 R9, RZ, RZ, R11 ;  /* 0x000000ffff097224 */ /* 0x002fe200078e000b */
[----:B------:R-:W-:-:S02]  /*35070*/  MOV R8, R10 ;  /* 0x0000000a00087202 */ /* 0x000fc40000000f00 */
[----:B------:R-:W3:Y:S04]  /*35080*/  LDL.LU R11, [R1+0xca0] ;  /* 0x000ca000010b7983 */ /* 0x000ee80000300800 */
        /* <DEDUP_REMOVED lines=27> */
[----:B------:R-:W-:Y:S01]  /*35240*/  IADD3 R10, P2, R10, R2, RZ ;  /* 0x000000020a0a7210 */ /* 0x000fe20007f5e0ff */
        /* <DEDUP_REMOVED lines=24> */
[----:B------:R-:W-:Y:S01]  /*353d0*/  UISETP.GT.AND UP1, UPT, UR7, 0x1b, UPT ;  /* 0x0000001b0700788c */ /* 0x000fe2000bf24270 */
[----:B------:R-:W-:Y:S04]  /*353e0*/  STL [R1+0xcb4], R3 ;  /* 0x000cb40301007387 */ /* 0x000fe80000100800 */
[----:B------:R3:W-:Y:S01]  /*353f0*/  STL [R1+0xcb0], R4 ;  /* 0x000cb00401007387 */ /* 0x0007e20000100800 */
[----:B------:R-:W-:-:S03]  /*35400*/  USEL UR6, URZ, 0x4, !UP1 ;  /* 0x000000043f067887 */ /* 0x000fc6000c800000 */
[----:B------:R-:W-:Y:S01]  /*35410*/  STL [R1+0xcbc], R12 ;  /* 0x000cbc0c01007387 */ /* 0x000fe20000100800 */
[----:B-1----:R-:W-:-:S03]  /*35420*/  IMAD.MOV.U32 R9, RZ, RZ, R4 ;  /* 0x000000ffff097224 */ /* 0x002fc600078e0004 */
[----:B--2---:R-:W2:Y:S01]  /*35430*/  LDL.LU R7, [R1+0xcc8] ;  /* 0x000cc80001077983 */ /* 0x004ea20000300800 */
[----:B------:R-:W-:Y:S01]  /*35440*/  IMAD.MOV.U32 R8, RZ, RZ, R3 ;  /* 0x000000ffff087224 */ /* 0x000fe200078e0003 */
[----:B------:R-:W-:-:S06]  /*35450*/  USEL UR6, UR6, URZ, !UP0 ;  /* 0x0000003f06067287 */ /* 0x000fcc000c000000 */
[----:B------:R-:W-:-:S13]  /*35460*/  ISETP.NE.U32.AND P0, PT, RZ, UR6, PT ;  /* 0x00000006ff007c0c */ /* 0x000fda000bf05070 */
[----:B------:R1:W-:Y:S01]  /*35470*/  LDGSTS.E [R6+0xc], desc[UR60][R8.64], P0 ;  /* 0x0000c00008067fae */ /* 0x0003e2000812187c */
[----:B---3--:R-:W-:-:S05]  /*35480*/  IADD3.X R13, R13, R0, RZ, P2, !PT ;  /* 0x000000000d0d7210 */ /* 0x008fca00017fe4ff */
[----:B------:R3:W-:Y:S04]  /*35490*/  STL [R1+0xcb8], R13 ;  /* 0x000cb80d01007387 */ /* 0x0007e80000100800 */
[----:B------:R-:W2:Y:S04]  /*354a0*/  LDL.LU R5, [R1+0xccc] ;  /* 0x000ccc0001057983 */ /* 0x000ea80000300800 */
[----:B------:R-:W2:Y:S04]  /*354b0*/  LDL.LU R4, [R1+0x1050] ;  /* 0x0010500001047983 */ /* 0x000ea80000300800 */
[----:B------:R-:W2:Y:S01]  /*354c0*/  LDL.LU R3, [R1+0x1054] ;  /* 0x0010540001037983 */ /* 0x000ea20000300800 */
        /* <DEDUP_REMOVED lines=8> */
[----:B---3--:R-:W3:Y:S01]  /*35550*/  LDL.LU R13, [R1+0x105c] ;  /* 0x00105c00010d7983 */ /* 0x008ee20000300800 */
[----:B-1----:R-:W-:Y:S01]  /*35560*/  IMAD.MOV.U32 R9, RZ, RZ, R11 ;  /* 0x000000ffff097224 */ /* 0x002fe200078e000b */
[----:B------:R-:W-:-:S02]  /*35570*/  MOV R8, R10 ;  /* 0x0000000a00087202 */ /* 0x000fc40000000f00 */
        /* <DEDUP_REMOVED lines=18> */
[----:B------:R-:W2:Y:S04]  /*356a0*/  LDL.LU R5, [R1+0x106c] ;  /* 0x00106c0001057983 */ /* 0x000ea80000300800 */
[----:B------:R1:W-:Y:S02]  /*356b0*/  LDGSTS.E [R6+0xc00c], desc[UR60][R8.64], P0 ;  /* 0x0c00c00008067fae */ /* 0x0003e4000812187c */
        /* <DEDUP_REMOVED lines=24> */
[----:B------:R-:W-:Y:S01]  /*35840*/  STL [R1+0x106c], R5 ;  /* 0x00106c0501007387 */ /* 0x000fe20000100800 */
[----:B-1----:R-:W-:Y:S02]  /*35850*/  MOV R8, R5 ;  /* 0x0000000500087202 */ /* 0x002fe40000000f00 */
[----:B------:R-:W-:Y:S01]  /*35860*/  IMAD.MOV.U32 R9, RZ, RZ, R7 ;  /* 0x000000ffff097224 */ /* 0x000fe200078e0007 */
[----:B------:R1:W-:Y:S04]  /*35870*/  STL [R1+0x1068], R7 ;  /* 0x0010680701007387 */ /* 0x0003e80000100800 */
[----:B------:R-:W2:Y:S04]  /*35880*/  LDL.LU R10, [R1+0x1084] ;  /* 0x00108400010a7983 */ /* 0x000ea80000300800 */
[----:B------:R1:W-:Y:S01]  /*35890*/  LDGSTS.E [R6+0x1c000], desc[UR60][R8.64], P1 ;  /* 0x1c00000008067fae */ /* 0x0003e2000892187c */
[----:B------:R-:W-:-:S02]  /*358a0*/  IADD3 R3, P1, R3, R2, RZ ;  /* 0x0000000203037210 */ /* 0x000fc40007f3e0ff */
[----:B------:R-:W-:-:S03]  /*358b0*/  IADD3 R12, P2, R12, R2, RZ ;  /* 0x000000020c0c7210 */ /* 0x000fc60007f5e0ff */
[----:B------:R-:W-:Y:S01]  /*358c0*/  IMAD.X R4, R4, 0x1, R0, P1 ;  /* 0x0000000104047824 */ /* 0x000fe200008e0600 */
[----:B------:R-:W-:Y:S04]  /*358d0*/  STL [R1+0x1074], R3 ;  /* 0x0010740301007387 */ /* 0x000fe80000100800 */
[----:B------:R3:W-:Y:S04]  /*358e0*/  STL [R1+0x1070], R4 ;  /* 0x0010700401007387 */ /* 0x0007e80000100800 */
[----:B------:R-:W-:Y:S01]  /*358f0*/  STL [R1+0x107c], R12 ;  /* 0x00107c0c01007387 */ /* 0x000fe20000100800 */
[----:B-1----:R-:W-:-:S03]  /*35900*/  IMAD.MOV.U32 R9, RZ, RZ, R4 ;  /* 0x000000ffff097224 */ /* 0x002fc600078e0004 */
[----:B------:R-:W4:Y:S01]  /*35910*/  LDL.LU R7, [R1+0x1088] ;  /* 0x0010880001077983 */ /* 0x000f220000300800 */
[----:B------:R-:W-:Y:S01]  /*35920*/  IMAD.MOV.U32 R8, RZ, RZ, R3 ;  /* 0x000000ffff087224 */ /* 0x000fe200078e0003 */
[----:B---3--:R-:W-:-:S05]  /*35930*/  IADD3.X R13, R13, R0, RZ, P2, !PT ;  /* 0x000000000d0d7210 */ /* 0x008fca00017fe4ff */
[----:B------:R1:W-:Y:S04]  /*35940*/  STL [R1+0x1078], R13 ;  /* 0x0010780d01007387 */ /* 0x0003e80000100800 */
[----:B------:R-:W3:Y:S04]  /*35950*/  LDL.LU R5, [R1+0x108c] ;  /* 0x00108c0001057983 */ /* 0x000ee80000300800 */
[----:B------:R-:W3:Y:S04]  /*35960*/  LDL.LU R4, [R1+0x1090] ;  /* 0x0010900001047983 */ /* 0x000ee80000300800 */
        /* <DEDUP_REMOVED lines=9> */
[----:B--2---:R-:W-:-:S05]  /*35a00*/  IADD3 R10, P1, R10, R2, RZ ;  /* 0x000000020a0a7210 */ /* 0x004fca0007f3e0ff */
[----:B----4-:R-:W-:Y:S01]  /*35a10*/  IMAD.X R11, R11, 0x1, R0, P1 ;  /* 0x000000010b0b7824 */ /* 0x010fe200008e0600 */
[----:B------:R-:W-:Y:S04]  /*35a20*/  STL [R1+0x1084], R10 ;  /* 0x0010840a01007387 */ /* 0x000fe80000100800 */
[----:B------:R2:W-:Y:S04]  /*35a30*/  STL [R1+0x1080], R11 ;  /* 0x0010800b01007387 */ /* 0x0005e80000100800 */
[----:B------:R-:W4:Y:S04]  /*35a40*/  LDL.LU R15, [R1+0x1098] ;  /* 0x00109800010f7983 */ /* 0x000f280000300800 */
[----:B------:R-:W4:Y:S01]  /*35a50*/  LDL.LU R13, [R1+0x109c] ;  /* 0x00109c00010d7983 */ /* 0x000f220000300800 */
[----:B-1----:R-:W-:Y:S01]  /*35a60*/  IMAD.MOV.U32 R9, RZ, RZ, R11 ;  /* 0x000000ffff097224 */ /* 0x002fe200078e000b */
[----:B------:R-:W-:-:S02]  /*35a70*/  MOV R8, R10 ;  /* 0x0000000a00087202 */ /* 0x000fc40000000f00 */
[----:B--2---:R-:W2:Y:S04]  /*35a80*/  LDL.LU R11, [R1+0x10a0] ;  /* 0x0010a000010b7983 */ /* 0x004ea80000300800 */
[----:B------:R-:W2:Y:S04]  /*35a90*/  LDL.LU R10, [R1+0x10a4] ;  /* 0x0010a400010a7983 */ /* 0x000ea80000300800 */
[----:B------:R1:W-:Y:S01]  /*35aa0*/  LDGSTS.E [R6+0x18004], desc[UR60][R8.64], P0 ;  /* 0x1800400008067fae */ /* 0x0003e2000812187c */
[----:B---3--:R-:W-:-:S05]  /*35ab0*/  IADD3 R5, P2, R5, R2, RZ ;  /* 0x0000000205057210 */ /* 0x008fca0007f5e0ff */
        /* <DEDUP_REMOVED lines=9> */
[----:B---3--:R-:W3:Y:S04]  /*35b50*/  LDL.LU R7, [R1+0x10a8] ;  /* 0x0010a80001077983 */ /* 0x008ee80000300800 */
        /* <DEDUP_REMOVED lines=8> */
[----:B------:R-:W3:Y:S04]  /*35be0*/  LDL.LU R4, [R1+0x10b0] ;  /* 0x0010b00001047983 */ /* 0x000ee80000300800 */
[----:B------:R-:W3:Y:S04]  /*35bf0*/  LDL.LU R3, [R1+0x10b4] ;  /* 0x0010b40001037983 */ /* 0x000ee80000300800 */
[----:B------:R-:W3:Y:S04]  /*35c00*/  LDL.LU R12, [R1+0x10bc] ;  /* 0x0010bc00010c7983 */ /* 0x000ee80000300800 */
[----:B------:R1:W-:Y:S01]  /*35c10*/  LDGSTS.E [R6+0x10008], desc[UR60][R8.64], P1 ;  /* 0x1000800008067fae */ /* 0x0003e2000892187c */
[----:B----4-:R-:W-:-:S05]  /*35c20*/  IADD3 R13, P0, R13, R2, RZ ;  /* 0x000000020d0d7210 */ /* 0x010fca0007f1e0ff */
[----:B------:R-:W-:Y:S01]  /*35c30*/  IMAD.X R15, R15, 0x1, R0, P0 ;  /* 0x000000010f0f7824 */ /* 0x000fe200000e0600 */
[----:B--2---:R-:W-:Y:S01]  /*35c40*/  IADD3 R10, P2, R10, R2, RZ ;  /* 0x000000020a0a7210 */ /* 0x004fe20007f5e0ff */
[----:B------:R2:W-:Y:S01]  /*35c50*/  STL [R1+0x109c], R13 ;  /* 0x00109c0d01007387 */ /* 0x0005e20000100800 */
[----:B-1----:R-:W-:-:S03]  /*35c60*/  IMAD.MOV.U32 R8, RZ, RZ, R13 ;  /* 0x000000ffff087224 */ /* 0x002fc600078e000d */
[----:B------:R-:W-:Y:S04]  /*35c70*/  STL [R1+0x1098], R15 ;  /* 0x0010980f01007387 */ /* 0x000fe80000100800 */
[----:B------:R-:W-:Y:S04]  /*35c80*/  STL [R1+0x10a4], R10 ;  /* 0x0010a40a01007387 */ /* 0x000fe80000100800 */
[----:B--2---:R-:W2:Y:S01]  /*35c90*/  LDL.LU R13, [R1+0x10b8] ;  /* 0x0010b800010d7983 */ /* 0x004ea20000300800 */
        /* <DEDUP_REMOVED lines=8> */
[----:B---3--:R-:W-:-:S05]  /*35d20*/  IADD3 R5, P0, R5, R2, RZ ;  /* 0x0000000205057210 */ /* 0x008fca0007f1e0ff */
        /* <DEDUP_REMOVED lines=10> */
[----:B------:R-:W-:Y:S01]  /*35dd0*/  STL [R1+0x10b4], R3 ;  /* 0x0010b40301007387 */ /* 0x000fe20000100800 */
[----:B------:R-:W-:-:S03]  /*35de0*/  UISETP.GT.AND UP1, UPT, UR7, 0x3b, UPT ;  /* 0x0000003b0700788c */ /* 0x000fc6000bf24270 */
[----:B------:R2:W-:Y:S01]  /*35df0*/  STL [R1+0x10b0], R4 ;  /* 0x0010b00401007387 */ /* 0x0005e20000100800 */
[----:B------:R-:W-:-:S03]  /*35e00*/  USEL UR6, URZ, 0x4, !UP1 ;  /* 0x000000043f067887 */ /* 0x000fc6000c800000 */
[----:B------:R4:W-:Y:S01]  /*35e10*/  STL [R1+0x10bc], R12 ;  /* 0x0010bc0c01007387 */ /* 0x0009e20000100800 */
[----:B-1----:R-:W-:-:S03]  /*35e20*/  IMAD.MOV.U32 R9, RZ, RZ, R4 ;  /* 0x000000ffff097224 */ /* 0x002fc600078e0004 */
[----:B---3--:R-:W3:Y:S01]  /*35e30*/  LDL.LU R7, [R1+0x10c8] ;  /* 0x0010c80001077983 */ /* 0x008ee20000300800 */
[----:B------:R-:W-:Y:S01]  /*35e40*/  IMAD.MOV.U32 R8, RZ, RZ, R3 ;  /* 0x000000ffff087224 */ /* 0x000fe200078e0003 */
[----:B------:R-:W-:-:S06]  /*35e50*/  USEL UR6, UR6, URZ, !UP0 ;  /* 0x0000003f06067287 */ /* 0x000fcc000c000000 */
[----:B------:R-:W-:-:S13]  /*35e60*/  ISETP.NE.U32.AND P0, PT, RZ, UR6, PT ;  /* 0x00000006ff007c0c */ /* 0x000fda000bf05070 */
[----:B------:R1:W-:Y:S01]  /*35e70*/  LDGSTS.E [R6+0x1000c], desc[UR60][R8.64], P0 ;  /* 0x1000c00008067fae */ /* 0x0003e2000812187c */
[----:B--2---:R-:W-:-:S05]  /*35e80*/  IADD3.X R13, R13, R0, RZ, P2, !PT ;  /* 0x000000000d0d7210 */ /* 0x004fca00017fe4ff */
[----:B------:R2:W-:Y:S04]  /*35e90*/  STL [R1+0x10b8], R13 ;  /* 0x0010b80d01007387 */ /* 0x0005e80000100800 */
[----:B------:R-:W3:Y:S04]  /*35ea0*/  LDL.LU R5, [R1+0x10cc] ;  /* 0x0010cc0001057983 */ /* 0x000ee80000300800 */
[----:B------:R-:W3:Y:S04]  /*35eb0*/  LDL.LU R4, [R1+0x1450] ;  /* 0x0014500001047983 */ /* 0x000ee80000300800 */
[----:B------:R-:W3:Y:S01]  /*35ec0*/  LDL.LU R3, [R1+0x1454] ;  /* 0x0014540001037983 */ /* 0x000ee20000300800 */
[----:B-1----:R-:W-:Y:S01]  /*35ed0*/  MOV R8, R12 ;  /* 0x0000000c00087202 */ /* 0x002fe20000000f00 */
[----:B------:R-:W-:-:S05]  /*35ee0*/  IMAD.MOV.U32 R9, RZ, RZ, R13 ;  /* 0x000000ffff097224 */ /* 0x000fca00078e000d */
[----:B------:R1:W-:Y:S01]  /*35ef0*/  LDGSTS.E [R6+0x1400c], desc[UR60][R8.64], P0 ;  /* 0x1400c00008067fae */ /* 0x0003e2000812187c */
[----:B----4-:R-:W-:-:S05]  /*35f00*/  IADD3 R10, P1, R10, R2, RZ ;  /* 0x000000020a0a7210 */ /* 0x010fca0007f3e0ff */
[----:B------:R-:W-:Y:S01]  /*35f10*/  IMAD.X R11, R11, 0x1, R0, P1 ;  /* 0x000000010b0b7824 */ /* 0x000fe200008e0600 */
[----:B------:R-:W-:Y:S04]  /*35f20*/  STL [R1+0x10c4], R10 ;  /* 0x0010c40a01007387 */ /* 0x000fe80000100800 */
[----:B------:R4:W-:Y:S04]  /*35f30*/  STL [R1+0x10c0], R11 ;  /* 0x0010c00b01007387 */ /* 0x0009e80000100800 */
[----:B------:R-:W3:Y:S04]  /*35f40*/  LDL.LU R15, [R1+0x1458] ;  /* 0x00145800010f7983 */ /* 0x000ee80000300800 */
[----:B------:R-:W3:Y:S01]  /*35f50*/  LDL.LU R12, [R1+0x145c] ;  /* 0x00145c00010c7983 */ /* 0x000ee20000300800 */
[----:B-1----:R-:W-:-:S03]  /*35f60*/  IMAD.MOV.U32 R9, RZ, RZ, R11 ;  /* 0x000000ffff097224 */ /* 0x002fc600078e000b */
[----:B--2---:R-:W2:Y:S04]  /*35f70*/  LDL.LU R13, [R1+0x1460] ;  /* 0x00146000010d7983 */ /* 0x004ea80000300800 */
[----:B----4-:R-:W4:Y:S01]  /*35f80*/  LDL.LU R11, [R1+0x1464] ;  /* 0x00146400010b7983 */ /* 0x010f220000300800 */
[----:B------:R-:W-:Y:S01]  /*35f90*/  MOV R8, R10 ;  /* 0x0000000a00087202 */ /* 0x000fe20000000f00 */
[----:B------:R-:W-:-:S04]  /*35fa0*/  UISETP.GT.AND UP1, UPT, UR7, 0x58, UPT ;  /* 0x000000580700788c */ /* 0x000fc8000bf24270 */
[----:B------:R-:W-:Y:S01]  /*35fb0*/  USEL UR6, URZ, 0x4, !UP1 ;  /* 0x000000043f067887 */ /* 0x000fe2000c800000 */
[----:B------:R1:W-:Y:S03]  /*35fc0*/  LDGSTS.E [R6+0x1800c], desc[UR60][R8.64], P0 ;  /* 0x1800c00008067fae */ /* 0x0003e6000812187c */
[----:B------:R-:W-:-:S06]  /*35fd0*/  USEL UR6, UR6, URZ, !UP0 ;  /* 0x0000003f06067287 */ /* 0x000fcc000c000000 */
[----:B------:R-:W-:Y:S02]  /*35fe0*/  ISETP.NE.U32.AND P1, PT, RZ, UR6, PT ;  /* 0x00000006ff007c0c */ /* 0x000fe4000bf25070 */
[----:B---3--:R-:W-:-:S05]  /*35ff0*/  IADD3 R5, P2, R5, R2, RZ ;  /* 0x0000000205057210 */ /* 0x008fca0007f5e0ff */
[----:B------:R-:W-:Y:S01]  /*36000*/  IMAD.X R7, R7, 0x1, R0, P2 ;  /* 0x0000000107077824 */ /* 0x000fe200010e0600 */
[----:B------:R-:W-:Y:S01]  /*36010*/  IADD3 R3, P3, R3, R2, RZ ;  /* 0x0000000203037210 */ /* 0x000fe20007f7e0ff */
[----:B------:R-:W-:Y:S03]  /*36020*/  STL [R1+0x10cc], R5 ;  /* 0x0010cc0501007387 */ /* 0x000fe60000100800 */
[----:B------:R-:W-:Y:S01]  /*36030*/  IADD3.X R4, R4, R0, RZ, P3, !PT ;  /* 0x0000000004047210 */ /* 0x000fe20001ffe4ff */
[----:B------:R3:W-:Y:S01]  /*36040*/  STL [R1+0x10c8], R7 ;  /* 0x0010c80701007387 */ /* 0x0007e20000100800 */
[----:B-1----:R-:W-:-:S03]  /*36050*/  IMAD.MOV.U32 R9, RZ, RZ, R7 ;  /* 0x000000ffff097224 */ /* 0x002fc600078e0007 */
[----:B------:R1:W-:Y:S04]  /*36060*/  STL [R1+0x1454], R3 ;  /* 0x0014540301007387 */ /* 0x0003e80000100800 */
[----:B------:R1:W-:Y:S04]  /*36070*/  STL [R1+0x1450], R4 ;  /* 0x0014500401007387 */ /* 0x0003e80000100800 */
[----:B------:R-:W2:Y:S04]  /*36080*/  LDL.LU R10, [R1+0x1468] ;  /* 0x00146800010a7983 */ /* 0x000ea80000300800 */
[----:B---3--:R-:W3:Y:S01]  /*36090*/  LDL.LU R7, [R1+0x146c] ;  /* 0x00146c0001077983 */ /* 0x008ee20000300800 */
[----:B------:R-:W-:-:S03]  /*360a0*/  IMAD.MOV.U32 R8, RZ, RZ, R5 ;  /* 0x000000ffff087224 */ /* 0x000fc600078e0005 */
[----:B------:R-:W3:Y:S04]  /*360b0*/  LDL.LU R5, [R1+0x1470] ;  /* 0x0014700001057983 */ /* 0x000ee80000300800 */
[----:B------:R1:W-:Y:S02]  /*360c0*/  LDGSTS.E [R6+0x1c00c], desc[UR60][R8.64], P0 ;  /* 0x1c00c00008067fae */ /* 0x0003e4000812187c */
[----:B-1----:R-:W-:Y:S01]  /*360d0*/  MOV R8, R3 ;  /* 0x0000000300087202 */ /* 0x002fe20000000f00 */
[----:B------:R-:W-:Y:S01]  /*360e0*/  IMAD.MOV.U32 R9, RZ, RZ, R4 ;  /* 0x000000ffff097224 */ /* 0x000fe200078e0004 */
[----:B------:R-:W3:Y:S04]  /*360f0*/  LDL.LU R3, [R1+0x1474] ;  /* 0x0014740001037983 */ /* 0x000ee80000300800 */
[----:B------:R-:W3:Y:S04]  /*36100*/  LDL.LU R4, [R1+0x147c] ;  /* 0x00147c0001047983 */ /* 0x000ee80000300800 */
[----:B------:R1:W-:Y:S01]  /*36110*/  LDGSTS.E [R6+0x20000], desc[UR60][R8.64], P1 ;  /* 0x2000000008067fae */ /* 0x0003e2000892187c */
[----:B------:R-:W-:-:S05]  /*36120*/  IADD3 R12, P0, R12, R2, RZ ;  /* 0x000000020c0c7210 */ /* 0x000fca0007f1e0ff */
[----:B------:R-:W-:Y:S01]  /*36130*/  IMAD.X R15, R15, 0x1, R0, P0 ;  /* 0x000000010f0f7824 */ /* 0x000fe200000e0600 */
[----:B----4-:R-:W-:Y:S01]  /*36140*/  IADD3 R11, P2, R11, R2, RZ ;  /* 0x000000020b0b7210 */ /* 0x010fe20007f5e0ff */
[----:B------:R4:W-:Y:S01]  /*36150*/  STL [R1+0x145c], R12 ;  /* 0x00145c0c01007387 */ /* 0x0009e20000100800 */
[----:B-1----:R-:W-:-:S03]  /*36160*/  IMAD.MOV.U32 R8, RZ, RZ, R12 ;  /* 0x000000ffff087224 */ /* 0x002fc600078e000c */
[----:B------:R-:W-:Y:S04]  /*36170*/  STL [R1+0x1458], R15 ;  /* 0x0014580f01007387 */ /* 0x000fe80000100800 */
[----:B------:R1:W-:Y:S04]  /*36180*/  STL [R1+0x1464], R11 ;  /* 0x0014640b01007387 */ /* 0x0003e80000100800 */
[----:B----4-:R-:W4:Y:S01]  /*36190*/  LDL.LU R12, [R1+0x1478] ;  /* 0x00147800010c7983 */ /* 0x010f220000300800 */
[----:B------:R-:W-:Y:S01]  /*361a0*/  IMAD.MOV.U32 R9, RZ, RZ, R15 ;  /* 0x000000ffff097224 */ /* 0x000fe200078e000f */
[----:B--2---:R-:W-:-:S04]  /*361b0*/  IADD3.X R13, R13, R0, RZ, P2, !PT ;  /* 0x000000000d0d7210 */ /* 0x004fc800017fe4ff */
[----:B------:R2:W-:Y:S01]  /*361c0*/  LDGSTS.E [R6+0x24000], desc[UR60][R8.64], P1 ;  /* 0x2400000008067fae */ /* 0x0005e2000892187c */
[----:B------:R-:W-:-:S03]  /*361d0*/  UISETP.GT.AND UP1, UPT, UR7, 0x59, UPT ;  /* 0x000000590700788c */ /* 0x000fc6000bf24270 */
[----:B------:R-:W-:Y:S01]  /*361e0*/  STL [R1+0x1460], R13 ;  /* 0x0014600d01007387 */ /* 0x000fe20000100800 */
[----:B--2---:R-:W-:Y:S01]  /*361f0*/  MOV R8, R11 ;  /* 0x0000000b00087202 */ /* 0x004fe20000000f00 */
[----:B------:R-:W-:Y:S02]  /*36200*/  IMAD.MOV.U32 R9, RZ, RZ, R13 ;  /* 0x000000ffff097224 */ /* 0x000fe400078e000d */
[----:B-1----:R-:W2:Y:S04]  /*36210*/  LDL.LU R11, [R1+0x1480] ;  /* 0x00148000010b7983 */ /* 0x002ea80000300800 */
[----:B------:R1:W-:Y:S01]  /*36220*/  LDGSTS.E [R6+0x28000], desc[UR60][R8.64], P1 ;  /* 0x2800000008067fae */ /* 0x0003e2000892187c */
[----:B------:R-:W-:-:S04]  /*36230*/  USEL UR6, URZ, 0x4, !UP1 ;  /* 0x000000043f067887 */ /* 0x000fc8000c800000 */
[----:B------:R-:W-:Y:S01]  /*36240*/  USEL UR6, UR6, URZ, !UP0 ;  /* 0x0000003f06067287 */ /* 0x000fe2000c000000 */
[----:B---3--:R-:W-:-:S05]  /*36250*/  IADD3 R7, P0, R7, R2, RZ ;  /* 0x0000000207077210 */ /* 0x008fca0007f1e0ff */
[----:B------:R-:W-:Y:S01]  /*36260*/  IMAD.X R10, R10, 0x1, R0, P0 ;  /* 0x000000010a0a7824 */ /* 0x000fe200000e0600 */
[----:B-1----:R-:W-:Y:S01]  /*36270*/  MOV R8, R7 ;  /* 0x0000000700087202 */ /* 0x002fe20000000f00 */
[----:B------:R1:W-:Y:S02]  /*36280*/  STL [R1+0x146c], R7 ;  /* 0x00146c0701007387 */ /* 0x0003e40000100800 */
[----:B------:R-:W-:Y:S02]  /*36290*/  IMAD.MOV.U32 R9, RZ, RZ, R10 ;  /* 0x000000ffff097224 */ /* 0x000fe400078e000a */
[----:B------:R3:W-:Y:S04]  /*362a0*/  STL [R1+0x1468], R10 ;  /* 0x0014680a01007387 */ /* 0x0007e80000100800 */
[----:B------:R3:W-:Y:S04]  /*362b0*/  LDGSTS.E [R6+0x2c000], desc[UR60][R8.64], P1 ;  /* 0x2c00000008067fae */ /* 0x0007e8000892187c */
[----:B-1----:R-:W2:Y:S01]  /*362c0*/  LDL.LU R7, [R1+0x1484] ;  /* 0x0014840001077983 */ /* 0x002ea20000300800 */
[----:B------:R-:W-:-:S02]  /*362d0*/  IADD3 R3, P1, R3, R2, RZ ;  /* 0x0000000203037210 */ /* 0x000fc40007f3e0ff */
[----:B------:R-:W-:-:S03]  /*362e0*/  IADD3 R4, P2, R4, R2, RZ ;  /* 0x0000000204047210 */ /* 0x000fc60007f5e0ff */
[----:B------:R-:W-:Y:S01]  /*362f0*/  IMAD.X R5, R5, 0x1, R0, P1 ;  /* 0x0000000105057824 */ /* 0x000fe200008e0600 */
[----:B------:R-:W-:Y:S01]  /*36300*/  ISETP.NE.U32.AND P0, PT, RZ, UR6, PT ;  /* 0x00000006ff007c0c */ /* 0x000fe2000bf05070 */
[----:B------:R-:W-:Y:S04]  /*36310*/  STL [R1+0x1474], R3 ;  /* 0x0014740301007387 */ /* 0x000fe80000100800 */
[----:B------:R1:W-:Y:S01]  /*36320*/  STL [R1+0x1470], R5 ;  /* 0x0014700501007387 */ /* 0x0003e20000100800 */
[----:B---3--:R-:W-:-:S03]  /*36330*/  IMAD.MOV.U32 R9, RZ, RZ, R5 ;  /* 0x000000ffff097224 */ /* 0x008fc600078e0005 */
[----:B------:R3:W-:Y:S01]  /*36340*/  STL [R1+0x147c], R4 ;  /* 0x00147c0401007387 */ /* 0x0007e20000100800 */
[----:B------:R-:W-:-:S03]  /*36350*/  IMAD.MOV.U32 R8, RZ, RZ, R3 ;  /* 0x000000ffff087224 */ /* 0x000fc600078e0003 */
[----:B------:R-:W2:Y:S04]  /*36360*/  LDL.LU R10, [R1+0x1488] ;  /* 0x00148800010a7983 */ /* 0x000ea80000300800 */
[----:B------:R1:W-:Y:S02]  /*36370*/  LDGSTS.E [R6+0x20004], desc[UR60][R8.64], P0 ;  /* 0x2000400008067fae */ /* 0x0003e4000812187c */
[----:B-1----:R-:W-:Y:S02]  /*36380*/  MOV R8, R4 ;  /* 0x0000000400087202 */ /* 0x002fe40000000f00 */
[----:B----4-:R-:W-:-:S05]  /*36390*/  IADD3.X R12, R12, R0, RZ, P2, !PT ;  /* 0x000000000c0c7210 */ /* 0x010fca00017fe4ff */
[----:B------:R-:W-:Y:S04]  /*363a0*/  STL [R1+0x1478], R12 ;  /* 0x0014780c01007387 */ /* 0x000fe80000100800 */
[----:B------:R-:W4:Y:S04]  /*363b0*/  LDL.LU R5, [R1+0x148c] ;  /* 0x00148c0001057983 */ /* 0x000f280000300800 */
[----:B------:R-:W4:Y:S04]  /*363c0*/  LDL.LU R3, [R1+0x1494] ;  /* 0x0014940001037983 */ /* 0x000f280000300800 */
[----:B---3--:R-:W3:Y:S01]  /*363d0*/  LDL.LU R4, [R1+0x1490] ;  /* 0x0014900001047983 */ /* 0x008ee20000300800 */
[----:B------:R-:W-:-:S05]  /*363e0*/  IMAD.MOV.U32 R9, RZ, RZ, R12 ;  /* 0x000000ffff097224 */ /* 0x000fca00078e000c */
[----:B------:R1:W-:Y:S01]  /*363f0*/  LDGSTS.E [R6+0x24004], desc[UR60][R8.64], P0 ;  /* 0x2400400008067fae */ /* 0x0003e2000812187c */
[----:B--2---:R-:W-:-:S05]  /*36400*/  IADD3 R7, P1, R7, R2, RZ ;  /* 0x0000000207077210 */ /* 0x004fca0007f3e0ff */
[----:B------:R-:W-:Y:S01]  /*36410*/  IMAD.X R11, R11, 0x1, R0, P1 ;  /* 0x000000010b0b7824 */ /* 0x000fe200008e0600 */
[----:B------:R2:W-:Y:S01]  /*36420*/  STL [R1+0x1484], R7 ;  /* 0x0014840701007387 */ /* 0x0005e20000100800 */
[----:B-1----:R-:W-:-:S03]  /*36430*/  MOV R8, R7 ;  /* 0x0000000700087202 */ /* 0x002fc60000000f00 */
[----:B------:R1:W-:Y:S04]  /*36440*/  STL [R1+0x1480], R11 ;  /* 0x0014800b01007387 */ /* 0x0003e80000100800 */
[----:B------:R-:W3:Y:S04]  /*36450*/  LDL.LU R15, [R1+0x1498] ;  /* 0x00149800010f7983 */ /* 0x000ee80000300800 */
[----:B--2---:R-:W2:Y:S04]  /*36460*/  LDL.LU R7, [R1+0x149c] ;  /* 0x00149c0001077983 */ /* 0x004ea80000300800 */
[----:B------:R-:W2:Y:S04]  /*36470*/  LDL.LU R13, [R1+0x14a0] ;  /* 0x0014a000010d7983 */ /* 0x000ea80000300800 */
[----:B------:R-:W2:Y:S01]  /*36480*/  LDL.LU R12, [R1+0x14a4] ;  /* 0x0014a400010c7983 */ /* 0x000ea20000300800 */
[----:B------:R-:W-:-:S05]  /*36490*/  IMAD.MOV.U32 R9, RZ, RZ, R11 ;  /* 0x000000ffff097224 */ /* 0x000fca00078e000b */
[----:B------:R1:W-:Y:S01]  /*364a0*/  LDGSTS.E [R6+0x28004], desc[UR60][R8.64], P0 ;  /* 0x2800400008067fae */ /* 0x0003e2000812187c */
[-C--:B----4-:R-:W-:Y:S02]  /*364b0*/  IADD3 R5, P2, R5, R2.reuse, RZ ;  /* 0x0000000205057210 */ /* 0x090fe40007f5e0ff */
[----:B------:R-:W-:-:S03]  /*364c0*/  IADD3 R3, P3, R3, R2, RZ ;  /* 0x0000000203037210 */ /* 0x000fc60007f7e0ff */
[----:B------:R-:W-:Y:S01]  /*364d0*/  IMAD.X R10, R10, 0x1, R0, P2 ;  /* 0x000000010a0a7824 */ /* 0x000fe200010e0600 */
[----:B------:R-:W-:Y:S01]  /*364e0*/  STL [R1+0x148c], R5 ;  /* 0x00148c0501007387 */ /* 0x000fe20000100800 */
[----:B---3--:R-:W-:-:S03]  /*364f0*/  IADD3.X R4, R4, R0, RZ, P3, !PT ;  /* 0x0000000004047210 */ /* 0x008fc60001ffe4ff */
        /* <DEDUP_REMOVED lines=24> */
[----:B------:R1:W-:Y:S04]  /*36680*/  STL [R1+0x14a4], R12 ;  /* 0x0014a40c01007387 */ /* 0x0003e80000100800 */
[----:B--2---:R-:W2:Y:S01]  /*36690*/  LDL.LU R7, [R1+0x14b8] ;  /* 0x0014b80001077983 */ /* 0x004ea20000300800 */
[----:B------:R-:W-:Y:S01]  /*366a0*/  IADD3.X R13, R13, R0, RZ, P2, !PT ;  /* 0x000000000d0d7210 */ /* 0x000fe200017fe4ff */
[----:B------:R-:W-:-:S04]  /*366b0*/  IMAD.MOV.U32 R9, RZ, RZ, R15 ;  /* 0x000000ffff097224 */ /* 0x000fc800078e000f */
[----:B------:R-:W-:Y:S04]  /*366c0*/  STL [R1+0x14a0], R13 ;  /* 0x0014a00d01007387 */ /* 0x000fe80000100800 */
[----:B------:R1:W-:Y:S02]  /*366d0*/  LDGSTS.E [R6+0x24008], desc[UR60][R8.64], P1 ;  /* 0x2400800008067fae */ /* 0x0003e4000892187c */
[----:B-1----:R-:W-:Y:S02]  /*366e0*/  MOV R8, R12 ;  /* 0x0000000c00087202 */ /* 0x002fe40000000f00 */
[----:B---3--:R-:W-:-:S05]  /*366f0*/  IADD3 R10, P0, R10, R2, RZ ;  /* 0x000000020a0a7210 */ /* 0x008fca0007f1e0ff */
[----:B----4-:R-:W-:Y:S01]  /*36700*/  IMAD.X R11, R11, 0x1, R0, P0 ;  /* 0x000000010b0b7824 */ /* 0x010fe200000e0600 */
[----:B------:R-:W-:Y:S04]  /*36710*/  STL [R1+0x14ac], R10 ;  /* 0x0014ac0a01007387 */ /* 0x000fe80000100800 */
[----:B------:R-:W-:Y:S04]  /*36720*/  STL [R1+0x14a8], R11 ;  /* 0x0014a80b01007387 */ /* 0x000fe80000100800 */
[----:B------:R-:W3:Y:S04]  /*36730*/  LDL.LU R15, [R1+0x14c0] ;  /* 0x0014c000010f7983 */ /* 0x000ee80000300800 */
[----:B------:R-:W4:Y:S01]  /*36740*/  LDL.LU R12, [R1+0x14c4] ;  /* 0x0014c400010c7983 */ /* 0x000f220000300800 */
[----:B------:R-:W-:-:S05]  /*36750*/  IMAD.MOV.U32 R9, RZ, RZ, R13 ;  /* 0x000000ffff097224 */ /* 0x000fca00078e000d */
[----:B------:R1:W-:Y:S01]  /*36760*/  LDGSTS.E [R6+0x28008], desc[UR60][R8.64], P1 ;  /* 0x2800800008067fae */ /* 0x0003e2000892187c */
[----:B------:R-:W-:Y:S01]  /*36770*/  UISETP.GT.AND UP1, UPT, UR7, 0x5b, UPT ;  /* 0x0000005b0700788c */ /* 0x000fe2000bf24270 */
[----:B-1----:R-:W-:Y:S01]  /*36780*/  MOV R8, R10 ;  /* 0x0000000a00087202 */ /* 0x002fe20000000f00 */
[----:B------:R-:W-:-:S05]  /*36790*/  IMAD.MOV.U32 R9, RZ, RZ, R11 ;  /* 0x000000ffff097224 */ /* 0x000fca00078e000b */
[----:B------:R1:W-:Y:S01]  /*367a0*/  LDGSTS.E [R6+0x2c008], desc[UR60][R8.64], P1 ;  /* 0x2c00800008067fae */ /* 0x0003e2000892187c */
[-C--:B------:R-:W-:Y:S01]  /*367b0*/  IADD3 R4, P1, R4, R2.reuse, RZ ;  /* 0x0000000204047210 */ /* 0x080fe20007f3e0ff */
[----:B------:R-:W-:Y:S01]  /*367c0*/  USEL UR6, URZ, 0x4, !UP1 ;  /* 0x000000043f067887 */ /* 0x000fe2000c800000 */
[----:B------:R-:W-:-:S03]  /*367d0*/  IADD3 R3, P2, R3, R2, RZ ;  /* 0x0000000203037210 */ /* 0x000fc60007f5e0ff */
[----:B------:R-:W-:Y:S01]  /*367e0*/  IMAD.X R5, R5, 0x1, R0, P1 ;  /* 0x0000000105057824 */ /* 0x000fe200008e0600 */
[----:B------:R-:W-:Y:S01]  /*367f0*/  USEL UR6, UR6, URZ, !UP0 ;  /* 0x0000003f06067287 */ /* 0x000fe2000c000000 */
[----:B------:R-:W-:Y:S04]  /*36800*/  STL [R1+0x14b4], R4 ;  /* 0x0014b40401007387 */ /* 0x000fe80000100800 */
[----:B------:R1:W-:Y:S02]  /*36810*/  STL [R1+0x14b0], R5 ;  /* 0x0014b00501007387 */ /* 0x0003e40000100800 */
[----:B-1----:R-:W-:Y:S02]  /*36820*/  IMAD.MOV.U32 R9, RZ, RZ, R5 ;  /* 0x000000ffff097224 */ /* 0x002fe400078e0005 */
[----:B------:R1:W-:Y:S01]  /*36830*/  STL [R1+0x14bc], R3 ;  /* 0x0014bc0301007387 */ /* 0x0003e20000100800 */
[----:B------:R-:W-:Y:S01]  /*36840*/  IMAD.MOV.U32 R8, RZ, RZ, R4 ;  /* 0x000000ffff087224 */ /* 0x000fe200078e0004 */
[----:B------:R-:W-:-:S02]  /*36850*/  ISETP.NE.U32.AND P0, PT, RZ, UR6, PT ;  /* 0x00000006ff007c0c */ /* 0x000fc4000bf05070 */
[----:B------:R-:W3:Y:S11]  /*36860*/  LDL.LU R5, [R1+0x14c8] ;  /* 0x0014c80001057983 */ /* 0x000ef60000300800 */
[----:B------:R1:W-:Y:S01]  /*36870*/  LDGSTS.E [R6+0x2000c], desc[UR60][R8.64], P0 ;  /* 0x2000c00008067fae */ /* 0x0003e2000812187c */
[----:B--2---:R-:W-:-:S05]  /*36880*/  IADD3.X R7, R7, R0, RZ, P2, !PT ;  /* 0x0000000007077210 */ /* 0x004fca00017fe4ff */
[----:B------:R2:W-:Y:S04]  /*36890*/  STL [R1+0x14b8], R7 ;  /* 0x0014b80701007387 */ /* 0x0005e80000100800 */
[----:B------:R-:W3:Y:S04]  /*368a0*/  LDL.LU R4, [R1+0x14cc] ;  /* 0x0014cc0001047983 */ /* 0x000ee80000300800 */
[----:B------:R-:W3:Y:S04]  /*368b0*/  LDL.LU R11, [R1+0x1854] ;  /* 0x00185400010b7983 */ /* 0x000ee80000300800 */
[----:B------:R-:W3:Y:S01]  /*368c0*/  LDL.LU R13, [R1+0x1850] ;  /* 0x00185000010d7983 */ /* 0x000ee20000300800 */
[----:B-1----:R-:W-:Y:S01]  /*368d0*/  MOV R8, R3 ;  /* 0x0000000300087202 */ /* 0x002fe20000000f00 */
[----:B------:R-:W-:-:S02]  /*368e0*/  IMAD.MOV.U32 R9, RZ, RZ, R7 ;  /* 0x000000ffff097224 */ /* 0x000fc400078e0007 */
[----:B------:R-:W3:Y:S04]  /*368f0*/  LDL.LU R10, [R1+0x1858] ;  /* 0x00185800010a7983 */ /* 0x000ee80000300800 */
[----:B------:R-:W3:Y:S04]  /*36900*/  LDL.LU R3, [R1+0x185c] ;  /* 0x00185c0001037983 */ /* 0x000ee80000300800 */
[----:B--2---:R-:W2:Y:S04]  /*36910*/  LDL.LU R7, [R1+0x1864] ;  /* 0x0018640001077983 */ /* 0x004ea80000300800 */
[----:B------:R1:W-:Y:S01]  /*36920*/  LDGSTS.E [R6+0x2400c], desc[UR60][R8.64], P0 ;  /* 0x2400c00008067fae */ /* 0x0003e2000812187c */
[----:B----4-:R-:W-:-:S05]  /*36930*/  IADD3 R12, P1, R12, R2, RZ ;  /* 0x000000020c0c7210 */ /* 0x010fca0007f3e0ff */
[----:B---3--:R-:W-:Y:S01]  /*36940*/  IMAD.X R15, R15, 0x1, R0, P1 ;  /* 0x000000010f0f7824 */ /* 0x008fe200008e0600 */
[----:B------:R3:W-:Y:S01]  /*36950*/  STL [R1+0x14c4], R12 ;  /* 0x0014c40c01007387 */ /* 0x0007e20000100800 */
[----:B-1----:R-:W-:-:S03]  /*36960*/  MOV R8, R12 ;  /* 0x0000000c00087202 */ /* 0x002fc60000000f00 */
[----:B------:R-:W-:Y:S04]  /*36970*/  STL [R1+0x14c0], R15 ;  /* 0x0014c00f01007387 */ /* 0x000fe80000100800 */
[----:B---3--:R-:W3:Y:S01]  /*36980*/  LDL.LU R12, [R1+0x1860] ;  /* 0x00186000010c7983 */ /* 0x008ee20000300800 */
[----:B------:R-:W-:Y:S01]  /*36990*/  UISETP.GT.AND UP1, UPT, UR7, 0x78, UPT ;  /* 0x000000780700788c */ /* 0x000fe2000bf24270 */
[----:B------:R-:W-:-:S03]  /*369a0*/  IMAD.MOV.U32 R9, RZ, RZ, R15 ;  /* 0x000000ffff097224 */ /* 0x000fc600078e000f */
[----:B------:R-:W-:Y:S02]  /*369b0*/  USEL UR6, URZ, 0x4, !UP1 ;  /* 0x000000043f067887 */ /* 0x000fe4000c800000 */
[----:B------:R1:W-:Y:S02]  /*369c0*/  LDGSTS.E [R6+0x2800c], desc[UR60][R8.64], P0 ;  /* 0x2800c00008067fae */ /* 0x0003e4000812187c */
[----:B------:R-:W-:-:S06]  /*369d0*/  USEL UR6, UR6, URZ, !UP0 ;  /* 0x0000003f06067287 */ /* 0x000fcc000c000000 */
[----:B------:R-:W-:Y:S02]  /*369e0*/  ISETP.NE.U32.AND P1, PT, RZ, UR6, PT ;  /* 0x00000006ff007c0c */ /* 0x000fe4000bf25070 */
[-C--:B------:R-:W-:Y:S02]  /*369f0*/  IADD3 R4, P2, R4, R2.reuse, RZ ;  /* 0x0000000204047210 */ /* 0x080fe40007f5e0ff */
[----:B------:R-:W-:-:S03]  /*36a00*/  IADD3 R11, P3, R11, R2, RZ ;  /* 0x000000020b0b7210 */ /* 0x000fc60007f7e0ff */
[----:B------:R-:W-:Y:S01]  /*36a10*/  IMAD.X R5, R5, 0x1, R0, P2 ;  /* 0x0000000105057824 */ /* 0x000fe200010e0600 */
[----:B------:R-:W-:Y:S01]  /*36a20*/  STL [R1+0x14cc], R4 ;  /* 0x0014cc0401007387 */ /* 0x000fe20000100800 */
[----:B-1----:R-:W-:Y:S01]  /*36a30*/  IMAD.MOV.U32 R8, RZ, RZ, R4 ;  /* 0x000000ffff087224 */ /* 0x002fe200078e0004 */
[----:B------:R-:W-:Y:S01]  /*36a40*/  IADD3.X R13, R13, R0, RZ, P3, !PT ;  /* 0x000000000d0d7210 */ /* 0x000fe20001ffe4ff */
[----:B------:R-:W-:Y:S01]  /*36a50*/  IMAD.MOV.U32 R9, RZ, RZ, R5 ;  /* 0x000000ffff097224 */ /* 0x000fe200078e0005 */
[----:B------:R1:W-:Y:S04]  /*36a60*/  STL [R1+0x14c8], R5 ;  /* 0x0014c80501007387 */ /* 0x0003e80000100800 */
[----:B------:R4:W-:Y:S04]  /*36a70*/  STL [R1+0x1854], R11 ;  /* 0x0018540b01007387 */ /* 0x0009e80000100800 */
[----:B------:R4:W-:Y:S01]  /*36a80*/  LDGSTS.E [R6+0x2c00c], desc[UR60][R8.64], P0 ;  /* 0x2c00c00008067fae */ /* 0x0009e2000812187c */
[----:B------:R-:W-:-:S03]  /*36a90*/  IADD3 R3, P0, R3, R2, RZ ;  /* 0x0000000203037210 */ /* 0x000fc60007f1e0ff */
[----:B-1----:R-:W3:Y:S04]  /*36aa0*/  LDL.LU R5, [R1+0x1868] ;  /* 0x0018680001057983 */ /* 0x002ee80000300800 */
[----:B------:R-:W-:Y:S04]  /*36ab0*/  STL [R1+0x1850], R13 ;  /* 0x0018500d01007387 */ /* 0x000fe80000100800 */
[----:B------:R-:W3:Y:S01]  /*36ac0*/  LDL.LU R4, [R1+0x186c] ;  /* 0x00186c0001047983 */ /* 0x000ee20000300800 */
[----:B--2---:R-:W-:Y:S01]  /*36ad0*/  IADD3 R7, P2, R7, R2, RZ ;  /* 0x0000000207077210 */ /* 0x004fe20007f5e0ff */
[----:B------:R-:W-:Y:S01]  /*36ae0*/  IMAD.X R10, R10, 0x1, R0, P0 ;  /* 0x000000010a0a7824 */ /* 0x000fe200000e0600 */
[----:B----4-:R-:W-:Y:S01]  /*36af0*/  MOV R8, R11 ;  /* 0x0000000b00087202 */ /* 0x010fe20000000f00 */
[----:B------:R-:W-:Y:S01]  /*36b00*/  IMAD.MOV.U32 R9, RZ, RZ, R13 ;  /* 0x000000ffff097224 */ /* 0x000fe200078e000d */
[----:B------:R-:W-:Y:S04]  /*36b10*/  STL [R1+0x185c], R3 ;  /* 0x00185c0301007387 */ /* 0x000fe80000100800 */
[----:B------:R1:W-:Y:S04]  /*36b20*/  STL [R1+0x1858], R10 ;  /* 0x0018580a01007387 */ /* 0x0003e80000100800 */
[----:B------:R2:W-:Y:S04]  /*36b30*/  STL [R1+0x1864], R7 ;  /* 0x0018640701007387 */ /* 0x0005e80000100800 */
[----:B------:R4:W-:Y:S04]  /*36b40*/  LDGSTS.E [R6+0x30000], desc[UR60][R8.64], P1 ;  /* 0x3000000008067fae */ /* 0x0009e8000892187c */
[----:B------:R-:W2:Y:S01]  /*36b50*/  LDL.LU R11, [R1+0x1870] ;  /* 0x00187000010b7983 */ /* 0x000ea20000300800 */
[----:B----4-:R-:W-:-:S02]  /*36b60*/  IMAD.MOV.U32 R9, RZ, RZ, R10 ;  /* 0x000000ffff097224 */ /* 0x010fc400078e000a */
[----:B------:R-:W-:-:S05]  /*36b70*/  IMAD.MOV.U32 R8, RZ, RZ, R3 ;  /* 0x000000ffff087224 */ /* 0x000fca00078e0003 */
[----:B------:R4:W-:Y:S02]  /*36b80*/  LDGSTS.E [R6+0x34000], desc[UR60][R8.64], P1 ;  /* 0x3400000008067fae */ /* 0x0009e4000892187c */
[----:B----4-:R-:W-:Y:S02]  /*36b90*/  MOV R8, R7 ;  /* 0x0000000700087202 */ /* 0x010fe40000000f00 */
[----:B---3--:R-:W-:-:S05]  /*36ba0*/  IADD3.X R12, R12, R0, RZ, P2, !PT ;  /* 0x000000000c0c7210 */ /* 0x008fca00017fe4ff */
[----:B------:R-:W-:Y:S04]  /*36bb0*/  STL [R1+0x1860], R12 ;  /* 0x0018600c01007387 */ /* 0x000fe80000100800 */
[----:B-1----:R-:W3:Y:S04]  /*36bc0*/  LDL.LU R10, [R1+0x1874] ;  /* 0x00187400010a7983 */ /* 0x002ee80000300800 */
[----:B------:R-:W4:Y:S04]  /*36bd0*/  LDL.LU R3, [R1+0x187c] ;  /* 0x00187c0001037983 */ /* 0x000f280000300800 */
[----:B--2---:R-:W2:Y:S01]  /*36be0*/  LDL.LU R7, [R1+0x1878] ;  /* 0x0018780001077983 */ /* 0x004ea20000300800 */
[----:B------:R-:W-:Y:S01]  /*36bf0*/  UISETP.GT.AND UP1, UPT, UR7, 0x79, UPT ;  /* 0x000000790700788c */ /* 0x000fe2000bf24270 */
[----:B------:R-:W-:-:S03]  /*36c00*/  IMAD.MOV.U32 R9, RZ, RZ, R12 ;  /* 0x000000ffff097224 */ /* 0x000fc600078e000c */
[----:B------:R-:W-:Y:S02]  /*36c10*/  USEL UR6, URZ, 0x4, !UP1 ;  /* 0x000000043f067887 */ /* 0x000fe4000c800000 */
[----:B------:R1:W-:Y:S02]  /*36c20*/  LDGSTS.E [R6+0x38000], desc[UR60][R8.64], P1 ;  /* 0x3800000008067fae */ /* 0x0003e4000892187c */
[----:B------:R-:W-:Y:S01]  /*36c30*/  USEL UR6, UR6, URZ, !UP0 ;  /* 0x0000003f06067287 */ /* 0x000fe2000c000000 */
[----:B------:R-:W-:-:S05]  /*36c40*/  IADD3 R4, P0, R4, R2, RZ ;  /* 0x0000000204047210 */ /* 0x000fca0007f1e0ff */
[----:B------:R-:W-:Y:S01]  /*36c50*/  IMAD.X R5, R5, 0x1, R0, P0 ;  /* 0x0000000105057824 */ /* 0x000fe200000e0600 */
[----:B-1----:R-:W-:-:S03]  /*36c60*/  MOV R8, R4 ;  /* 0x0000000400087202 */ /* 0x002fc60000000f00 */
[----:B------:R-:W-:Y:S01]  /*36c70*/  IMAD.MOV.U32 R9, RZ, RZ, R5 ;  /* 0x000000ffff097224 */ /* 0x000fe200078e0005 */
[----:B------:R-:W-:-:S04]  /*36c80*/  ISETP.NE.U32.AND P0, PT, RZ, UR6, PT ;  /* 0x00000006ff007c0c */ /* 0x000fc8000bf05070 */
[----:B------:R1:W-:Y:S04]  /*36c90*/  LDGSTS.E [R6+0x3c000], desc[UR60][R8.64], P1 ;  /* 0x3c00000008067fae */ /* 0x0003e8000892187c */
[----:B------:R-:W-:Y:S04]  /*36ca0*/  STL [R1+0x186c], R4 ;  /* 0x00186c0401007387 */ /* 0x000fe80000100800 */
[----:B------:R1:W-:Y:S04]  /*36cb0*/  STL [R1+0x1868], R5 ;  /* 0x0018680501007387 */ /* 0x0003e80000100800 */
[----:B-1----:R-:W2:Y:S04]  /*36cc0*/  LDL.LU.64 R4, [R1+0x518] ;  /* 0x0005180001047983 */ /* 0x002ea80000300a00 */
[----:B------:R-:W2:Y:S04]  /*36cd0*/  LDL.LU.64 R20, [R1+0x508] ;  /* 0x0005080001147983 */ /* 0x000ea80000300a00 */
[----:B------:R-:W2:Y:S01]  /*36ce0*/  LDL.LU.64 R214, [R1+0x500] ;  /* 0x0005000001d67983 */ /* 0x000ea20000300a00 */
[----:B---3--:R-:W-:-:S02]  /*36cf0*/  IADD3 R10, P1, R10, R2, RZ ;  /* 0x000000020a0a7210 */ /* 0x008fc40007f3e0ff */
[----:B----4-:R-:W-:-:S03]  /*36d00*/  IADD3 R3, P2, R3, R2, RZ ;  /* 0x0000000203037210 */ /* 0x010fc60007f5e0ff */
[----:B------:R-:W-:Y:S02]  /*36d10*/  IMAD.X R11, R11, 0x1, R0, P1 ;  /* 0x000000010b0b7824 */ /* 0x000fe400008e0600 */
[----:B------:R-:W-:Y:S01]  /*36d20*/  IMAD.MOV.U32 R8, RZ, RZ, R10 ;  /* 0x000000ffff087224 */ /* 0x000fe200078e000a */
[----:B--2---:R-:W-:Y:S01]  /*36d30*/  IADD3.X R7, R7, R0, RZ, P2, !PT ;  /* 0x0000000007077210 */ /* 0x004fe200017fe4ff */
[----:B------:R-:W-:Y:S01]  /*36d40*/  IMAD.MOV.U32 R9, RZ, RZ, R11 ;  /* 0x000000ffff097224 */ /* 0x000fe200078e000b */
[----:B------:R-:W-:Y:S04]  /*36d50*/  STL [R1+0x1874], R10 ;  /* 0x0018740a01007387 */ /* 0x000fe80000100800 */
[----:B------:R1:W-:Y:S04]  /*36d60*/  LDGSTS.E [R6+0x30004], desc[UR60][R8.64], P0 ;  /* 0x3000400008067fae */ /* 0x0003e8000812187c */
[----:B------:R-:W-:Y:S04]  /*36d70*/  STL [R1+0x1870], R11 ;  /* 0x0018700b01007387 */ /* 0x000fe80000100800 */
[----:B------:R-:W-:Y:S01]  /*36d80*/  STL [R1+0x187c], R3 ;  /* 0x00187c0301007387 */ /* 0x000fe20000100800 */
[----:B-1----:R-:W-:Y:S01]  /*36d90*/  MOV R8, R3 ;  /* 0x0000000300087202 */ /* 0x002fe20000000f00 */
[----:B------:R-:W-:-:S02]  /*36da0*/  IMAD.MOV.U32 R9, RZ, RZ, R7 ;  /* 0x000000ffff097224 */ /* 0x000fc400078e0007 */
[----:B------:R1:W-:Y:S04]  /*36db0*/  STL [R1+0x1878], R7 ;  /* 0x0018780701007387 */ /* 0x0003e80000100800 */
[----:B------:R-:W2:Y:S04]  /*36dc0*/  LDL.LU R19, [R1+0xcd0] ;  /* 0x000cd00001137983 */ /* 0x000ea80000300800 */
[----:B------:R-:W3:Y:S04]  /*36dd0*/  LDL.LU R16, [R1+0xcd4] ;  /* 0x000cd40001107983 */ /* 0x000ee80000300800 */
[----:B------:R4:W-:Y:S04]  /*36de0*/  LDGSTS.E [R6+0x34004], desc[UR60][R8.64], P0 ;  /* 0x3400400008067fae */ /* 0x0009e8000812187c */
[----:B------:R-:W4:Y:S01]  /*36df0*/  LDL.LU.64 R8, [R1+0x510] ;  /* 0x0005100001087983 */ /* 0x000f220000300a00 */
[----:B------:R-:W-:-:S04]  /*36e00*/  UISETP.GT.AND UP1, UPT, UR7, 0x7a, UPT ;  /* 0x0000007a0700788c */ /* 0x000fc8000bf24270 */
[----:B------:R-:W-:Y:S01]  /*36e10*/  USEL UR6, URZ, 0x4, !UP1 ;  /* 0x000000043f067887 */ /* 0x000fe2000c800000 */
[----:B------:R-:W-:-:S05]  /*36e20*/  IADD3 R12, P1, R4, R2, RZ ;  /* 0x00000002040c7210 */ /* 0x000fca0007f3e0ff */
[----:B------:R-:W-:Y:S01]  /*36e30*/  IMAD.X R5, R5, 0x1, R0, P1 ;  /* 0x0000000105057824 */ /* 0x000fe200008e0600 */
[----:B------:R-:W-:-:S03]  /*36e40*/  USEL UR6, UR6, URZ, !UP0 ;  /* 0x0000003f06067287 */ /* 0x000fc6000c000000 */
[----:B------:R-:W-:Y:S01]  /*36e50*/  IMAD.MOV.U32 R13, RZ, RZ, R5 ;  /* 0x000000ffff0d7224 */ /* 0x000fe200078e0005 */
[----:B-1----:R-:W-:-:S04]  /*36e60*/  IADD3 R7, P2, R240, R2, RZ ;  /* 0x00000002f0077210 */ /* 0x002fc80007f5e0ff */
[----:B------:R-:W-:Y:S01]  /*36e70*/  IADD3.X R240, R241, R0, RZ, P2, !PT ;  /* 0x00000000f1f07210 */ /* 0x000fe200017fe4ff */
[----:B------:R-:W-:Y:S03]  /*36e80*/  LDGSTS.E [R6+0x38004], desc[UR60][R12.64], P0 ;  /* 0x380040000c067fae */ /* 0x000fe6000812187c */
[----:B------:R-:W-:Y:S01]  /*36e90*/  MOV R241, R240 ;  /* 0x000000f000f17202 */ /* 0x000fe20000000f00 */
[----:B------:R-:W-:Y:S01]  /*36ea0*/  IMAD.MOV.U32 R240, RZ, RZ, R7 ;  /* 0x000000fffff07224 */ /* 0x000fe200078e0007 */
[----:B----4-:R-:W-:-:S04]  /*36eb0*/  IADD3 R11, P1, R8, R2, RZ ;  /* 0x00000002080b7210 */ /* 0x010fc80007f3e0ff */
[----:B------:R-:W-:Y:S02]  /*36ec0*/  IADD3.X R8, R9, R0, RZ, P1, !PT ;  /* 0x0000000009087210 */ /* 0x000fe40000ffe4ff */
[----:B------:R-:W-:-:S05]  /*36ed0*/  IADD3 R10, P1, R20, R2, RZ ;  /* 0x00000002140a7210 */ /* 0x000fca0007f3e0ff */
[--C-:B------:R-:W-:Y:S01]  /*36ee0*/  IMAD.X R9, R21, 0x1, R0.reuse, P1 ;  /* 0x0000000115097824 */ /* 0x100fe200008e0600 */
[-C--:B------:R-:W-:Y:S01]  /*36ef0*/  IADD3 R3, P1, R214, R2.reuse, RZ ;  /* 0x00000002d6037210 */ /* 0x080fe20007f3e0ff */
[----:B------:R-:W4:Y:S04]  /*36f00*/  LDL.LU.64 R20, [R1+0x1da8] ;  /* 0x001da80001147983 */ /* 0x000f280000300a00 */
[----:B------:R-:W-:Y:S01]  /*36f10*/  IMAD.X R252, R215, 0x1, R0, P1 ;  /* 0x00000001d7fc7824 */ /* 0x000fe200008e0600 */
[----:B------:R-:W-:-:S04]  /*36f20*/  IADD3 R4, P1, R250, R2, RZ ;  /* 0x00000002fa047210 */ /* 0x000fc80007f3e0ff */
[----:B------:R-:W-:Y:S01]  /*36f30*/  IADD3.X R250, R251, R0, RZ, P1, !PT ;  /* 0x00000000fbfa7210 */ /* 0x000fe20000ffe4ff */
[----:B------:R-:W-:Y:S01]  /*36f40*/  IMAD.MOV.U32 R251, RZ, RZ, R3 ;  /* 0x000000fffffb7224 */ /* 0x000fe200078e0003 */
[----:B------:R-:W-:-:S05]  /*36f50*/  IADD3 R3, P1, R248, R2, RZ ;  /* 0x00000002f8037210 */ /* 0x000fca0007f3e0ff */
[----:B------:R-:W-:Y:S01]  /*36f60*/  IMAD.X R248, R249, 0x1, R0, P1 ;  /* 0x00000001f9f87824 */ /* 0x000fe200008e0600 */
[----:B------:R-:W-:-:S04]  /*36f70*/  IADD3 R15, P1, R246, R2, RZ ;  /* 0x00000002f60f7210 */ /* 0x000fc80007f3e0ff */
[----:B------:R-:W-:Y:S02]  /*36f80*/  IADD3.X R246, R247, R0, RZ, P1, !PT ;  /* 0x00000000f7f67210 */ /* 0x000fe40000ffe4ff */
[----:B------:R-:W-:-:S05]  /*36f90*/  IADD3 R18, P1, R244, R2, RZ ;  /* 0x00000002f4127210 */ /* 0x000fca0007f3e0ff */
[----:B------:R-:W-:Y:S01]  /*36fa0*/  IMAD.X R244, R245, 0x1, R0, P1 ;  /* 0x00000001f5f47824 */ /* 0x000fe200008e0600 */
[----:B------:R-:W-:-:S05]  /*36fb0*/  IADD3 R17, P1, R242, R2, RZ ;  /* 0x00000002f2117210 */ /* 0x000fca0007f3e0ff */
[----:B------:R-:W-:Y:S01]  /*36fc0*/  IMAD.X R242, R243, 0x1, R0, P1 ;  /* 0x00000001f3f27824 */ /* 0x000fe200008e0600 */
[----:B---3--:R-:W-:Y:S01]  /*36fd0*/  IADD3 R16, P1, R16, R2, RZ ;  /* 0x0000000210107210 */ /* 0x008fe20007f3e0ff */
[----:B------:R-:W-:Y:S01]  /*36fe0*/  IMAD.MOV.U32 R215, RZ, RZ, R8 ;  /* 0x000000ffffd77224 */ /* 0x000fe200078e0008 */
[----:B------:R-:W-:-:S03]  /*36ff0*/  MOV R214, R11 ;  /* 0x0000000b00d67202 */ /* 0x000fc60000000f00 */
[----:B--2---:R-:W-:Y:S01]  /*37000*/  IMAD.X R19, R19, 0x1, R0, P1 ;  /* 0x0000000113137824 */ /* 0x004fe200008e0600 */
[----:B------:R-:W-:Y:S01]  /*37010*/  STL [R1+0xcd4], R16 ;  /* 0x000cd41001007387 */ /* 0x000fe20000100800 */
[----:B------:R-:W-:Y:S01]  /*37020*/  IMAD.MOV.U32 R11, RZ, RZ, R9 ;  /* 0x000000ffff0b7224 */ /* 0x000fe200078e0009 */
[----:B------:R-:W-:Y:S01]  /*37030*/  ISETP.NE.U32.AND P1, PT, RZ, UR6, PT ;  /* 0x00000006ff007c0c */ /* 0x000fe2000bf25070 */
[----:B------:R-:W-:Y:S01]  /*37040*/  IMAD.MOV.U32 R9, RZ, RZ, R252 ;  /* 0x000000ffff097224 */ /* 0x000fe200078e00fc */
[----:B------:R-:W-:Y:S01]  /*37050*/  STL [R1+0xcd0], R19 ;  /* 0x000cd01301007387 */ /* 0x000fe20000100800 */
[----:B------:R-:W-:Y:S01]  /*37060*/  MOV R8, R251 ;  /* 0x000000fb00087202 */ /* 0x000fe20000000f00 */
[----:B------:R-:W-:Y:S02]  /*37070*/  IMAD.MOV.U32 R251, RZ, RZ, R250 ;  /* 0x000000fffffb7224 */ /* 0x000fe400078e00fa */
[----:B------:R1:W-:Y:S01]  /*37080*/  STL.64 [R1+0x518], R12 ;  /* 0x0005180c01007387 */ /* 0x0003e20000100a00 */
[----:B------:R-:W-:Y:S01]  /*37090*/  MOV R250, R4 ;  /* 0x0000000400fa7202 */ /* 0x000fe20000000f00 */
[----:B------:R-:W-:-:S02]  /*370a0*/  IMAD.MOV.U32 R249, RZ, RZ, R248 ;  /* 0x000000fffff97224 */ /* 0x000fc400078e00f8 */
[----:B------:R2:W-:Y:S01]  /*370b0*/  STL.64 [R1+0x510], R214 ;  /* 0x000510d601007387 */ /* 0x0005e20000100a00 */
[----:B------:R-:W-:Y:S01]  /*370c0*/  IMAD.MOV.U32 R248, RZ, RZ, R3 ;  /* 0x000000fffff87224 */ /* 0x000fe200078e0003 */
[----:B------:R-:W-:Y:S02]  /*370d0*/  MOV R247, R246 ;  /* 0x000000f600f77202 */ /* 0x000fe40000000f00 */
[----:B------:R3:W-:Y:S01]  /*370e0*/  STL.64 [R1+0x508], R10 ;  /* 0x0005080a01007387 */ /* 0x0007e20000100a00 */
[----:B------:R-:W-:-:S03]  /*370f0*/  IMAD.MOV.U32 R246, RZ, RZ, R15 ;  /* 0x000000fffff67224 */ /* 0x000fc600078e000f */
[----:B------:R-:W4:Y:S04]  /*37100*/  LDL.LU R4, [R1+0x1da0] ;  /* 0x001da00001047983 */ /* 0x000f280000300800 */
[----:B------:R3:W-:Y:S04]  /*37110*/  STL.64 [R1+0x500], R8 ;  /* 0x0005000801007387 */ /* 0x0007e80000100a00 */
[----:B------:R-:W4:Y:S04]  /*37120*/  LDL.LU R3, [R1+0x1d9c] ;  /* 0x001d9c0001037983 */ /* 0x000f280000300800 */
[----:B------:R-:W4:Y:S04]  /*37130*/  LDL.LU R15, [R1+0x1d98] ;  /* 0x001d9800010f7983 */ /* 0x000f280000300800 */
[----:B-1----:R-:W4:Y:S01]  /*37140*/  LDL.LU.64 R12, [R1+0x1d90] ;  /* 0x001d9000010c7983 */ /* 0x002f220000300a00 */
[----:B------:R-:W-:-:S03]  /*37150*/  IMAD.MOV.U32 R243, RZ, RZ, R242 ;  /* 0x000000fffff37224 */ /* 0x000fc600078e00f2 */
[----:B------:R-:W4:Y:S01]  /*37160*/  LDL.LU R7, [R1+0xcdc] ;  /* 0x000cdc0001077983 */ /* 0x000f220000300800 */
[----:B------:R-:W-:-:S03]  /*37170*/  IMAD.MOV.U32 R242, RZ, RZ, R17 ;  /* 0x000000fffff27224 */ /* 0x000fc600078e0011 */
[----:B------:R-:W-:Y:S04]  /*37180*/  LDGSTS.E [R6+0x3c004], desc[UR60][R214.64], P0 ;  /* 0x3c004000d6067fae */ /* 0x000fe8000812187c */
[----:B------:R-:W-:Y:S01]  /*37190*/  LDGSTS.E [R6+0x30008], desc[UR60][R10.64], P1 ;  /* 0x300080000a067fae */ /* 0x000fe2000892187c */
[----:B------:R-:W-:Y:S02]  /*371a0*/  UISETP.GT.AND UP2, UPT, UR7, 0x7b, UPT ;  /* 0x0000007b0700788c */ /* 0x000fe4000bf44270 */
[----:B------:R-:W-:Y:S01]  /*371b0*/  UISETP.GT.AND UP1, UPT, UR7, 0x1c, UPT ;  /* 0x0000001c0700788c */ /* 0x000fe2000bf24270 */
[----:B------:R-:W-:Y:S01]  /*371c0*/  IMAD.MOV.U32 R245, RZ, RZ, R244 ;  /* 0x000000fffff57224 */ /* 0x000fe200078e00f4 */
[----:B--2---:R-:W2:Y:S04]  /*371d0*/  LDL.LU R214, [R1+0xce4] ;  /* 0x000ce40001d67983 */ /* 0x004ea80000300800 */
[----:B---3--:R-:W3:Y:S04]  /*371e0*/  LDL.LU.64 R10, [R1+0x1d88] ;  /* 0x001d8800010a7983 */ /* 0x008ee80000300a00 */
[----:B------:R-:W3:Y:S04]  /*371f0*/  LDL.LU R17, [R1+0xcd8] ;  /* 0x000cd80001117983 */ /* 0x000ee80000300800 */
[----:B------:R-:W3:Y:S01]  /*37200*/  LDL.LU R215, [R1+0xce0] ;  /* 0x000ce00001d77983 */ /* 0x000ee20000300800 */
[----:B------:R-:W-:-:S03]  /*37210*/  USEL UR9, URZ, 0x4, !UP2 ;  /* 0x000000043f097887 */ /* 0x000fc6000d000000 */
[----:B------:R1:W-:Y:S01]  /*37220*/  LDGSTS.E [R6+0x34008], desc[UR60][R8.64], P1 ;  /* 0x3400800008067fae */ /* 0x0003e2000892187c */
[----:B------:R-:W-:Y:S02]  /*37230*/  USEL UR9, UR9, URZ, !UP0 ;  /* 0x0000003f09097287 */ /* 0x000fe4000c000000 */
[----:B------:R-:W-:Y:S01]  /*37240*/  USEL UR10, URZ, 0x4, !UP1 ;  /* 0x000000043f0a7887 */ /* 0x000fe2000c800000 */
[----:B------:R-:W-:Y:S01]  /*37250*/  MOV R244, R18 ;  /* 0x0000001200f47202 */ /* 0x000fe20000000f00 */
[----:B------:R-:W-:Y:S02]  /*37260*/  LDGSTS.E [R6+0x38008], desc[UR60][R250.64], P1 ;  /* 0x38008000fa067fae */ /* 0x000fe4000892187c */
[----:B------:R-:W-:Y:S01]  /*37270*/  ISETP.NE.U32.AND P2, PT, RZ, UR9, PT ;  /* 0x00000009ff007c0c */ /* 0x000fe2000bf45070 */
[----:B------:R-:W-:Y:S01]  /*37280*/  USEL UR10, UR10, URZ, !UP0 ;  /* 0x0000003f0a0a7287 */ /* 0x000fe2000c000000 */
[----:B------:R-:W3:Y:S01]  /*37290*/  LDL.LU R18, [R1+0xcec] ;  /* 0x000cec0001127983 */ /* 0x000ee20000300800 */
[----:B-1----:R-:W-:Y:S01]  /*372a0*/  IMAD.MOV.U32 R9, RZ, RZ, R19 ;  /* 0x000000ffff097224 */ /* 0x002fe200078e0013 */
[----:B------:R-:W-:-:S02]  /*372b0*/  LOP3.LUT R5, R14, 0x70, RZ, 0x3c, !PT ;  /* 0x000000700e057812 */ /* 0x000fc400078e3cff */
[----:B------:R-:W3:Y:S01]  /*372c0*/  LDL.LU R19, [R1+0xce8] ;  /* 0x000ce80001137983 */ /* 0x000ee20000300800 */
[----:B------:R-:W-:-:S03]  /*372d0*/  ISETP.NE.U32.AND P3, PT, RZ, UR10, PT ;  /* 0x0000000aff007c0c */ /* 0x000fc6000bf65070 */
[----:B------:R-:W-:Y:S01]  /*372e0*/  LDGSTS.E [R6+0x3c008], desc[UR60][R248.64], P1 ;  /* 0x3c008000f8067fae */ /* 0x000fe2000892187c */
[----:B------:R-:W-:Y:S01]  /*372f0*/  VIADD R5, R5, UR8 ;  /* 0x0000000805057c36 */ /* 0x000fe20008000000 */
[----:B------:R-:W-:Y:S02]  /*37300*/  MOV R8, R16 ;  /* 0x0000001000087202 */ /* 0x000fe40000000f00 */
[----:B------:R-:W-:Y:S04]  /*37310*/  LDGSTS.E [R6+0x3000c], desc[UR60][R246.64], P2 ;  /* 0x3000c000f6067fae */ /* 0x000fe8000912187c */
[----:B------:R-:W-:Y:S04]  /*37320*/  LDGSTS.E [R6+0x3400c], desc[UR60][R244.64], P2 ;  /* 0x3400c000f4067fae */ /* 0x000fe8000912187c */
[----:B------:R-:W-:Y:S04]  /*37330*/  LDGSTS.E [R6+0x3800c], desc[UR60][R242.64], P2 ;  /* 0x3800c000f2067fae */ /* 0x000fe8000912187c */
[----:B------:R-:W-:Y:S04]  /*37340*/  LDGSTS.E [R6+0x3c00c], desc[UR60][R240.64], P2 ;  /* 0x3c00c000f0067fae */ /* 0x000fe8000912187c */
[----:B------:R1:W-:Y:S04]  /*37350*/  LDGSTS.E [R5], desc[UR60][R8.64], P3 ;  /* 0x0000000008057fae */ /* 0x0003e8000992187c */
[----:B------:R-:W3:Y:S04]  /*37360*/  LDL.LU R6, [R1+0xcf4] ;  /* 0x000cf40001067983 */ /* 0x000ee80000300800 */
[----:B------:R-:W3:Y:S01]  /*37370*/  LDL.LU R16, [R1+0xcfc] ;  /* 0x000cfc0001107983 */ /* 0x000ee20000300800 */
[----:B----4-:R-:W-:-:S05]  /*37380*/  IADD3 R7, P0, R7, R2, RZ ;  /* 0x0000000207077210 */ /* 0x010fca0007f1e0ff */
[----:B------:R4:W-:Y:S01]  /*37390*/  STL [R1+0xcdc], R7 ;  /* 0x000cdc0701007387 */ /* 0x0009e20000100800 */
[----:B-1----:R-:W-:Y:S01]  /*373a0*/  IMAD.MOV.U32 R8, RZ, RZ, R7 ;  /* 0x000000ffff087224 */ /* 0x002fe200078e0007 */
[----:B--2---:R-:W-:Y:S01]  /*373b0*/  IADD3 R214, P1, R214, R2, RZ ;  /* 0x00000002d6d67210 */ /* 0x004fe20007f3e0ff */
[----:B---3--:R-:W-:-:S03]  /*373c0*/  IMAD.X R17, R17, 0x1, R0, P0 ;  /* 0x0000000111117824 */ /* 0x008fc600000e0600 */
[----:B------:R-:W-:Y:S02]  /*373d0*/  IADD3.X R215, R215, R0, RZ, P1, !PT ;  /* 0x00000000d7d77210 */ /* 0x000fe40000ffe4ff */
[----:B------:R1:W-:Y:S04]  /*373e0*/  STL [R1+0xcd8], R17 ;  /* 0x000cd81101007387 */ /* 0x0003e80000100800 */
[----:B------:R-:W-:Y:S04]  /*373f0*/  STL [R1+0xce4], R214 ;  /* 0x000ce4d601007387 */ /* 0x000fe80000100800 */
[----:B----4-:R-:W2:Y:S01]  /*37400*/  LDL.LU R7, [R1+0xcf0] ;  /* 0x000cf00001077983 */ /* 0x010ea20000300800 */
[----:B------:R-:W-:-:S03]  /*37410*/  IMAD.MOV.U32 R9, RZ, RZ, R17 ;  /* 0x000000ffff097224 */ /* 0x000fc600078e0011 */
[----:B------:R-:W-:Y:S04]  /*37420*/  STL [R1+0xce0], R215 ;  /* 0x000ce0d701007387 */ /* 0x000fe80000100800 */
[----:B-1----:R-:W3:Y:S01]  /*37430*/  LDL.LU R17, [R1+0xcf8] ;  /* 0x000cf80001117983 */ /* 0x002ee20000300800 */
[----:B------:R-:W-:Y:S01]  /*37440*/  IADD3 R18, P0, R18, R2, RZ ;  /* 0x0000000212127210 */ /* 0x000fe20007f1e0ff */
[----:B------:R-:W-:Y:S02]  /*37450*/  UISETP.GT.AND UP1, UPT, UR7, 0x1d, UPT ;  /* 0x0000001d0700788c */ /* 0x000fe4000bf24270 */
[----:B------:R1:W-:Y:S02]  /*37460*/  LDGSTS.E [R5+0x4000], desc[UR60][R8.64], P3 ;  /* 0x0400000008057fae */ /* 0x0003e4000992187c */
[----:B------:R-:W-:Y:S01]  /*37470*/  IMAD.X R19, R19, 0x1, R0, P0 ;  /* 0x0000000113137824 */ /* 0x000fe200000e0600 */
[----:B------:R-:W-:Y:S01]  /*37480*/  USEL UR6, URZ, 0x4, !UP1 ;  /* 0x000000043f067887 */ /* 0x000fe2000c800000 */
[----:B------:R-:W-:Y:S01]  /*37490*/  STL [R1+0xcec], R18 ;  /* 0x000cec1201007387 */ /* 0x000fe20000100800 */
[----:B-1----:R-:W-:Y:S01]  /*374a0*/  MOV R8, R214 ;  /* 0x000000d600087202 */ /* 0x002fe20000000f00 */
[----:B------:R-:W-:-:S02]  /*374b0*/  IMAD.MOV.U32 R9, RZ, RZ, R215 ;  /* 0x000000ffff097224 */ /* 0x000fc400078e00d7 */
[----:B------:R1:W-:Y:S01]  /*374c0*/  STL [R1+0xce8], R19 ;  /* 0x000ce81301007387 */ /* 0x0003e20000100800 */
[----:B------:R-:W-:-:S03]  /*374d0*/  USEL UR6, UR6, URZ, !UP0 ;  /* 0x0000003f06067287 */ /* 0x000fc6000c000000 */
[----:B------:R4:W-:Y:S03]  /*374e0*/  LDGSTS.E [R5+0x8000], desc[UR60][R8.64], P3 ;  /* 0x0800000008057fae */ /* 0x0009e6000992187c */
[----:B------:R-:W-:Y:S01]  /*374f0*/  ISETP.NE.U32.AND P0, PT, RZ, UR6, PT ;  /* 0x00000006ff007c0c */ /* 0x000fe2000bf05070 */
[----:B----4-:R-:W-:Y:S01]  /*37500*/  IMAD.MOV.U32 R9, RZ, RZ, R19 ;  /* 0x000000ffff097224 */ /* 0x010fe200078e0013 */
[----:B------:R-:W-:Y:S01]  /*37510*/  MOV R8, R18 ;  /* 0x0000001200087202 */ /* 0x000fe20000000f00 */
[----:B-1----:R-:W4:Y:S01]  /*37520*/  LDL.LU R19, [R1+0xd00] ;  /* 0x000d000001137983 */ /* 0x002f220000300800 */
[----:B------:R-:W-:-:S03]  /*37530*/  IADD3 R6, P1, R6, R2, RZ ;  /* 0x0000000206067210 */ /* 0x000fc60007f3e0ff */
[----:B------:R-:W4:Y:S01]  /*37540*/  LDL.LU R18, [R1+0xd04] ;  /* 0x000d040001127983 */ /* 0x000f220000300800 */
[----:B------:R-:W-:-:S03]  /*37550*/  IADD3 R16, P2, R16, R2, RZ ;  /* 0x0000000210107210 */ /* 0x000fc60007f5e0ff */
[----:B------:R1:W-:Y:S04]  /*37560*/  LDGSTS.E [R5+0xc000], desc[UR60][R8.64], P3 ;  /* 0x0c00000008057fae */ /* 0x0003e8000992187c */
[----:B------:R-:W-:Y:S01]  /*37570*/  STL [R1+0xcf4], R6 ;  /* 0x000cf40601007387 */ /* 0x000fe20000100800 */
[----:B-1----:R-:W-:Y:S02]  /*37580*/  IMAD.MOV.U32 R8, RZ, RZ, R6 ;  /* 0x000000ffff087224 */ /* 0x002fe400078e0006 */
[----:B--2---:R-:W-:-:S04]  /*37590*/  IMAD.X R7, R7, 0x1, R0, P1 ;  /* 0x0000000107077824 */ /* 0x004fc800008e0600 */
[----:B------:R-:W-:Y:S01]  /*375a0*/  IMAD.MOV.U32 R9, RZ, RZ, R7 ;  /* 0x000000ffff097224 */ /* 0x000fe200078e0007 */
[----:B------:R1:W-:Y:S01]  /*375b0*/  STL [R1+0xcf0], R7 ;  /* 0x000cf00701007387 */ /* 0x0003e20000100800 */
[----:B---3--:R-:W-:-:S03]  /*375c0*/  IADD3.X R17, R17, R0, RZ, P2, !PT ;  /* 0x0000000011117210 */ /* 0x008fc600017fe4ff */
[----:B------:R-:W-:Y:S04]  /*375d0*/  STL [R1+0xcfc], R16 ;  /* 0x000cfc1001007387 */ /* 0x000fe80000100800 */
[----:B------:R2:W-:Y:S04]  /*375e0*/  LDGSTS.E [R5+0x4], desc[UR60][R8.64], P0 ;  /* 0x0000400008057fae */ /* 0x0005e8000812187c */
[----:B-1----:R-:W3:Y:S04]  /*375f0*/  LDL.LU R7, [R1+0xd0c] ;  /* 0x000d0c0001077983 */ /* 0x002ee80000300800 */
[----:B------:R1:W-:Y:S04]  /*37600*/  STL [R1+0xcf8], R17 ;  /* 0x000cf81101007387 */ /* 0x0003e80000100800 */
[----:B------:R-:W3:Y:S01]  /*37610*/  LDL.LU R6, [R1+0xd14] ;  /* 0x000d140001067983 */ /* 0x000ee20000300800 */
[----:B--2---:R-:W-:-:S03]  /*37620*/  IMAD.MOV.U32 R9, RZ, RZ, R17 ;  /* 0x000000ffff097224 */ /* 0x004fc600078e0011 */
[----:B-1----:R-:W2:Y:S01]  /*37630*/  LDL.LU R17, [R1+0xd08] ;  /* 0x000d080001117983 */ /* 0x002ea20000300800 */
[----:B------:R-:W-:-:S03]  /*37640*/  MOV R8, R16 ;  /* 0x0000001000087202 */ /* 0x000fc60000000f00 */
[----:B------:R-:W2:Y:S04]  /*37650*/  LDL.LU R16, [R1+0xd10] ;  /* 0x000d100001107983 */ /* 0x000ea80000300800 */
[----:B------:R1:W-:Y:S01]  /*37660*/  LDGSTS.E [R5+0x4004], desc[UR60][R8.64], P0 ;  /* 0x0400400008057fae */ /* 0x0003e2000812187c */
[----:B----4-:R-:W-:-:S05]  /*37670*/  IADD3 R18, P1, R18, R2, RZ ;  /* 0x0000000212127210 */ /* 0x010fca0007f3e0ff */
[----:B------:R-:W-:Y:S01]  /*37680*/  IMAD.X R19, R19, 0x1, R0, P1 ;  /* 0x0000000113137824 */ /* 0x000fe200008e0600 */
[----:B------:R-:W-:Y:S01]  /*37690*/  STL [R1+0xd04], R18 ;  /* 0x000d041201007387 */ /* 0x000fe20000100800 */
[----:B-1----:R-:W-:Y:S02]  /*376a0*/  MOV R8, R18 ;  /* 0x0000001200087202 */ /* 0x002fe40000000f00 */
[----:B------:R-:W-:Y:S01]  /*376b0*/  IMAD.MOV.U32 R9, RZ, RZ, R19 ;  /* 0x000000ffff097224 */ /* 0x000fe200078e0013 */
[----:B------:R1:W-:Y:S04]  /*376c0*/  STL [R1+0xd00], R19 ;  /* 0x000d001301007387 */ /* 0x0003e80000100800 */
[----:B------:R4:W-:Y:S04]  /*376d0*/  LDGSTS.E [R5+0x8004], desc[UR60][R8.64], P0 ;  /* 0x0800400008057fae */ /* 0x0009e8000812187c */
[----:B-1----:R-:W4:Y:S04]  /*376e0*/  LDL.LU R19, [R1+0xd18] ;  /* 0x000d180001137983 */ /* 0x002f280000300800 */
[----:B------:R-:W4:Y:S04]  /*376f0*/  LDL.LU R18, [R1+0xd1c] ;  /* 0x000d1c0001127983 */ /* 0x000f280000300800 */
[----:B------:R-:W4:Y:S04]  /*37700*/  LDL.LU R215, [R1+0xd20] ;  /* 0x000d200001d77983 */ /* 0x000f280000300800 */
[----:B------:R-:W4:Y:S01]  /*37710*/  LDL.LU R214, [R1+0xd24] ;  /* 0x000d240001d67983 */ /* 0x000f220000300800 */
[----:B---3--:R-:W-:-:S05]  /*37720*/  IADD3 R7, P2, R7, R2, RZ ;  /* 0x0000000207077210 */ /* 0x008fca0007f5e0ff */
[----:B------:R1:W-:Y:S01]  /*37730*/  STL [R1+0xd0c], R7 ;  /* 0x000d0c0701007387 */ /* 0x0003e20000100800 */
[----:B------:R-:W-:Y:S01]  /*37740*/  IADD3 R6, P3, R6, R2, RZ ;  /* 0x0000000206067210 */ /* 0x000fe20007f7e0ff */
[----:B--2---:R-:W-:Y:S02]  /*37750*/  IMAD.X R17, R17, 0x1, R0, P2 ;  /* 0x0000000111117824 */ /* 0x004fe400010e0600 */
[----:B----4-:R-:W-:Y:S01]  /*37760*/  IMAD.MOV.U32 R8, RZ, RZ, R7 ;  /* 0x000000ffff087224 */ /* 0x010fe200078e0007 */
[----:B------:R-:W-:Y:S02]  /*37770*/  IADD3.X R16, R16, R0, RZ, P3, !PT ;  /* 0x0000000010107210 */ /* 0x000fe40001ffe4ff */
[----:B------:R2:W-:Y:S04]  /*37780*/  STL [R1+0xd08], R17 ;  /* 0x000d081101007387 */ /* 0x0005e80000100800 */
[----:B------:R3:W-:Y:S04]  /*37790*/  STL [R1+0xd14], R6 ;  /* 0x000d140601007387 */ /* 0x0007e80000100800 */
[----:B-1----:R-:W4:Y:S01]  /*377a0*/  LDL.LU R7, [R1+0xd2c] ;  /* 0x000d2c0001077983 */ /* 0x002f220000300800 */
[----:B------:R-:W-:-:S03]  /*377b0*/  IMAD.MOV.U32 R9, RZ, RZ, R17 ;  /* 0x000000ffff097224 */ /* 0x000fc600078e0011 */
[----:B------:R1:W-:Y:S04]  /*377c0*/  STL [R1+0xd10], R16 ;  /* 0x000d101001007387 */ /* 0x0003e80000100800 */
[----:B--2---:R-:W2:Y:S01]  /*377d0*/  LDL.LU R17, [R1+0xd28] ;  /* 0x000d280001117983 */ /* 0x004ea20000300800 */
[----:B------:R-:W-:-:S03]  /*377e0*/  UISETP.GT.AND UP1, UPT, UR7, 0x1e, UPT ;  /* 0x0000001e0700788c */ /* 0x000fc6000bf24270 */
[----:B------:R3:W-:Y:S01]  /*377f0*/  LDGSTS.E [R5+0xc004], desc[UR60][R8.64], P0 ;  /* 0x0c00400008057fae */ /* 0x0007e2000812187c */
[----:B------:R-:W-:-:S04]  /*37800*/  USEL UR6, URZ, 0x4, !UP1 ;  /* 0x000000043f067887 */ /* 0x000fc8000c800000 */
[----:B------:R-:W-:-:S06]  /*37810*/  USEL UR6, UR6, URZ, !UP0 ;  /* 0x0000003f06067287 */ /* 0x000fcc000c000000 */
[----:B------:R-:W-:Y:S02]  /*37820*/  ISETP.NE.U32.AND P1, PT, RZ, UR6, PT ;  /* 0x00000006ff007c0c */ /* 0x000fe4000bf25070 */
[----:B------:R-:W-:Y:S01]  /*37830*/  IADD3 R18, P0, R18, R2, RZ ;  /* 0x0000000212127210 */ /* 0x000fe20007f1e0ff */
[----:B---3--:R-:W-:Y:S01]  /*37840*/  IMAD.MOV.U32 R9, RZ, RZ, R16 ;  /* 0x000000ffff097224 */ /* 0x008fe200078e0010 */
[----:B------:R-:W-:Y:S02]  /*37850*/  MOV R8, R6 ;  /* 0x0000000600087202 */ /* 0x000fe40000000f00 */
[----:B------:R-:W3:Y:S01]  /*37860*/  LDL.LU R6, [R1+0xd34] ;  /* 0x000d340001067983 */ /* 0x000ee20000300800 */
[----:B------:R-:W-:Y:S01]  /*37870*/  IMAD.X R19, R19, 0x1, R0, P0 ;  /* 0x0000000113137824 */ /* 0x000fe200000e0600 */
[----:B------:R-:W-:Y:S02]  /*37880*/  IADD3 R214, P2, R214, R2, RZ ;  /* 0x00000002d6d67210 */ /* 0x000fe40007f5e0ff */
[----:B-1----:R-:W3:Y:S04]  /*37890*/  LDL.LU R16, [R1+0xd3c] ;  /* 0x000d3c0001107983 */ /* 0x002ee80000300800 */
[----:B------:R1:W-:Y:S01]  /*378a0*/  STL [R1+0xd1c], R18 ;  /* 0x000d1c1201007387 */ /* 0x0003e20000100800 */
[----:B------:R-:W-:-:S03]  /*378b0*/  IADD3.X R215, R215, R0, RZ, P2, !PT ;  /* 0x00000000d7d77210 */ /* 0x000fc600017fe4ff */
[----:B------:R1:W-:Y:S04]  /*378c0*/  LDGSTS.E [R5+0x8], desc[UR60][R8.64], P1 ;  /* 0x0000800008057fae */ /* 0x0003e8000892187c */
[----:B------:R1:W-:Y:S04]  /*378d0*/  STL [R1+0xd18], R19 ;  /* 0x000d181301007387 */ /* 0x0003e80000100800 */
[----:B------:R-:W-:Y:S01]  /*378e0*/  STL [R1+0xd24], R214 ;  /* 0x000d24d601007387 */ /* 0x000fe20000100800 */
[----:B-1----:R-:W-:-:S03]  /*378f0*/  IMAD.MOV.U32 R8, RZ, RZ, R18 ;  /* 0x000000ffff087224 */ /* 0x002fc600078e0012 */
[----:B------:R-:W3:Y:S01]  /*37900*/  LDL.LU R18, [R1+0xd30] ;  /* 0x000d300001127983 */ /* 0x000ee20000300800 */
[----:B------:R-:W-:-:S03]  /*37910*/  IMAD.MOV.U32 R9, RZ, RZ, R19 ;  /* 0x000000ffff097224 */ /* 0x000fc600078e0013 */
[----:B------:R-:W-:Y:S04]  /*37920*/  STL [R1+0xd20], R215 ;  /* 0x000d20d701007387 */ /* 0x000fe80000100800 */
[----:B------:R-:W3:Y:S04]  /*37930*/  LDL.LU R19, [R1+0xd38] ;  /* 0x000d380001137983 */ /* 0x000ee80000300800 */
[----:B------:R1:W-:Y:S02]  /*37940*/  LDGSTS.E [R5+0x4008], desc[UR60][R8.64], P1 ;  /* 0x0400800008057fae */ /* 0x0003e4000892187c */
[----:B-1----:R-:W-:Y:S01]  /*37950*/  MOV R8, R214 ;  /* 0x000000d600087202 */ /* 0x002fe20000000f00 */
[----:B------:R-:W-:-:S05]  /*37960*/  IMAD.MOV.U32 R9, RZ, RZ, R215 ;  /* 0x000000ffff097224 */ /* 0x000fca00078e00d7 */
[----:B------:R1:W-:Y:S01]  /*37970*/  LDGSTS.E [R5+0x8008], desc[UR60][R8.64], P1 ;  /* 0x0800800008057fae */ /* 0x0003e2000892187c */
[----:B----4-:R-:W-:-:S05]  /*37980*/  IADD3 R7, P0, R7, R2, RZ ;  /* 0x0000000207077210 */ /* 0x010fca0007f1e0ff */
[----:B--2---:R-:W-:Y:S01]  /*37990*/  IMAD.X R17, R17, 0x1, R0, P0 ;  /* 0x0000000111117824 */ /* 0x004fe200000e0600 */
[----:B------:R-:W-:Y:S01]  /*379a0*/  STL [R1+0xd2c], R7 ;  /* 0x000d2c0701007387 */ /* 0x000fe20000100800 */
[----:B-1----:R-:W-:Y:S02]  /*379b0*/  MOV R8, R7 ;  /* 0x0000000700087202 */ /* 0x002fe40000000f00 */
[----:B------:R-:W-:Y:S01]  /*379c0*/  IMAD.MOV.U32 R9, RZ, RZ, R17 ;  /* 0x000000ffff097224 */ /* 0x000fe200078e0011 */
[----:B------:R1:W-:Y:S01]  /*379d0*/  STL [R1+0xd28], R17 ;  /* 0x000d281101007387 */ /* 0x0003e20000100800 */
[----:B------:R-:W-:-:S03]  /*379e0*/  UISETP.GT.AND UP1, UPT, UR7, 0x1f, UPT ;  /* 0x0000001f0700788c */ /* 0x000fc6000bf24270 */
[----:B------:R2:W-:Y:S04]  /*379f0*/  LDGSTS.E [R5+0xc008], desc[UR60][R8.64], P1 ;  /* 0x0c00800008057fae */ /* 0x0005e8000892187c */
[----:B-1----:R-:W4:Y:S04]  /*37a00*/  LDL.LU R17, [R1+0xd40] ;  /* 0x000d400001117983 */ /* 0x002f280000300800 */
[----:B------:R-:W4:Y:S01]  /*37a10*/  LDL.LU R7, [R1+0xd44] ;  /* 0x000d440001077983 */ /* 0x000f220000300800 */
[----:B------:R-:W-:-:S04]  /*37a20*/  USEL UR6, URZ, 0x4, !UP1 ;  /* 0x000000043f067887 */ /* 0x000fc8000c800000 */
[----:B------:R-:W-:Y:S01]  /*37a30*/  USEL UR6, UR6, URZ, !UP0 ;  /* 0x0000003f06067287 */ /* 0x000fe2000c000000 */
[----:B---3--:R-:W-:-:S05]  /*37a40*/  IADD3 R6, P1, R6, R2, RZ ;  /* 0x0000000206067210 */ /* 0x008fca0007f3e0ff */
[----:B------:R-:W-:Y:S02]  /*37a50*/  ISETP.NE.U32.AND P0, PT, RZ, UR6, PT ;  /* 0x00000006ff007c0c */ /* 0x000fe4000bf05070 */
[----:B------:R-:W-:Y:S01]  /*37a60*/  IADD3 R16, P2, R16, R2, RZ ;  /* 0x0000000210107210 */ /* 0x000fe20007f5e0ff */
[----:B------:R-:W-:Y:S01]  /*37a70*/  STL [R1+0xd34], R6 ;  /* 0x000d340601007387 */ /* 0x000fe20000100800 */
[----:B--2---:R-:W-:Y:S02]  /*37a80*/  IMAD.MOV.U32 R8, RZ, RZ, R6 ;  /* 0x000000ffff087224 */ /* 0x004fe400078e0006 */
[----:B------:R-:W-:-:S04]  /*37a90*/  IMAD.X R18, R18, 0x1, R0, P1 ;  /* 0x0000000112127824 */ /* 0x000fc800008e0600 */
[----:B------:R-:W-:Y:S01]  /*37aa0*/  IMAD.MOV.U32 R9, RZ, RZ, R18 ;  /* 0x000000ffff097224 */ /* 0x000fe200078e0012 */
[----:B------:R1:W-:Y:S01]  /*37ab0*/  STL [R1+0xd30], R18 ;  /* 0x000d301201007387 */ /* 0x0003e20000100800 */
[----:B------:R-:W-:-:S03]  /*37ac0*/  IADD3.X R19, R19, R0, RZ, P2, !PT ;  /* 0x0000000013137210 */ /* 0x000fc600017fe4ff */
        /* <DEDUP_REMOVED lines=15> */
[----:B------:R1:W-:Y:S01]  /*37bc0*/  STL [R1+0xd40], R17 ;  /* 0x000d401101007387 */ /* 0x0003e20000100800 */
[----:B------:R-:W-:-:S03]  /*37bd0*/  UISETP.GT.AND UP1, UPT, UR7, 0x3c, UPT ;  /* 0x0000003c0700788c */ /* 0x000fc6000bf24270 */
[----:B------:R4:W-:Y:S04]  /*37be0*/  LDGSTS.E [R5+0x800c], desc[UR60][R8.64], P0 ;  /* 0x0800c00008057fae */ /* 0x0009e8000812187c */
[----:B-1----:R-:W4:Y:S04]  /*37bf0*/  LDL.LU R17, [R1+0x10d8] ;  /* 0x0010d80001117983 */ /* 0x002f280000300800 */
[----:B------:R-:W4:Y:S04]  /*37c00*/  LDL.LU R7, [R1+0x10dc] ;  /* 0x0010dc0001077983 */ /* 0x000f280000300800 */
[----:B------:R-:W4:Y:S04]  /*37c10*/  LDL.LU R215, [R1+0x10e0] ;  /* 0x0010e00001d77983 */ /* 0x000f280000300800 */
[----:B------:R-:W4:Y:S01]  /*37c20*/  LDL.LU R214, [R1+0x10e4] ;  /* 0x0010e40001d67983 */ /* 0x000f220000300800 */
[----:B------:R-:W-:-:S04]  /*37c30*/  USEL UR6, URZ, 0x4, !UP1 ;  /* 0x000000043f067887 */ /* 0x000fc8000c800000 */
[----:B------:R-:W-:Y:S01]  /*37c40*/  USEL UR6, UR6, URZ, !UP0 ;  /* 0x0000003f06067287 */ /* 0x000fe2000c000000 */
[----:B---3--:R-:W-:-:S05]  /*37c50*/  IADD3 R18, P2, R18, R2, RZ ;  /* 0x0000000212127210 */ /* 0x008fca0007f5e0ff */
[----:B------:R1:W-:Y:S01]  /*37c60*/  STL [R1+0xd4c], R18 ;  /* 0x000d4c1201007387 */ /* 0x0003e20000100800 */
[----:B------:R-:W-:Y:S01]  /*37c70*/  IADD3 R6, P3, R6, R2, RZ ;  /* 0x0000000206067210 */ /* 0x000fe20007f7e0ff */
[----:B--2---:R-:W-:Y:S02]  /*37c80*/  IMAD.X R19, R19, 0x1, R0, P2 ;  /* 0x0000000113137824 */ /* 0x004fe400010e0600 */
[----:B----4-:R-:W-:Y:S01]  /*37c90*/  IMAD.MOV.U32 R8, RZ, RZ, R18 ;  /* 0x000000ffff087224 */ /* 0x010fe200078e0012 */
[----:B------:R-:W-:Y:S02]  /*37ca0*/  IADD3.X R16, R16, R0, RZ, P3, !PT ;  /* 0x0000000010107210 */ /* 0x000fe40001ffe4ff */
[----:B------:R2:W-:Y:S01]  /*37cb0*/  STL [R1+0xd48], R19 ;  /* 0x000d481301007387 */ /* 0x0005e20000100800 */
[----:B------:R-:W-:-:S03]  /*37cc0*/  IMAD.MOV.U32 R9, RZ, RZ, R19 ;  /* 0x000000ffff097224 */ /* 0x000fc600078e0013 */
[----:B------:R3:W-:Y:S04]  /*37cd0*/  STL [R1+0x10d4], R6 ;  /* 0x0010d40601007387 */ /* 0x0007e80000100800 */
[----:B-1----:R-:W4:Y:S01]  /*37ce0*/  LDL.LU R18, [R1+0x10ec] ;  /* 0x0010ec0001127983 */ /* 0x002f220000300800 */
[----:B------:R-:W-:-:S03]  /*37cf0*/  ISETP.NE.U32.AND P1, PT, RZ, UR6, PT ;  /* 0x00000006ff007c0c */ /* 0x000fc6000bf25070 */
[----:B------:R1:W-:Y:S04]  /*37d00*/  STL [R1+0x10d0], R16 ;  /* 0x0010d01001007387 */ /* 0x0003e80000100800 */
[----:B--2---:R-:W2:Y:S04]  /*37d10*/  LDL.LU R19, [R1+0x10e8] ;  /* 0x0010e80001137983 */ /* 0x004ea80000300800 */
[----:B------:R3:W-:Y:S02]  /*37d20*/  LDGSTS.E [R5+0xc00c], desc[UR60][R8.64], P0 ;  /* 0x0c00c00008057fae */ /* 0x0007e4000812187c */
[----:B---3--:R-:W-:Y:S01]  /*37d30*/  MOV R8, R6 ;  /* 0x0000000600087202 */ /* 0x008fe20000000f00 */
[----:B------:R-:W-:Y:S01]  /*37d40*/  IMAD.MOV.U32 R9, RZ, RZ, R16 ;  /* 0x000000ffff097224 */ /* 0x000fe200078e0010 */
[----:B------:R-:W3:Y:S04]  /*37d50*/  LDL.LU R6, [R1+0x10f4] ;  /* 0x0010f40001067983 */ /* 0x000ee80000300800 */
[----:B-1----:R-:W3:Y:S04]  /*37d60*/  LDL.LU R16, [R1+0x10fc] ;  /* 0x0010fc0001107983 */ /* 0x002ee80000300800 */
[----:B------:R1:W-:Y:S01]  /*37d70*/  LDGSTS.E [R5+0x10000], desc[UR60][R8.64], P1 ;  /* 0x1000000008057fae */ /* 0x0003e2000892187c */
[----:B------:R-:W-:-:S05]  /*37d80*/  IADD3 R7, P0, R7, R2, RZ ;  /* 0x0000000207077210 */ /* 0x000fca0007f1e0ff */
[----:B------:R-:W-:Y:S01]  /*37d90*/  IMAD.X R17, R17, 0x1, R0, P0 ;  /* 0x0000000111117824 */ /* 0x000fe200000e0600 */
[----:B------:R-:W-:Y:S01]  /*37da0*/  IADD3 R214, P2, R214, R2, RZ ;  /* 0x00000002d6d67210 */ /* 0x000fe20007f5e0ff */
[----:B------:R1:W-:Y:S02]  /*37db0*/  STL [R1+0x10dc], R7 ;  /* 0x0010dc0701007387 */ /* 0x0003e40000100800 */
[----:B-1----:R-:W-:Y:S01]  /*37dc0*/  IMAD.MOV.U32 R8, RZ, RZ, R7 ;  /* 0x000000ffff087224 */ /* 0x002fe200078e0007 */
[----:B------:R-:W-:Y:S01]  /*37dd0*/  IADD3.X R215, R215, R0, RZ, P2, !PT ;  /* 0x00000000d7d77210 */ /* 0x000fe200017fe4ff */
[----:B------:R1:W-:Y:S04]  /*37de0*/  STL [R1+0x10d8], R17 ;  /* 0x0010d81101007387 */ /* 0x0003e80000100800 */
[----:B------:R-:W-:Y:S04]  /*37df0*/  STL [R1+0x10e4], R214 ;  /* 0x0010e4d601007387 */ /* 0x000fe80000100800 */
[----:B------:R-:W3:Y:S01]  /*37e00*/  LDL.LU R7, [R1+0x10f0] ;  /* 0x0010f00001077983 */ /* 0x000ee20000300800 */
[----:B------:R-:W-:-:S03]  /*37e10*/  IMAD.MOV.U32 R9, RZ, RZ, R17 ;  /* 0x000000ffff097224 */ /* 0x000fc600078e0011 */
[----:B------:R-:W-:Y:S04]  /*37e20*/  STL [R1+0x10e0], R215 ;  /* 0x0010e0d701007387 */ /* 0x000fe80000100800 */
[----:B-1----:R-:W3:Y:S01]  /*37e30*/  LDL.LU R17, [R1+0x10f8] ;  /* 0x0010f80001117983 */ /* 0x002ee20000300800 */
[----:B------:R-:W-:-:S03]  /*37e40*/  UISETP.GT.AND UP1, UPT, UR7, 0x3d, UPT ;  /* 0x0000003d0700788c */ /* 0x000fc6000bf24270 */
[----:B------:R1:W-:Y:S01]  /*37e50*/  LDGSTS.E [R5+0x14000], desc[UR60][R8.64], P1 ;  /* 0x1400000008057fae */ /* 0x0003e2000892187c */
[----:B------:R-:W-:Y:S01]  /*37e60*/  USEL UR6, URZ, 0x4, !UP1 ;  /* 0x000000043f067887 */ /* 0x000fe2000c800000 */
[----:B-1----:R-:W-:Y:S01]  /*37e70*/  MOV R8, R214 ;  /* 0x000000d600087202 */ /* 0x002fe20000000f00 */
[----:B------:R-:W-:Y:S01]  /*37e80*/  IMAD.MOV.U32 R9, RZ, RZ, R215 ;  /* 0x000000ffff097224 */ /* 0x000fe200078e00d7 */
[----:B----4-:R-:W-:-:S04]  /*37e90*/  IADD3 R18, P0, R18, R2, RZ ;  /* 0x0000000212127210 */ /* 0x010fc80007f1e0ff */
[----:B------:R1:W-:Y:S01]  /*37ea0*/  LDGSTS.E [R5+0x18000], desc[UR60][R8.64], P1 ;  /* 0x1800000008057fae */ /* 0x0003e2000892187c */
[----:B------:R-:W-:Y:S01]  /*37eb0*/  USEL UR6, UR6, URZ, !UP0 ;  /* 0x0000003f06067287 */ /* 0x000fe2000c000000 */
[----:B--2---:R-:W-:Y:S02]  /*37ec0*/  IMAD.X R19, R19, 0x1, R0, P0 ;  /* 0x0000000113137824 */ /* 0x004fe400000e0600 */
[----:B------:R-:W-:Y:S01]  /*37ed0*/  STL [R1+0x10ec], R18 ;  /* 0x0010ec1201007387 */ /* 0x000fe20000100800 */
[----:B-1----:R-:W-:Y:S01]  /*37ee0*/  MOV R8, R18 ;  /* 0x0000001200087202 */ /* 0x002fe20000000f00 */
[----:B------:R-:W-:Y:S02]  /*37ef0*/  IMAD.MOV.U32 R9, RZ, RZ, R19 ;  /* 0x000000ffff097224 */ /* 0x000fe400078e0013 */
[----:B------:R1:W-:Y:S01]  /*37f00*/  STL [R1+0x10e8], R19 ;  /* 0x0010e81301007387 */ /* 0x0003e20000100800 */
[----:B------:R-:W-:-:S03]  /*37f10*/  ISETP.NE.U32.AND P0, PT, RZ, UR6, PT ;  /* 0x00000006ff007c0c */ /* 0x000fc6000bf05070 */
[----:B------:R2:W-:Y:S04]  /*37f20*/  LDGSTS.E [R5+0x1c000], desc[UR60][R8.64], P1 ;  /* 0x1c00000008057fae */ /* 0x0005e8000892187c */
[----:B-1----:R-:W4:Y:S01]  /*37f30*/  LDL.LU R19, [R1+0x1100] ;  /* 0x0011000001137983 */ /* 0x002f220000300800 */
[----:B---3--:R-:W-:-:S03]  /*37f40*/  IADD3 R6, P1, R6, R2, RZ ;  /* 0x0000000206067210 */ /* 0x008fc60007f3e0ff */
[----:B------:R-:W3:Y:S01]  /*37f50*/  LDL.LU R18, [R1+0x1104] ;  /* 0x0011040001127983 */ /* 0x000ee20000300800 */
[----:B------:R-:W-:Y:S01]  /*37f60*/  IADD3 R16, P2, R16, R2, RZ ;  /* 0x0000000210107210 */ /* 0x000fe20007f5e0ff */
[----:B--2---:R-:W-:Y:S02]  /*37f70*/  IMAD.MOV.U32 R8, RZ, RZ, R6 ;  /* 0x000000ffff087224 */ /* 0x004fe400078e0006 */
[----:B------:R-:W-:Y:S01]  /*37f80*/  STL [R1+0x10f4], R6 ;  /* 0x0010f40601007387 */ /* 0x000fe20000100800 */
[----:B------:R-:W-:-:S04]  /*37f90*/  IMAD.X R7, R7, 0x1, R0, P1 ;  /* 0x0000000107077824 */ /* 0x000fc800008e0600 */
[----:B------:R-:W-:Y:S01]  /*37fa0*/  IMAD.MOV.U32 R9, RZ, RZ, R7 ;  /* 0x000000ffff097224 */ /* 0x000fe200078e0007 */
[----:B------:R1:W-:Y:S01]  /*37fb0*/  STL [R1+0x10f0], R7 ;  /* 0x0010f00701007387 */ /* 0x0003e20000100800 */
[----:B------:R-:W-:-:S03]  /*37fc0*/  IADD3.X R17, R17, R0, RZ, P2, !PT ;  /* 0x0000000011117210 */ /* 0x000fc600017fe4ff */
[----:B------:R-:W-:Y:S04]  /*37fd0*/  STL [R1+0x10fc], R16 ;  /* 0x0010fc1001007387 */ /* 0x000fe80000100800 */
[----:B------:R2:W-:Y:S04]  /*37fe0*/  LDGSTS.E [R5+0x10004], desc[UR60][R8.64], P0 ;  /* 0x1000400008057fae */ /* 0x0005e8000812187c */
[----:B-1----:R-:W4:Y:S04]  /*37ff0*/  LDL.LU R7, [R1+0x110c] ;  /* 0x00110c0001077983 */ /* 0x002f280000300800 */
[----:B------:R1:W-:Y:S04]  /*38000*/  STL [R1+0x10f8], R17 ;  /* 0x0010f81101007387 */ /* 0x0003e80000100800 */
[----:B------:R-:W4:Y:S01]  /*38010*/  LDL.LU R6, [R1+0x1114] ;  /* 0x0011140001067983 */ /* 0x000f220000300800 */
[----:B--2---:R-:W-:-:S03]  /*38020*/  IMAD.MOV.U32 R9, RZ, RZ, R17 ;  /* 0x000000ffff097224 */ /* 0x004fc600078e0011 */
[----:B-1----:R-:W2:Y:S01]  /*38030*/  LDL.LU R17, [R1+0x1108] ;  /* 0x0011080001117983 */ /* 0x002ea20000300800 */
[----:B------:R-:W-:-:S03]  /*38040*/  MOV R8, R16 ;  /* 0x0000001000087202 */ /* 0x000fc60000000f00 */
[----:B------:R-:W2:Y:S04]  /*38050*/  LDL.LU R16, [R1+0x1110] ;  /* 0x0011100001107983 */ /* 0x000ea80000300800 */
[----:B------:R1:W-:Y:S01]  /*38060*/  LDGSTS.E [R5+0x14004], desc[UR60][R8.64], P0 ;  /* 0x1400400008057fae */ /* 0x0003e2000812187c */
[----:B---3--:R-:W-:-:S05]  /*38070*/  IADD3 R18, P1, R18, R2, RZ ;  /* 0x0000000212127210 */ /* 0x008fca0007f3e0ff */
[----:B----4-:R-:W-:Y:S01]  /*38080*/  IMAD.X R19, R19, 0x1, R0, P1 ;  /* 0x0000000113137824 */ /* 0x010fe200008e0600 */
        /* <DEDUP_REMOVED lines=9> */
[----:B------:R-:W-:-:S05]  /*38120*/  IADD3 R7, P2, R7, R2, RZ ;  /* 0x0000000207077210 */ /* 0x000fca0007f5e0ff */
[----:B------:R1:W-:Y:S01]  /*38130*/  STL [R1+0x110c], R7 ;  /* 0x00110c0701007387 */ /* 0x0003e20000100800 */
[----:B------:R-:W-:Y:S01]  /*38140*/  IADD3 R6, P3, R6, R2, RZ ;  /* 0x0000000206067210 */ /* 0x000fe20007f7e0ff */
[----:B--2---:R-:W-:Y:S02]  /*38150*/  IMAD.X R17, R17, 0x1, R0, P2 ;  /* 0x0000000111117824 */ /* 0x004fe400010e0600 */
[----:B---3--:R-:W-:Y:S01]  /*38160*/  IMAD.MOV.U32 R8, RZ, RZ, R7 ;  /* 0x000000ffff087224 */ /* 0x008fe200078e0007 */
        /* <DEDUP_REMOVED lines=11> */
[----:B------:R-:W-:Y:S01]  /*38220*/  ISETP.NE.U32.AND P1, PT, RZ, UR6, PT ;  /* 0x00000006ff007c0c */ /* 0x000fe2000bf25070 */
[----:B---3--:R-:W-:Y:S01]  /*38230*/  IMAD.MOV.U32 R9, RZ, RZ, R16 ;  /* 0x000000ffff097224 */ /* 0x008fe200078e0010 */
[----:B------:R-:W-:Y:S02]  /*38240*/  MOV R8, R6 ;  /* 0x0000000600087202 */ /* 0x000fe40000000f00 */
[----:B------:R-:W3:Y:S04]  /*38250*/  LDL.LU R6, [R1+0x1134] ;  /* 0x0011340001067983 */ /* 0x000ee80000300800 */
[----:B-1----:R-:W3:Y:S05]  /*38260*/  LDL.LU R16, [R1+0x113c] ;  /* 0x00113c0001107983 */ /* 0x002eea0000300800 */
[----:B------:R1:W-:Y:S01]  /*38270*/  LDGSTS.E [R5+0x10008], desc[UR60][R8.64], P1 ;  /* 0x1000800008057fae */ /* 0x0003e2000892187c */
[----:B----4-:R-:W-:-:S05]  /*38280*/  IADD3 R18, P0, R18, R2, RZ ;  /* 0x0000000212127210 */ /* 0x010fca0007f1e0ff */
[----:B------:R-:W-:Y:S01]  /*38290*/  IMAD.X R19, R19, 0x1, R0, P0 ;  /* 0x0000000113137824 */ /* 0x000fe200000e0600 */
[----:B------:R-:W-:Y:S01]  /*382a0*/  IADD3 R214, P2, R214, R2, RZ ;  /* 0x00000002d6d67210 */ /* 0x000fe20007f5e0ff */
[----:B------:R4:W-:Y:S01]  /*382b0*/  STL [R1+0x111c], R18 ;  /* 0x00111c1201007387 */ /* 0x0009e20000100800 */
[----:B-1----:R-:W-:Y:S02]  /*382c0*/  IMAD.MOV.U32 R8, RZ, RZ, R18 ;  /* 0x000000ffff087224 */ /* 0x002fe400078e0012 */
[----:B------:R-:W-:Y:S01]  /*382d0*/  IADD3.X R215, R215, R0, RZ, P2, !PT ;  /* 0x00000000d7d77210 */ /* 0x000fe200017fe4ff */
[----:B------:R1:W-:Y:S01]  /*382e0*/  STL [R1+0x1118], R19 ;  /* 0x0011181301007387 */ /* 0x0003e20000100800 */
[----:B------:R-:W-:-:S03]  /*382f0*/  IMAD.MOV.U32 R9, RZ, RZ, R19 ;  /* 0x000000ffff097224 */ /* 0x000fc600078e0013 */
[----:B------:R-:W-:Y:S04]  /*38300*/  STL [R1+0x1124], R214 ;  /* 0x001124d601007387 */ /* 0x000fe80000100800 */
[----:B----4-:R-:W4:Y:S04]  /*38310*/  LDL.LU R18, [R1+0x1130] ;  /* 0x0011300001127983 */ /* 0x010f280000300800 */
[----:B------:R-:W-:Y:S04]  /*38320*/  STL [R1+0x1120], R215 ;  /* 0x001120d701007387 */ /* 0x000fe80000100800 */
[----:B-1----:R-:W4:Y:S04]  /*38330*/  LDL.LU R19, [R1+0x1138] ;  /* 0x0011380001137983 */ /* 0x002f280000300800 */
[----:B------:R1:W-:Y:S02]  /*38340*/  LDGSTS.E [R5+0x14008], desc[UR60][R8.64], P1 ;  /* 0x1400800008057fae */ /* 0x0003e4000892187c */
[----:B-1----:R-:W-:Y:S01]  /*38350*/  MOV R8, R214 ;  /* 0x000000d600087202 */ /* 0x002fe20000000f00 */
[----:B------:R-:W-:-:S05]  /*38360*/  IMAD.MOV.U32 R9, RZ, RZ, R215 ;  /* 0x000000ffff097224 */ /* 0x000fca00078e00d7 */
[----:B------:R1:W-:Y:S01]  /*38370*/  LDGSTS.E [R5+0x18008], desc[UR60][R8.64], P1 ;  /* 0x1800800008057fae */ /* 0x0003e2000892187c */
[----:B------:R-:W-:-:S05]  /*38380*/  IADD3 R7, P0, R7, R2, RZ ;  /* 0x0000000207077210 */ /* 0x000fca0007f1e0ff */
        /* <DEDUP_REMOVED lines=16> */
[----:B----4-:R-:W-:-:S04]  /*38490*/  IMAD.X R18, R18, 0x1, R0, P1 ;  /* 0x0000000112127824 */ /* 0x010fc800008e0600 */
[----:B------:R-:W-:Y:S01]  /*384a0*/  IMAD.MOV.U32 R9, RZ, RZ, R18 ;  /* 0x000000ffff097224 */ /* 0x000fe200078e0012 */
[----:B------:R1:W-:Y:S01]  /*384b0*/  STL [R1+0x1130], R18 ;  /* 0x0011301201007387 */ /* 0x0003e20000100800 */
[----:B------:R-:W-:-:S03]  /*384c0*/  IADD3.X R19, R19, R0, RZ, P2, !PT ;  /* 0x0000000013137210 */ /* 0x000fc600017fe4ff */
[----:B------:R-:W-:Y:S04]  /*384d0*/  STL [R1+0x113c], R16 ;  /* 0x00113c1001007387 */ /* 0x000fe80000100800 */
[----:B------:R2:W-:Y:S04]  /*384e0*/  LDGSTS.E [R5+0x1000c], desc[UR60][R8.64], P0 ;  /* 0x1000c00008057fae */ /* 0x0005e8000812187c */
[----:B-1----:R-:W3:Y:S04]  /*384f0*/  LDL.LU R18, [R1+0x114c] ;  /* 0x00114c0001127983 */ /* 0x002ee80000300800 */
[----:B------:R1:W-:Y:S04]  /*38500*/  STL [R1+0x1138], R19 ;  /* 0x0011381301007387 */ /* 0x0003e80000100800 */
[----:B------:R-:W4:Y:S01]  /*38510*/  LDL.LU R6, [R1+0x14d4] ;  /* 0x0014d40001067983 */ /* 0x000f220000300800 */
[----:B--2---:R-:W-:-:S03]  /*38520*/  IMAD.MOV.U32 R9, RZ, RZ, R19 ;  /* 0x000000ffff097224 */ /* 0x004fc600078e0013 */
[----:B-1----:R-:W2:Y:S01]  /*38530*/  LDL.LU R19, [R1+0x1148] ;  /* 0x0011480001137983 */ /* 0x002ea20000300800 */
[----:B------:R-:W-:-:S03]  /*38540*/  MOV R8, R16 ;  /* 0x0000001000087202 */ /* 0x000fc60000000f00 */
[----:B------:R-:W2:Y:S04]  /*38550*/  LDL.LU R16, [R1+0x14d0] ;  /* 0x0014d00001107983 */ /* 0x000ea80000300800 */
[----:B------:R1:W-:Y:S01]  /*38560*/  LDGSTS.E [R5+0x1400c], desc[UR60][R8.64], P0 ;  /* 0x1400c00008057fae */ /* 0x0003e2000812187c */
[----:B------:R-:W-:-:S05]  /*38570*/  IADD3 R7, P1, R7, R2, RZ ;  /* 0x0000000207077210 */ /* 0x000fca0007f3e0ff */
[----:B------:R-:W-:Y:S01]  /*38580*/  IMAD.X R17, R17, 0x1, R0, P1 ;  /* 0x0000000111117824 */ /* 0x000fe200008e0600 */
[----:B------:R-:W-:Y:S01]  /*38590*/  STL [R1+0x1144], R7 ;  /* 0x0011440701007387 */ /* 0x000fe20000100800 */
[----:B-1----:R-:W-:Y:S02]  /*385a0*/  MOV R8, R7 ;  /* 0x0000000700087202 */ /* 0x002fe40000000f00 */
[----:B------:R-:W-:Y:S01]  /*385b0*/  IMAD.MOV.U32 R9, RZ, RZ, R17 ;  /* 0x000000ffff097224 */ /* 0x000fe200078e0011 */
[----:B------:R1:W-:Y:S01]  /*385c0*/  STL [R1+0x1140], R17 ;  /* 0x0011401101007387 */ /* 0x0003e20000100800 */
[----:B------:R-:W-:-:S03]  /*385d0*/  UISETP.GT.AND UP1, UPT, UR7, 0x5c, UPT ;  /* 0x0000005c0700788c */ /* 0x000fc6000bf24270 */
[----:B------:R2:W-:Y:S04]  /*385e0*/  LDGSTS.E [R5+0x1800c], desc[UR60][R8.64], P0 ;  /* 0x1800c00008057fae */ /* 0x0005e8000812187c */
[----:B-1----:R-:W2:Y:S04]  /*385f0*/  LDL.LU R17, [R1+0x14d8] ;  /* 0x0014d80001117983 */ /* 0x002ea80000300800 */
[----:B------:R-:W2:Y:S04]  /*38600*/  LDL.LU R7, [R1+0x14dc] ;  /* 0x0014dc0001077983 */ /* 0x000ea80000300800 */
[----:B------:R-:W2:Y:S04]  /*38610*/  LDL.LU R215, [R1+0x14e0] ;  /* 0x0014e00001d77983 */ /* 0x000ea80000300800 */
[----:B------:R-:W2:Y:S01]  /*38620*/  LDL.LU R214, [R1+0x14e4] ;  /* 0x0014e40001d67983 */ /* 0x000ea20000300800 */
[----:B------:R-:W-:-:S04]  /*38630*/  USEL UR6, URZ, 0x4, !UP1 ;  /* 0x000000043f067887 */ /* 0x000fc8000c800000 */
[----:B------:R-:W-:Y:S01]  /*38640*/  USEL UR6, UR6, URZ, !UP0 ;  /* 0x0000003f06067287 */ /* 0x000fe2000c000000 */
[----:B---3--:R-:W-:-:S05]  /*38650*/  IADD3 R18, P2, R18, R2, RZ ;  /* 0x0000000212127210 */ /* 0x008fca0007f5e0ff */
[----:B------:R1:W-:Y:S01]  /*38660*/  STL [R1+0x114c], R18 ;  /* 0x00114c1201007387 */ /* 0x0003e20000100800 */
[----:B----4-:R-:W-:Y:S01]  /*38670*/  IADD3 R6, P3, R6, R2, RZ ;  /* 0x0000000206067210 */ /* 0x010fe20007f7e0ff */
[----:B--2---:R-:W-:Y:S02]  /*38680*/  IMAD.X R19, R19, 0x1, R0, P2 ;  /* 0x0000000113137824 */ /* 0x004fe400010e0600 */
[----:B------:R-:W-:Y:S01]  /*38690*/  IMAD.MOV.U32 R8, RZ, RZ, R18 ;  /* 0x000000ffff087224 */ /* 0x000fe200078e0012 */
[----:B------:R-:W-:Y:S02]  /*386a0*/  IADD3.X R16, R16, R0, RZ, P3, !PT ;  /* 0x0000000010107210 */ /* 0x000fe40001ffe4ff */
[----:B------:R2:W-:Y:S01]  /*386b0*/  STL [R1+0x1148], R19 ;  /* 0x0011481301007387 */ /* 0x0005e20000100800 */
[----:B------:R-:W-:-:S03]  /*386c0*/  IMAD.MOV.U32 R9, RZ, RZ, R19 ;  /* 0x000000ffff097224 */ /* 0x000fc600078e0013 */
[----:B------:R-:W-:Y:S04]  /*386d0*/  STL [R1+0x14d4], R6 ;  /* 0x0014d40601007387 */ /* 0x000fe80000100800 */
[----:B-1----:R-:W3:Y:S01]  /*386e0*/  LDL.LU R18, [R1+0x14ec] ;  /* 0x0014ec0001127983 */ /* 0x002ee20000300800 */
[----:B------:R-:W-:-:S03]  /*386f0*/  ISETP.NE.U32.AND P1, PT, RZ, UR6, PT ;  /* 0x00000006ff007c0c */ /* 0x000fc6000bf25070 */
[----:B------:R1:W-:Y:S04]  /*38700*/  STL [R1+0x14d0], R16 ;  /* 0x0014d01001007387 */ /* 0x0003e80000100800 */
[----:B--2---:R-:W2:Y:S04]  /*38710*/  LDL.LU R19, [R1+0x14e8] ;  /* 0x0014e80001137983 */ /* 0x004ea80000300800 */
[----:B------:R4:W-:Y:S02]  /*38720*/  LDGSTS.E [R5+0x1c00c], desc[UR60][R8.64], P0 ;  /* 0x1c00c00008057fae */ /* 0x0009e4000812187c */
[----:B----4-:R-:W-:Y:S01]  /*38730*/  MOV R8, R6 ;  /* 0x0000000600087202 */ /* 0x010fe20000000f00 */
[----:B------:R-:W-:-:S02]  /*38740*/  IMAD.MOV.U32 R9, RZ, RZ, R16 ;  /* 0x000000ffff097224 */ /* 0x000fc400078e0010 */
[----:B-1----:R-:W4:Y:S04]  /*38750*/  LDL.LU R16, [R1+0x14f4] ;  /* 0x0014f40001107983 */ /* 0x002f280000300800 */
[----:B------:R-:W4:Y:S04]  /*38760*/  LDL.LU R6, [R1+0x14fc] ;  /* 0x0014fc0001067983 */ /* 0x000f280000300800 */
[----:B------:R1:W-:Y:S01]  /*38770*/  LDGSTS.E [R5+0x20000], desc[UR60][R8.64], P1 ;  /* 0x2000000008057fae */ /* 0x0003e2000892187c */
[----:B------:R-:W-:-:S05]  /*38780*/  IADD3 R7, P0, R7, R2, RZ ;  /* 0x0000000207077210 */ /* 0x000fca0007f1e0ff */
[----:B------:R-:W-:Y:S01]  /*38790*/  IMAD.X R17, R17, 0x1, R0, P0 ;  /* 0x0000000111117824 */ /* 0x000fe200000e0600 */
[----:B------:R-:W-:Y:S01]  /*387a0*/  IADD3 R214, P2, R214, R2, RZ ;  /* 0x00000002d6d67210 */ /* 0x000fe20007f5e0ff */
[----:B------:R-:W-:Y:S02]  /*387b0*/  STL [R1+0x14dc], R7 ;  /* 0x0014dc0701007387 */ /* 0x000fe40000100800 */
[----:B-1----:R-:W-:Y:S01]  /*387c0*/  IMAD.MOV.U32 R9, RZ, RZ, R17 ;  /* 0x000000ffff097224 */ /* 0x002fe200078e0011 */
[----:B------:R-:W-:Y:S01]  /*387d0*/  IADD3.X R215, R215, R0, RZ, P2, !PT ;  /* 0x00000000d7d77210 */ /* 0x000fe200017fe4ff */
[----:B------:R1:W-:Y:S01]  /*387e0*/  STL [R1+0x14d8], R17 ;  /* 0x0014d81101007387 */ /* 0x0003e20000100800 */
[----:B------:R-:W-:-:S03]  /*387f0*/  IMAD.MOV.U32 R8, RZ, RZ, R7 ;  /* 0x000000ffff087224 */ /* 0x000fc600078e0007 */
[----:B------:R4:W-:Y:S01]  /*38800*/  STL [R1+0x14e4], R214 ;  /* 0x0014e4d601007387 */ /* 0x0009e20000100800 */
[----:B------:R-:W-:-:S03]  /*38810*/  UISETP.GT.AND UP1, UPT, UR7, 0x5d, UPT ;  /* 0x0000005d0700788c */ /* 0x000fc6000bf24270 */
[----:B------:R1:W-:Y:S04]  /*38820*/  LDGSTS.E [R5+0x24000], desc[UR60][R8.64], P1 ;  /* 0x2400000008057fae */ /* 0x0003e8000892187c */
[----:B-1----:R-:W4:Y:S04]  /*38830*/  LDL.LU R17, [R1+0x14f0] ;  /* 0x0014f00001117983 */ /* 0x002f280000300800 */
[----:B------:R-:W-:Y:S04]  /*38840*/  STL [R1+0x14e0], R215 ;  /* 0x0014e0d701007387 */ /* 0x000fe80000100800 */
[----:B------:R-:W4:Y:S01]  /*38850*/  LDL.LU R7, [R1+0x14f8] ;  /* 0x0014f80001077983 */ /* 0x000f220000300800 */
[----:B------:R-:W-:Y:S01]  /*38860*/  MOV R8, R214 ;  /* 0x000000d600087202 */ /* 0x000fe20000000f00 */
[----:B------:R-:W-:Y:S01]  /*38870*/  IMAD.MOV.U32 R9, RZ, RZ, R215 ;  /* 0x000000ffff097224 */ /* 0x000fe200078e00d7 */
[----:B------:R-:W-:-:S04]  /*38880*/  USEL UR6, URZ, 0x4, !UP1 ;  /* 0x000000043f067887 */ /* 0x000fc8000c800000 */
[----:B------:R1:W-:Y:S01]  /*38890*/  LDGSTS.E [R5+0x28000], desc[UR60][R8.64], P1 ;  /* 0x2800000008057fae */ /* 0x0003e2000892187c */
[----:B------:R-:W-:Y:S01]  /*388a0*/  USEL UR6, UR6, URZ, !UP0 ;  /* 0x0000003f06067287 */ /* 0x000fe2000c000000 */
[----:B---3--:R-:W-:-:S04]  /*388b0*/  IADD3 R18, P0, R18, R2, RZ ;  /* 0x0000000212127210 */ /* 0x008fc80007f1e0ff */
[----:B-1----:R-:W-:Y:S01]  /*388c0*/  MOV R8, R18 ;  /* 0x0000001200087202 */ /* 0x002fe20000000f00 */
[----:B--2---:R-:W-:-:S04]  /*388d0*/  IMAD.X R19, R19, 0x1, R0, P0 ;  /* 0x0000000113137824 */ /* 0x004fc800000e0600 */
[----:B------:R-:W-:Y:S01]  /*388e0*/  IMAD.MOV.U32 R9, RZ, RZ, R19 ;  /* 0x000000ffff097224 */ /* 0x000fe200078e0013 */
[----:B------:R-:W-:-:S04]  /*388f0*/  ISETP.NE.U32.AND P0, PT, RZ, UR6, PT ;  /* 0x00000006ff007c0c */ /* 0x000fc8000bf05070 */
[----:B------:R1:W-:Y:S04]  /*38900*/  LDGSTS.E [R5+0x2c000], desc[UR60][R8.64], P1 ;  /* 0x2c00000008057fae */ /* 0x0003e8000892187c */
[----:B------:R2:W-:Y:S01]  /*38910*/  STL [R1+0x14ec], R18 ;  /* 0x0014ec1201007387 */ /* 0x0005e20000100800 */
[----:B----4-:R-:W-:-:S03]  /*38920*/  IADD3 R16, P1, R16, R2, RZ ;  /* 0x0000000210107210 */ /* 0x010fc60007f3e0ff */
[----:B------:R3:W-:Y:S01]  /*38930*/  STL [R1+0x14e8], R19 ;  /* 0x0014e81301007387 */ /* 0x0007e20000100800 */
[----:B------:R-:W-:-:S03]  /*38940*/  IADD3 R6, P2, R6, R2, RZ ;  /* 0x0000000206067210 */ /* 0x000fc60007f5e0ff */
[----:B------:R-:W4:Y:S01]  /*38950*/  LDL.LU R252, [R1+0x1504] ;  /* 0x0015040001fc7983 */ /* 0x000f220000300800 */
[----:B-1----:R-:W-:-:S03]  /*38960*/  IMAD.MOV.U32 R8, RZ, RZ, R16 ;  /* 0x000000ffff087224 */ /* 0x002fc600078e0010 */
[----:B------:R-:W-:Y:S01]  /*38970*/  STL [R1+0x14f4], R16 ;  /* 0x0014f41001007387 */ /* 0x000fe20000100800 */
[----:B------:R-:W-:-:S04]  /*38980*/  IMAD.X R17, R17, 0x1, R0, P1 ;  /* 0x0000000111117824 */ /* 0x000fc800008e0600 */
[----:B------:R-:W-:Y:S01]  /*38990*/  IMAD.MOV.U32 R9, RZ, RZ, R17 ;  /* 0x000000ffff097224 */ /* 0x000fe200078e0011 */
[----:B------:R1:W-:Y:S01]  /*389a0*/  STL [R1+0x14f0], R17 ;  /* 0x0014f01101007387 */ /* 0x0003e20000100800 */
[----:B------:R-:W-:-:S03]  /*389b0*/  IADD3.X R7, R7, R0, RZ, P2, !PT ;  /* 0x0000000007077210 */ /* 0x000fc600017fe4ff */
[----:B------:R-:W-:Y:S04]  /*389c0*/  STL [R1+0x14fc], R6 ;  /* 0x0014fc0601007387 */ /* 0x000fe80000100800 */
[----:B------:R-:W4:Y:S04]  /*389d0*/  LDL.LU R214, [R1+0x150c] ;  /* 0x00150c0001d67983 */ /* 0x000f280000300800 */
[----:B------:R1:W-:Y:S04]  /*389e0*/  STL [R1+0x14f8], R7 ;  /* 0x0014f80701007387 */ /* 0x0003e80000100800 */
[----:B--2---:R-:W2:Y:S04]  /*389f0*/  LDL.LU R18, [R1+0x1514] ;  /* 0x0015140001127983 */ /* 0x004ea80000300800 */
[----:B------:R1:W-:Y:S04]  /*38a00*/  LDGSTS.E [R5+0x20004], desc[UR60][R8.64], P0 ;  /* 0x2000400008057fae */ /* 0x0003e8000812187c */
[----:B------:R-:W2:Y:S04]  /*38a10*/  LDL.LU R215, [R1+0x1508] ;  /* 0x0015080001d77983 */ /* 0x000ea80000300800 */
[----:B---3--:R-:W3:Y:S01]  /*38a20*/  LDL.LU R19, [R1+0x1510] ;  /* 0x0015100001137983 */ /* 0x008ee20000300800 */
[----:B-1----:R-:W-:Y:S01]  /*38a30*/  MOV R8, R6 ;  /* 0x0000000600087202 */ /* 0x002fe20000000f00 */
[----:B------:R-:W-:-:S02]  /*38a40*/  IMAD.MOV.U32 R9, RZ, RZ, R7 ;  /* 0x000000ffff097224 */ /* 0x000fc400078e0007 */
[----:B------:R-:W3:Y:S04]  /*38a50*/  LDL.LU R17, [R1+0x1518] ;  /* 0x0015180001117983 */ /* 0x000ee80000300800 */
[----:B------:R-:W3:Y:S04]  /*38a60*/  LDL.LU R16, [R1+0x151c] ;  /* 0x00151c0001107983 */ /* 0x000ee80000300800 */
[----:B------:R-:W3:Y:S04]  /*38a70*/  LDL.LU R7, [R1+0x1520] ;  /* 0x0015200001077983 */ /* 0x000ee80000300800 */
[----:B------:R-:W3:Y:S04]  /*38a80*/  LDL.LU R6, [R1+0x1524] ;  /* 0x0015240001067983 */ /* 0x000ee80000300800 */
[----:B------:R1:W-:Y:S04]  /*38a90*/  LDGSTS.E [R5+0x24004], desc[UR60][R8.64], P0 ;  /* 0x2400400008057fae */ /* 0x0003e8000812187c */
[----:B------:R-:W3:Y:S01]  /*38aa0*/  LDL.LU R9, [R1+0x1500] ;  /* 0x0015000001097983 */ /* 0x000ee20000300800 */
[----:B------:R-:W-:Y:S01]  /*38ab0*/  UISETP.GT.AND UP1, UPT, UR7, 0x5e, UPT ;  /* 0x0000005e0700788c */ /* 0x000fe2000bf24270 */
[----:B----4-:R-:W-:-:S03]  /*38ac0*/  IADD3 R252, P1, R252, R2, RZ ;  /* 0x00000002fcfc7210 */ /* 0x010fc60007f3e0ff */
[----:B------:R-:W-:Y:S01]  /*38ad0*/  USEL UR6, URZ, 0x4, !UP1 ;  /* 0x000000043f067887 */ /* 0x000fe2000c800000 */
[----:B-1----:R-:W-:-:S03]  /*38ae0*/  MOV R8, R252 ;  /* 0x000000fc00087202 */ /* 0x002fc60000000f00 */
[----:B------:R-:W-:Y:S01]  /*38af0*/  USEL UR6, UR6, URZ, !UP0 ;  /* 0x0000003f06067287 */ /* 0x000fe2000c000000 */
[----:B------:R-:W-:Y:S01]  /*38b00*/  STL [R1+0x1504], R252 ;  /* 0x001504fc01007387 */ /* 0x000fe20000100800 */
[-C--:B------:R-:W-:Y:S02]  /*38b10*/  IADD3 R214, P2, R214, R2.reuse, RZ ;  /* 0x00000002d6d67210 */ /* 0x080fe40007f5e0ff */
[----:B--2---:R-:W-:-:S03]  /*38b20*/  IADD3 R18, P3, R18, R2, RZ ;  /* 0x0000000212127210 */ /* 0x004fc60007f7e0ff */
[--C-:B------:R-:W-:Y:S02]  /*38b30*/  IMAD.X R215, R215, 0x1, R0.reuse, P2 ;  /* 0x00000001d7d77824 */ /* 0x100fe400010e0600 */
[--C-:B---3--:R-:W-:Y:S01]  /*38b40*/  IMAD.X R19, R19, 0x1, R0.reuse, P3 ;  /* 0x0000000113137824 */ /* 0x108fe200018e0600 */
[----:B------:R-:W-:Y:S01]  /*38b50*/  IADD3 R6, P2, R6, R2, RZ ;  /* 0x0000000206067210 */ /* 0x000fe20007f5e0ff */
[----:B------:R-:W-:Y:S01]  /*38b60*/  IMAD.X R9, R9, 0x1, R0, P1 ;  /* 0x0000000109097824 */ /* 0x000fe200008e0600 */
[----:B------:R-:W-:-:S04]  /*38b70*/  ISETP.NE.U32.AND P1, PT, RZ, UR6, PT ;  /* 0x00000006ff007c0c */ /* 0x000fc8000bf25070 */
[----:B------:R1:W-:Y:S04]  /*38b80*/  STL [R1+0x1500], R9 ;  /* 0x0015000901007387 */ /* 0x0003e80000100800 */
[----:B------:R2:W-:Y:S02]  /*38b90*/  LDGSTS.E [R5+0x28004], desc[UR60][R8.64], P0 ;  /* 0x2800400008057fae */ /* 0x0005e4000812187c */
[----:B--2---:R-:W-:Y:S01]  /*38ba0*/  MOV R8, R214 ;  /* 0x000000d600087202 */ /* 0x004fe20000000f00 */
[----:B-1----:R-:W-:-:S05]  /*38bb0*/  IMAD.MOV.U32 R9, RZ, RZ, R215 ;  /* 0x000000ffff097224 */ /* 0x002fca00078e00d7 */
[----:B------:R1:W-:Y:S01]  /*38bc0*/  LDGSTS.E [R5+0x2c004], desc[UR60][R8.64], P0 ;  /* 0x2c00400008057fae */ /* 0x0003e2000812187c */
[----:B------:R-:W-:-:S03]  /*38bd0*/  IADD3 R16, P0, R16, R2, RZ ;  /* 0x0000000210107210 */ /* 0x000fc60007f1e0ff */
[----:B------:R2:W-:Y:S02]  /*38be0*/  STL [R1+0x150c], R214 ;  /* 0x00150cd601007387 */ /* 0x0005e40000100800 */
[----:B------:R-:W-:Y:S02]  /*38bf0*/  IMAD.X R17, R17, 0x1, R0, P0 ;  /* 0x0000000111117824 */ /* 0x000fe400000e0600 */
[----:B------:R-:W-:Y:S01]  /*38c00*/  STL [R1+0x1508], R215 ;  /* 0x001508d701007387 */ /* 0x000fe20000100800 */
[----:B-1----:R-:W-:Y:S01]  /*38c10*/  IMAD.MOV.U32 R8, RZ, RZ, R18 ;  /* 0x000000ffff087224 */ /* 0x002fe200078e0012 */
[----:B------:R-:W-:Y:S02]  /*38c20*/  MOV R9, R19 ;  /* 0x0000001300097202 */ /* 0x000fe40000000f00 */
[----:B------:R1:W-:Y:S01]  /*38c30*/  STL [R1+0x1514], R18 ;  /* 0x0015141201007387 */ /* 0x0003e20000100800 */
[----:B------:R-:W-:-:S03]  /*38c40*/  IMAD.X R7, R7, 0x1, R0, P2 ;  /* 0x0000000107077824 */ /* 0x000fc600010e0600 */
[----:B------:R3:W-:Y:S04]  /*38c50*/  STL [R1+0x1510], R19 ;  /* 0x0015101301007387 */ /* 0x0007e80000100800 */
[----:B------:R-:W4:Y:S04]  /*38c60*/  LDL.LU R252, [R1+0x152c] ;  /* 0x00152c0001fc7983 */ /* 0x000f280000300800 */
[----:B------:R2:W-:Y:S04]  /*38c70*/  LDGSTS.E [R5+0x20008], desc[UR60][R8.64], P1 ;  /* 0x2000800008057fae */ /* 0x0005e8000892187c */
[----:B------:R-:W-:Y:S04]  /*38c80*/  STL [R1+0x151c], R16 ;  /* 0x00151c1001007387 */ /* 0x000fe80000100800 */
[----:B------:R3:W-:Y:S01]  /*38c90*/  STL [R1+0x1518], R17 ;  /* 0x0015181101007387 */ /* 0x0007e20000100800 */
[----:B--2---:R-:W-:Y:S01]  /*38ca0*/  MOV R8, R16 ;  /* 0x0000001000087202 */ /* 0x004fe20000000f00 */
[----:B------:R-:W-:-:S02]  /*38cb0*/  IMAD.MOV.U32 R9, RZ, RZ, R17 ;  /* 0x000000ffff097224 */ /* 0x000fc400078e0011 */
[----:B------:R2:W-:Y:S04]  /*38cc0*/  STL [R1+0x1524], R6 ;  /* 0x0015240601007387 */ /* 0x0005e80000100800 */
[----:B------:R-:W4:Y:S04]  /*38cd0*/  LDL.LU R214, [R1+0x1534] ;  /* 0x0015340001d67983 */ /* 0x000f280000300800 */
[----:B------:R2:W-:Y:S04]  /*38ce0*/  STL [R1+0x1520], R7 ;  /* 0x0015200701007387 */ /* 0x0005e80000100800 */
[----:B-1----:R-:W4:Y:S04]  /*38cf0*/  LDL.LU R18, [R1+0x153c] ;  /* 0x00153c0001127983 */ /* 0x002f280000300800 */
[----:B------:R1:W-:Y:S04]  /*38d00*/  LDGSTS.E [R5+0x24008], desc[UR60][R8.64], P1 ;  /* 0x2400800008057fae */ /* 0x0003e8000892187c */
[----:B------:R-:W4:Y:S04]  /*38d10*/  LDL.LU R215, [R1+0x1530] ;  /* 0x0015300001d77983 */ /* 0x000f280000300800 */
[----:B---3--:R-:W3:Y:S01]  /*38d20*/  LDL.LU R19, [R1+0x1538] ;  /* 0x0015380001137983 */ /* 0x008ee20000300800 */
[----:B-1----:R-:W-:Y:S01]  /*38d30*/  IMAD.MOV.U32 R8, RZ, RZ, R6 ;  /* 0x000000ffff087224 */ /* 0x002fe200078e0006 */
[----:B------:R-:W-:-:S02]  /*38d40*/  MOV R9, R7 ;  /* 0x0000000700097202 */ /* 0x000fc40000000f00 */
[----:B------:R-:W3:Y:S04]  /*38d50*/  LDL.LU R17, [R1+0x1540] ;  /* 0x0015400001117983 */ /* 0x000ee80000300800 */
[----:B--2---:R-:W2:Y:S04]  /*38d60*/  LDL.LU R6, [R1+0x1544] ;  /* 0x0015440001067983 */ /* 0x004ea80000300800 */
[----:B------:R-:W2:Y:S04]  /*38d70*/  LDL.LU R16, [R1+0x1548] ;  /* 0x0015480001107983 */ /* 0x000ea80000300800 */
[----:B------:R-:W2:Y:S04]  /*38d80*/  LDL.LU R7, [R1+0x154c] ;  /* 0x00154c0001077983 */ /* 0x000ea80000300800 */
[----:B------:R1:W-:Y:S04]  /*38d90*/  LDGSTS.E [R5+0x28008], desc[UR60][R8.64], P1 ;  /* 0x2800800008057fae */ /* 0x0003e8000892187c */
[----:B------:R-:W2:Y:S01]  /*38da0*/  LDL.LU R9, [R1+0x1528] ;  /* 0x0015280001097983 */ /* 0x000ea20000300800 */
[----:B------:R-:W-:-:S04]  /*38db0*/  UISETP.GT.AND UP1, UPT, UR7, 0x5f, UPT ;  /* 0x0000005f0700788c */ /* 0x000fc8000bf24270 */
[----:B------:R-:W-:-:S04]  /*38dc0*/  USEL UR6, URZ, 0x4, !UP1 ;  /* 0x000000043f067887 */ /* 0x000fc8000c800000 */
[----:B------:R-:W-:Y:S01]  /*38dd0*/  USEL UR6, UR6, URZ, !UP0 ;  /* 0x0000003f06067287 */ /* 0x000fe2000c000000 */
[----:B----4-:R-:W-:-:S05]  /*38de0*/  IADD3 R252, P0, R252, R2, RZ ;  /* 0x00000002fcfc7210 */ /* 0x010fca0007f1e0ff */
[----:B-1----:R-:W-:Y:S01]  /*38df0*/  IMAD.MOV.U32 R8, RZ, RZ, R252 ;  /* 0x000000ffff087224 */ /* 0x002fe200078e00fc */
[----:B------:R-:W-:Y:S01]  /*38e00*/  STL [R1+0x152c], R252 ;  /* 0x00152cfc01007387 */ /* 0x000fe20000100800 */
[----:B------:R-:W-:-:S05]  /*38e10*/  IADD3 R18, P2, R18, R2, RZ ;  /* 0x0000000212127210 */ /* 0x000fca0007f5e0ff */
[--C-:B---3--:R-:W-:Y:S02]  /*38e20*/  IMAD.X R19, R19, 0x1, R0.reuse, P2 ;  /* 0x0000000113137824 */ /* 0x108fe400010e0600 */
[----:B--2---:R-:W-:Y:S01]  /*38e30*/  IMAD.X R9, R9, 0x1, R0, P0 ;  /* 0x0000000109097824 */ /* 0x004fe200000e0600 */
[----:B------:R-:W-:-:S04]  /*38e40*/  ISETP.NE.U32.AND P0, PT, RZ, UR6, PT ;  /* 0x00000006ff007c0c */ /* 0x000fc8000bf05070 */
[----:B------:R1:W-:Y:S01]  /*38e50*/  LDGSTS.E [R5+0x2c008], desc[UR60][R8.64], P1 ;  /* 0x2c00800008057fae */ /* 0x0003e2000892187c */
[----:B------:R-:W-:-:S04]  /*38e60*/  IADD3 R214, P1, R214, R2, RZ ;  /* 0x00000002d6d67210 */ /* 0x000fc80007f3e0ff */
[----:B------:R-:W-:Y:S01]  /*38e70*/  IADD3.X R215, R215, R0, RZ, P1, !PT ;  /* 0x00000000d7d77210 */ /* 0x000fe20000ffe4ff */
[----:B------:R2:W-:Y:S01]  /*38e80*/  STL [R1+0x1528], R9 ;  /* 0x0015280901007387 */ /* 0x0005e20000100800 */
[----:B-1----:R-:W-:Y:S02]  /*38e90*/  IMAD.MOV.U32 R8, RZ, RZ, R214 ;  /* 0x000000ffff087224 */ /* 0x002fe400078e00d6 */
[----:B--2---:R-:W-:Y:S01]  /*38ea0*/  MOV R9, R215 ;  /* 0x000000d700097202 */ /* 0x004fe20000000f00 */
[----:B------:R-:W-:Y:S01]  /*38eb0*/  STL [R1+0x1534], R214 ;  /* 0x001534d601007387 */ /* 0x000fe20000100800 */
[----:B------:R-:W-:-:S03]  /*38ec0*/  IADD3 R6, P1, R6, R2, RZ ;  /* 0x0000000206067210 */ /* 0x000fc60007f3e0ff */
[----:B------:R1:W-:Y:S04]  /*38ed0*/  LDGSTS.E [R5+0x2000c], desc[UR60][R8.64], P0 ;  /* 0x2000c00008057fae */ /* 0x0003e8000812187c */
[----:B------:R-:W-:Y:S04]  /*38ee0*/  STL [R1+0x1530], R215 ;  /* 0x001530d701007387 */ /* 0x000fe80000100800 */
[----:B------:R-:W-:Y:S01]  /*38ef0*/  STL [R1+0x153c], R18 ;  /* 0x00153c1201007387 */ /* 0x000fe20000100800 */
[----:B-1----:R-:W-:Y:S02]  /*38f00*/  IMAD.MOV.U32 R8, RZ, RZ, R18 ;  /* 0x000000ffff087224 */ /* 0x002fe400078e0012 */
[----:B------:R-:W-:Y:S01]  /*38f10*/  IMAD.MOV.U32 R9, RZ, RZ, R19 ;  /* 0x000000ffff097224 */ /* 0x000fe200078e0013 */
[----:B------:R-:W-:Y:S04]  /*38f20*/  STL [R1+0x1538], R19 ;  /* 0x0015381301007387 */ /* 0x000fe80000100800 */
[----:B------:R1:W-:Y:S04]  /*38f30*/  LDGSTS.E [R5+0x2400c], desc[UR60][R8.64], P0 ;  /* 0x2400c00008057fae */ /* 0x0003e8000812187c */
[----:B------:R2:W-:Y:S01]  /*38f40*/  STL [R1+0x1544], R6 ;  /* 0x0015440601007387 */ /* 0x0005e20000100800 */
[----:B-1----:R-:W-:-:S02]  /*38f50*/  IMAD.MOV.U32 R8, RZ, RZ, R6 ;  /* 0x000000ffff087224 */ /* 0x002fc400078e0006 */
[----:B--2---:R-:W1:Y:S01]  /*38f60*/  S2R R6, SR_TID.X ;  /* 0x0000000000067919 */ /* 0x004e620000002100 */
[----:B------:R-:W-:Y:S02]  /*38f70*/  IADD3.X R17, R17, R0, RZ, P1, !PT ;  /* 0x0000000011117210 */ /* 0x000fe40000ffe4ff */
[----:B------:R-:W-:Y:S02]  /*38f80*/  IADD3 R7, P2, R7, R2, RZ ;  /* 0x0000000207077210 */ /* 0x000fe40007f5e0ff */
[----:B------:R-:W-:-:S03]  /*38f90*/  MOV R9, R17 ;  /* 0x0000001100097202 */ /* 0x000fc60000000f00 */
[----:B------:R-:W-:Y:S02]  /*38fa0*/  IMAD.X R16, R16, 0x1, R0, P2 ;  /* 0x0000000110107824 */ /* 0x000fe400010e0600 */
[----:B------:R2:W-:Y:S01]  /*38fb0*/  LDGSTS.E [R5+0x2800c], desc[UR60][R8.64], P0 ;  /* 0x2800c00008057fae */ /* 0x0005e2000812187c */
[----:B------:R-:W-:Y:S01]  /*38fc0*/  PLOP3.LUT P1, PT, PT, PT, UP0, 0x80, 0x0 ;  /* 0x000000000000781c */ /* 0x000fe20003f2f008 */
[----:B--2---:R-:W-:Y:S02]  /*38fd0*/  IMAD.MOV.U32 R8, RZ, RZ, R7 ;  /* 0x000000ffff087224 */ /* 0x004fe400078e0007 */
[----:B------:R-:W-:-:S05]  /*38fe0*/  IMAD.MOV.U32 R9, RZ, RZ, R16 ;  /* 0x000000ffff097224 */ /* 0x000fca00078e0010 */
[----:B------:R2:W-:Y:S01]  /*38ff0*/  LDGSTS.E [R5+0x2c00c], desc[UR60][R8.64], P0 ;  /* 0x2c00c00008057fae */ /* 0x0005e2000812187c */
[----:B-1----:R-:W-:-:S04]  /*39000*/  LOP3.LUT R6, R6, 0x7f, RZ, 0xc0, !PT ;  /* 0x0000007f06067812 */ /* 0x002fc800078ec0ff */
[----:B------:R-:W-:-:S04]  /*39010*/  ISETP.GE.AND P0, PT, R6, UR7, PT ;  /* 0x0000000706007c0c */ /* 0x000fc8000bf06270 */
[----:B------:R-:W-:-:S04]  /*39020*/  SEL R6, RZ, 0x4, P0 ;  /* 0x00000004ff067807 */ /* 0x000fc80000000000 */
[----:B------:R-:W-:-:S04]  /*39030*/  SEL R6, R6, RZ, !P1 ;  /* 0x000000ff06067207 */ /* 0x000fc80004800000 */
[----:B------:R-:W-:Y:S02]  /*39040*/  ISETP.NE.U32.AND P0, PT, R6, RZ, PT ;  /* 0x000000ff0600720c */ /* 0x000fe40003f05070 */
[----:B------:R-:W-:-:S04]  /*39050*/  IADD3 R6, P1, R238, R2, RZ ;  /* 0x00000002ee067210 */ /* 0x000fc80007f3e0ff */
[----:B------:R-:W-:Y:S02]  /*39060*/  IADD3.X R238, R239, R0, RZ, P1, !PT ;  /* 0x00000000efee7210 */ /* 0x000fe40000ffe4ff */
[----:B--2---:R-:W-:-:S05]  /*39070*/  IADD3 R8, P1, R236, R2, RZ ;  /* 0x00000002ec087210 */ /* 0x004fca0007f3e0ff */
[--C-:B------:R-:W-:Y:S01]  /*39080*/  IMAD.X R236, R237, 0x1, R0.reuse, P1 ;  /* 0x00000001edec7824 */ /* 0x100fe200008e0600 */
[-C--:B------:R-:W-:Y:S01]  /*39090*/  IADD3 R9, P1, R234, R2.reuse, RZ ;  /* 0x00000002ea097210 */ /* 0x080fe20007f3e0ff */
[----:B------:R-:W-:Y:S04]  /*390a0*/  STL [R1+0x1540], R17 ;  /* 0x0015401101007387 */ /* 0x000fe80000100800 */
[----:B------:R-:W-:Y:S01]  /*390b0*/  IMAD.X R234, R235, 0x1, R0, P1 ;  /* 0x00000001ebea7824 */ /* 0x000fe200008e0600 */
[----:B------:R-:W-:Y:S01]  /*390c0*/  IADD3 R252, P1, R232, R2, RZ ;  /* 0x00000002e8fc7210 */ /* 0x000fe20007f3e0ff */
[----:B------:R1:W-:Y:S03]  /*390d0*/  STL [R1+0x154c], R7 ;  /* 0x00154c0701007387 */ /* 0x0003e60000100800 */
[----:B------:R-:W-:-:S02]  /*390e0*/  IADD3.X R232, R233, R0, RZ, P1, !PT ;  /* 0x00000000e9e87210 */ /* 0x000fc40000ffe4ff */
[----:B-1----:R-:W-:-:S05]  /*390f0*/  IADD3 R7, P1, R230, R2, RZ ;  /* 0x00000002e6077210 */ /* 0x002fca0007f3e0ff */
[----:B------:R-:W-:Y:S02]  /*39100*/  IMAD.X R230, R231, 0x1, R0, P1 ;  /* 0x00000001e7e67824 */ /* 0x000fe400008e0600 */
[----:B------:R-:W-:Y:S01]  /*39110*/  IMAD.MOV.U32 R231, RZ, RZ, R7 ;  /* 0x000000ffffe77224 */ /* 0x000fe200078e0007 */
[----:B------:R-:W-:Y:S01]  /*39120*/  IADD3 R7, P1, R228, R2, RZ ;  /* 0x00000002e4077210 */ /* 0x000fe20007f3e0ff */
[----:B------:R1:W-:Y:S03]  /*39130*/  STL [R1+0x1548], R16 ;  /* 0x0015481001007387 */ /* 0x0003e60000100800 */
[----:B------:R-:W-:Y:S02]  /*39140*/  IADD3.X R228, R229, R0, RZ, P1, !PT ;  /* 0x00000000e5e47210 */ /* 0x000fe40000ffe4ff */
[----:B------:R-:W-:Y:S02]  /*39150*/  MOV R229, R7 ;  /* 0x0000000700e57202 */ /* 0x000fe40000000f00 */
[----:B-1----:R-:W-:-:S05]  /*39160*/  IADD3 R16, P1, R226, R2, RZ ;  /* 0x00000002e2107210 */ /* 0x002fca0007f3e0ff */
[----:B------:R-:W-:Y:S01]  /*39170*/  IMAD.X R226, R227, 0x1, R0, P1 ;  /* 0x00000001e3e27824 */ /* 0x000fe200008e0600 */
[----:B------:R-:W-:-:S05]  /*39180*/  IADD3 R7, P1, R224, R2, RZ ;  /* 0x00000002e0077210 */ /* 0x000fca0007f3e0ff */
[----:B------:R-:W-:Y:S02]  /*39190*/  IMAD.X R224, R225, 0x1, R0, P1 ;  /* 0x00000001e1e07824 */ /* 0x000fe400008e0600 */
[----:B------:R-:W-:Y:S01]  /*391a0*/  IMAD.MOV.U32 R225, RZ, RZ, R7 ;  /* 0x000000ffffe17224 */ /* 0x000fe200078e0007 */
[----:B------:R-:W-:-:S04]  /*391b0*/  IADD3 R7, P1, R222, R2, RZ ;  /* 0x00000002de077210 */ /* 0x000fc80007f3e0ff */
[----:B------:R-:W-:Y:S02]  /*391c0*/  IADD3.X R222, R223, R0, RZ, P1, !PT ;  /* 0x00000000dfde7210 */ /* 0x000fe40000ffe4ff */
        /* <DEDUP_REMOVED lines=8> */
[----:B------:R-:W-:Y:S01]  /*39250*/  IADD3 R17, P1, R20, R2, RZ ;  /* 0x0000000214117210 */ /* 0x000fe20007f3e0ff */
[----:B------:R-:W-:-:S03]  /*39260*/  IMAD.MOV.U32 R227, RZ, RZ, R16 ;  /* 0x000000ffffe37224 */ /* 0x000fc600078e0010 */
[----:B------:R-:W-:Y:S01]  /*39270*/  IADD3.X R20, R21, R0, RZ, P1, !PT ;  /* 0x0000000015147210 */ /* 0x000fe20000ffe4ff */
[----:B------:R-:W-:Y:S01]  /*39280*/  IMAD.MOV.U32 R235, RZ, RZ, R234 ;  /* 0x000000ffffeb7224 */ /* 0x000fe200078e00ea */
[----:B------:R-:W-:Y:S01]  /*39290*/  IADD3 R16, P1, R12, R2, RZ ;  /* 0x000000020c107210 */ /* 0x000fe20007f3e0ff */
[----:B------:R-:W-:Y:S01]  /*392a0*/  IMAD.MOV.U32 R237, RZ, RZ, R236 ;  /* 0x000000ffffed7224 */ /* 0x000fe200078e00ec */
[----:B------:R-:W-:Y:S01]  /*392b0*/  MOV R236, R8 ;  /* 0x0000000800ec7202 */ /* 0x000fe20000000f00 */
[----:B------:R-:W-:Y:S01]  /*392c0*/  IMAD.MOV.U32 R234, RZ, RZ, R9 ;  /* 0x000000ffffea7224 */ /* 0x000fe200078e0009 */
[----:B------:R-:W-:Y:S01]  /*392d0*/  MOV R233, R232 ;  /* 0x000000e800e97202 */ /* 0x000fe20000000f00 */
[----:B------:R-:W2:Y:S01]  /*392e0*/  LDL.LU R9, [R1+0x554] ;  /* 0x0005540001097983 */ /* 0x000ea20000300800 */
[----:B------:R-:W-:Y:S01]  /*392f0*/  IMAD.MOV.U32 R232, RZ, RZ, R252 ;  /* 0x000000ffffe87224 */ /* 0x000fe200078e00fc */
[----:B------:R-:W-:Y:S01]  /*39300*/  MOV R217, R216 ;  /* 0x000000d800d97202 */ /* 0x000fe20000000f00 */
[----:B------:R-:W-:Y:S01]  /*39310*/  IMAD.MOV.U32 R223, RZ, RZ, R7 ;  /* 0x000000ffffdf7224 */ /* 0x000fe200078e0007 */
[----:B------:R-:W3:Y:S01]  /*39320*/  LDL.LU R8, [R1+0x558] ;  /* 0x0005580001087983 */ /* 0x000ee20000300800 */
[--C-:B------:R-:W-:Y:S01]  /*39330*/  IMAD.X R12, R13, 0x1, R0.reuse, P1 ;  /* 0x000000010d0c7824 */ /* 0x100fe200008e0600 */
[----:B------:R-:W-:Y:S01]  /*39340*/  IADD3 R7, P1, R10, R2, RZ ;  /* 0x000000020a077210 */ /* 0x000fe20007f3e0ff */
[----:B------:R-:W-:Y:S01]  /*39350*/  IMAD.MOV.U32 R216, RZ, RZ, R19 ;  /* 0x000000ffffd87224 */ /* 0x000fe200078e0013 */
[----:B------:R-:W4:Y:S04]  /*39360*/  LDL.LU R252, [R1+0x594] ;  /* 0x0005940001fc7983 */ /* 0x000f280000300800 */
[----:B------:R-:W4:Y:S01]  /*39370*/  LDL.LU R19, [R1+0x598] ;  /* 0x0005980001137983 */ /* 0x000f220000300800 */
[----:B------:R-:W-:-:S02]  /*39380*/  IMAD.X R10, R11, 0x1, R0, P1 ;  /* 0x000000010b0a7824 */ /* 0x000fc400008e0600 */
[----:B------:R-:W-:Y:S01]  /*39390*/  IMAD.MOV.U32 R23, RZ, RZ, R22 ;  /* 0x000000ffff177224 */ /* 0x000fe200078e0016 */
[----:B------:R-:W-:Y:S01]  /*393a0*/  MOV R22, R18 ;  /* 0x0000001200167202 */ /* 0x000fe20000000f00 */
[----:B------:R-:W-:Y:S01]  /*393b0*/  IMAD.MOV.U32 R11, RZ, RZ, R10 ;  /* 0x000000ffff0b7224 */ /* 0x000fe200078e000a */
[----:B------:R-:W-:Y:S01]  /*393c0*/  MOV R10, R7 ;  /* 0x00000007000a7202 */ /* 0x000fe20000000f00 */
[----:B------:R-:W4:Y:S01]  /*393d0*/  LDL.LU R18, [R1+0x5d4] ;  /* 0x0005d40001127983 */ /* 0x000f220000300800 */
[----:B------:R-:W-:Y:S01]  /*393e0*/  IMAD.MOV.U32 R221, RZ, RZ, R220 ;  /* 0x000000ffffdd7224 */ /* 0x000fe200078e00dc */
[----:B------:R-:W-:Y:S01]  /*393f0*/  MOV R220, R215 ;  /* 0x000000d700dc7202 */ /* 0x000fe20000000f00 */
[----:B------:R-:W-:Y:S01]  /*39400*/  IMAD.MOV.U32 R21, RZ, RZ, R20 ;  /* 0x000000ffff157224 */ /* 0x000fe200078e0014 */
[----:B------:R-:W4:Y:S01]  /*39410*/  LDL.LU R7, [R1+0x5d8] ;  /* 0x0005d80001077983 */ /* 0x000f220000300800 */
[----:B------:R-:W-:-:S03]  /*39420*/  IMAD.MOV.U32 R20, RZ, RZ, R17 ;  /* 0x000000ffff147224 */ /* 0x000fc600078e0011 */
[----:B------:R-:W4:Y:S04]  /*39430*/  LDL.LU R215, [R1+0x614] ;  /* 0x0006140001d77983 */ /* 0x000f280000300800 */
[----:B------:R-:W4:Y:S01]  /*39440*/  LDL.LU R17, [R1+0x618] ;  /* 0x0006180001117983 */ /* 0x000f220000300800 */
[----:B------:R-:W-:Y:S02]  /*39450*/  UISETP.GT.AND UP1, UPT, UR7, 0x7c, UPT ;  /* 0x0000007c0700788c */ /* 0x000fe4000bf24270 */
[----:B------:R-:W-:Y:S02]  /*39460*/  UISETP.GT.AND UP2, UPT, UR7, 0x7d, UPT ;  /* 0x0000007d0700788c */ /* 0x000fe4000bf44270 */
[----:B------:R-:W-:Y:S02]  /*39470*/  USEL UR6, URZ, 0x4, !UP1 ;  /* 0x000000043f067887 */ /* 0x000fe4000c800000 */
[----:B------:R-:W-:-:S02]  /*39480*/  UISETP.GT.AND UP3, UPT, UR7, 0x7e, UPT ;  /* 0x0000007e0700788c */ /* 0x000fc4000bf64270 */
[----:B------:R-:W-:Y:S02]  /*39490*/  UISETP.GT.AND UP4, UPT, UR7, 0x7f, UPT ;  /* 0x0000007f0700788c */ /* 0x000fe4000bf84270 */
[----:B------:R-:W-:Y:S02]  /*394a0*/  USEL UR7, URZ, 0x4, !UP2 ;  /* 0x000000043f077887 */ /* 0x000fe4000d000000 */
[----:B------:R-:W-:Y:S02]  /*394b0*/  USEL UR6, UR6, URZ, !UP0 ;  /* 0x0000003f06067287 */ /* 0x000fe4000c000000 */
[----:B------:R-:W-:Y:S02]  /*394c0*/  USEL UR8, URZ, 0x4, !UP3 ;  /* 0x000000043f087887 */ /* 0x000fe4000d800000 */
[----:B------:R-:W-:Y:S02]  /*394d0*/  USEL UR7, UR7, URZ, !UP0 ;  /* 0x0000003f07077287 */ /* 0x000fe4000c000000 */
[----:B------:R-:W-:Y:S01]  /*394e0*/  ISETP.NE.U32.AND P1, PT, RZ, UR6, PT ;  /* 0x00000006ff007c0c */ /* 0x000fe2000bf25070 */
[----:B------:R-:W-:-:S02]  /*394f0*/  USEL UR9, URZ, 0x4, !UP4 ;  /* 0x000000043f097887 */ /* 0x000fc4000e000000 */
[----:B------:R-:W-:Y:S01]  /*39500*/  USEL UR8, UR8, URZ, !UP0 ;  /* 0x0000003f08087287 */ /* 0x000fe2000c000000 */
[----:B------:R-:W-:Y:S02]  /*39510*/  LOP3.LUT R231, R231, R230, RZ, 0x3c, !PT ;  /* 0x000000e6e7e77212 */ /* 0x000fe400078e3cff */
[----:B------:R-:W-:Y:S01]  /*39520*/  ISETP.NE.U32.AND P2, PT, RZ, UR7, PT ;  /* 0x00000007ff007c0c */ /* 0x000fe2000bf45070 */
[----:B------:R-:W-:Y:S01]  /*39530*/  USEL UR9, UR9, URZ, !UP0 ;  /* 0x0000003f09097287 */ /* 0x000fe2000c000000 */
[----:B------:R-:W-:Y:S02]  /*39540*/  LOP3.LUT R229, R229, R228, RZ, 0x3c, !PT ;  /* 0x000000e4e5e57212 */ /* 0x000fe400078e3cff */
[----:B------:R-:W-:Y:S02]  /*39550*/  LOP3.LUT R227, R227, R226, RZ, 0x3c, !PT ;  /* 0x000000e2e3e37212 */ /* 0x000fe400078e3cff */
[----:B------:R-:W-:Y:S01]  /*39560*/  MOV R239, R238 ;  /* 0x000000ee00ef7202 */ /* 0x000fe20000000f00 */
[----:B------:R-:W-:Y:S01]  /*39570*/  IMAD.MOV.U32 R238, RZ, RZ, R6 ;  /* 0x000000ffffee7224 */ /* 0x000fe200078e0006 */
[----:B------:R-:W-:-:S02]  /*39580*/  LOP3.LUT R225, R225, R224, RZ, 0x3c, !PT ;  /* 0x000000e0e1e17212 */ /* 0x000fc400078e3cff */
[----:B------:R-:W-:Y:S02]  /*39590*/  LOP3.LUT R230, R231, R230, RZ, 0x3c, !PT ;  /* 0x000000e6e7e67212 */ /* 0x000fe400078e3cff */
[----:B------:R-:W-:Y:S01]  /*395a0*/  LOP3.LUT R223, R223, R222, RZ, 0x3c, !PT ;  /* 0x000000dedfdf7212 */ /* 0x000fe200078e3cff */
[----:B------:R-:W-:Y:S01]  /*395b0*/  LDGSTS.E [R5+0x30000], desc[UR60][R238.64], P1 ;  /* 0x30000000ee057fae */ /* 0x000fe2000892187c */
[----:B------:R-:W-:Y:S02]  /*395c0*/  ISETP.NE.U32.AND P3, PT, RZ, UR8, PT ;  /* 0x00000008ff007c0c */ /* 0x000fe4000bf65070 */
[----:B------:R-:W-:Y:S01]  /*395d0*/  LOP3.LUT R228, R229, R228, RZ, 0x3c, !PT ;  /* 0x000000e4e5e47212 */ /* 0x000fe200078e3cff */
[----:B------:R-:W-:Y:S01]  /*395e0*/  LDGSTS.E [R5+0x34000], desc[UR60][R236.64], P1 ;  /* 0x34000000ec057fae */ /* 0x000fe2000892187c */
[----:B------:R-:W-:Y:S02]  /*395f0*/  LOP3.LUT R226, R227, R226, RZ, 0x3c, !PT ;  /* 0x000000e2e3e27212 */ /* 0x000fe400078e3cff */
[----:B------:R-:W-:Y:S01]  /*39600*/  LOP3.LUT R224, R225, R224, RZ, 0x3c, !PT ;  /* 0x000000e0e1e07212 */ /* 0x000fe200078e3cff */
[----:B------:R-:W-:Y:S01]  /*39610*/  LDGSTS.E [R5+0x38000], desc[UR60][R234.64], P1 ;  /* 0x38000000ea057fae */ /* 0x000fe2000892187c */
[----:B------:R-:W-:-:S02]  /*39620*/  LOP3.LUT R231, R231, R230, RZ, 0x3c, !PT ;  /* 0x000000e6e7e77212 */ /* 0x000fc400078e3cff */
[----:B------:R-:W-:Y:S01]  /*39630*/  LOP3.LUT R222, R223, R222, RZ, 0x3c, !PT ;  /* 0x000000dedfde7212 */ /* 0x000fe200078e3cff */
[----:B------:R-:W-:Y:S01]  /*39640*/  LDGSTS.E [R5+0x3c000], desc[UR60][R232.64], P1 ;  /* 0x3c000000e8057fae */ /* 0x000fe2000892187c */
[----:B------:R-:W-:Y:S02]  /*39650*/  ISETP.NE.U32.AND P4, PT, RZ, UR9, PT ;  /* 0x00000009ff007c0c */ /* 0x000fe4000bf85070 */
[----:B------:R-:W-:Y:S01]  /*39660*/  LOP3.LUT R229, R229, R228, RZ, 0x3c, !PT ;  /* 0x000000e4e5e57212 */ /* 0x000fe200078e3cff */
[----:B------:R-:W-:Y:S01]  /*39670*/  IMAD.MOV.U32 R219, RZ, RZ, R218 ;  /* 0x000000ffffdb7224 */ /* 0x000fe200078e00da */
[----:B------:R-:W-:Y:S01]  /*39680*/  LOP3.LUT R227, R227, R226, RZ, 0x3c, !PT ;  /* 0x000000e2e3e37212 */ /* 0x000fe200078e3cff */
[----:B------:R-:W-:Y:S01]  /*39690*/  LDGSTS.E [R5+0x30004], desc[UR60][R230.64], P2 ;  /* 0x30004000e6057fae */ /* 0x000fe2000912187c */
[----:B------:R-:W-:Y:S02]  /*396a0*/  LOP3.LUT R225, R225, R224, RZ, 0x3c, !PT ;  /* 0x000000e0e1e17212 */ /* 0x000fe400078e3cff */
[----:B------:R-:W-:Y:S01]  /*396b0*/  LOP3.LUT R223, R223, R222, RZ, 0x3c, !PT ;  /* 0x000000dedfdf7212 */ /* 0x000fe200078e3cff */
[----:B------:R-:W-:Y:S01]  /*396c0*/  IMAD.MOV.U32 R218, RZ, RZ, R214 ;  /* 0x000000ffffda7224 */ /* 0x000fe200078e00d6 */
[----:B------:R-:W-:Y:S01]  /*396d0*/  ULEA UR6, UR5, UR59, 0x10 ;  /* 0x0000003b05067291 */ /* 0x000fe2000f8e803f */
[----:B------:R-:W-:Y:S01]  /*396e0*/  LDGSTS.E [R5+0x34004], desc[UR60][R228.64], P2 ;  /* 0x34004000e4057fae */ /* 0x000fe2000912187c */
[----:B------:R-:W-:-:S03]  /*396f0*/  MOV R13, R12 ;  /* 0x0000000c000d7202 */ /* 0x000fc60000000f00 */
[----:B------:R-:W-:Y:S01]  /*39700*/  LDGSTS.E [R5+0x38004], desc[UR60][R226.64], P2 ;  /* 0x38004000e2057fae */ /* 0x000fe2000912187c */
[----:B------:R-:W-:-:S03]  /*39710*/  IMAD.MOV.U32 R12, RZ, RZ, R16 ;  /* 0x000000ffff0c7224 */ /* 0x000fc600078e0010 */
[----:B------:R-:W-:Y:S01]  /*39720*/  LDGSTS.E [R5+0x3c004], desc[UR60][R224.64], P2 ;  /* 0x3c004000e0057fae */ /* 0x000fe2000912187c */
[----:B------:R-:W-:-:S03]  /*39730*/  IMAD.U32 R6, RZ, RZ, UR6 ;  /* 0x00000006ff067e24 */ /* 0x000fc6000f8e00ff */
[----:B------:R-:W-:Y:S04]  /*39740*/  LDGSTS.E [R5+0x30008], desc[UR60][R222.64], P3 ;  /* 0x30008000de057fae */ /* 0x000fe8000992187c */
[----:B------:R-:W-:Y:S04]  /*39750*/  LDGSTS.E [R5+0x34008], desc[UR60][R220.64], P3 ;  /* 0x34008000dc057fae */ /* 0x000fe8000992187c */
[----:B------:R-:W-:Y:S04]  /*39760*/  LDGSTS.E [R5+0x38008], desc[UR60][R218.64], P3 ;  /* 0x38008000da057fae */ /* 0x000fe8000992187c */
[----:B------:R-:W-:Y:S04]  /*39770*/  LDGSTS.E [R5+0x3c008], desc[UR60][R216.64], P3 ;  /* 0x3c008000d8057fae */ /* 0x000fe8000992187c */
[----:B------:R-:W-:Y:S04]  /*39780*/  LDGSTS.E [R5+0x3000c], desc[UR60][R22.64], P4 ;  /* 0x3000c00016057fae */ /* 0x000fe8000a12187c */
[----:B------:R-:W-:Y:S04]  /*39790*/  LDGSTS.E [R5+0x3400c], desc[UR60][R20.64], P4 ;  /* 0x3400c00014057fae */ /* 0x000fe8000a12187c */
[----:B------:R-:W-:Y:S04]  /*397a0*/  LDGSTS.E [R5+0x3800c], desc[UR60][R12.64], P4 ;  /* 0x3800c0000c057fae */ /* 0x000fe8000a12187c */
[----:B------:R1:W-:Y:S04]  /*397b0*/  LDGSTS.E [R5+0x3c00c], desc[UR60][R10.64], P4 ;  /* 0x3c00c0000a057fae */ /* 0x0003e8000a12187c */
[----:B------:R-:W0:Y:S01]  /*397c0*/  LDGDEPBAR ;  /* 0x00000000000079af */ /* 0x000e220000000000 */
[----:B-1----:R-:W-:-:S02]  /*397d0*/  IADD3 R5, R15, 0x100000, R6 ;  /* 0x001000000f057810 */ /* 0x002fc40007ffe006 */
[----:B---3--:R-:W-:-:S05]  /*397e0*/  IADD3 R8, P1, R8, R4, RZ ;  /* 0x0000000408087210 */ /* 0x008fca0007f3e0ff */
[----:B--2---:R-:W-:Y:S01]  /*397f0*/  IMAD.X R9, R9, 0x1, R3, P1 ;  /* 0x0000000109097824 */ /* 0x004fe200008e0603 */
[-C--:B----4-:R-:W-:Y:S01]  /*39800*/  IADD3 R19, P2, R19, R4.reuse, RZ ;  /* 0x0000000413137210 */ /* 0x090fe20007f5e0ff */
[----:B------:R1:W-:Y:S03]  /*39810*/  STL [R1+0x558], R8 ;  /* 0x0005580801007387 */ /* 0x0003e60000100800 */
[----:B------:R-:W-:Y:S01]  /*39820*/  IADD3.X R252, R252, R3, RZ, P2, !PT ;  /* 0x00000003fcfc7210 */ /* 0x000fe200017fe4ff */
[----:B------:R-:W-:Y:S04]  /*39830*/  STL [R1+0x598], R19 ;  /* 0x0005981301007387 */ /* 0x000fe80000100800 */
[----:B------:R2:W-:Y:S01]  /*39840*/  STL [R1+0x554], R9 ;  /* 0x0005540901007387 */ /* 0x0005e20000100800 */
[----:B------:R-:W-:-:S03]  /*39850*/  IADD3 R7, P1, R7, R4, RZ ;  /* 0x0000000407077210 */ /* 0x000fc60007f3e0ff */
[----:B------:R3:W-:Y:S04]  /*39860*/  STL [R1+0x594], R252 ;  /* 0x000594fc01007387 */ /* 0x0007e80000100800 */
[----:B------:R-:W4:Y:S01]  /*39870*/  LDL.LU R16, [R1+0x658] ;  /* 0x0006580001107983 */ /* 0x000f220000300800 */
[----:B------:R-:W-:-:S03]  /*39880*/  IADD3.X R18, R18, R3, RZ, P1, !PT ;  /* 0x0000000312127210 */ /* 0x000fc60000ffe4ff */
[----:B------:R1:W-:Y:S01]  /*39890*/  LDGSTS.E [R5+-0x80000], desc[UR60][R8.64], P0 ;  /* 0x8000000008057fae */ /* 0x0003e2000812187c */
[----:B------:R-:W-:-:S03]  /*398a0*/  IADD3 R17, P2, R17, R4, RZ ;  /* 0x0000000411117210 */ /* 0x000fc60007f5e0ff */
[----:B------:R-:W4:Y:S02]  /*398b0*/  LDL.LU R214, [R1+0x698] ;  /* 0x0006980001d67983 */ /* 0x000f240000300800 */
[----:B------:R-:W-:Y:S02]  /*398c0*/  IMAD.X R215, R215, 0x1, R3, P2 ;  /* 0x00000001d7d77824 */ /* 0x000fe400010e0603 */
[----:B-1----:R-:W-:Y:S02]  /*398d0*/  IMAD.MOV.U32 R8, RZ, RZ, R19 ;  /* 0x000000ffff087224 */ /* 0x002fe400078e0013 */
[----:B--2---:R-:W-:Y:S01]  /*398e0*/  IMAD.MOV.U32 R9, RZ, RZ, R252 ;  /* 0x000000ffff097224 */ /* 0x004fe200078e00fc */
[----:B------:R-:W2:Y:S04]  /*398f0*/  LDL.LU R19, [R1+0x654] ;  /* 0x0006540001137983 */ /* 0x000ea80000300800 */
[----:B---3--:R-:W3:Y:S04]  /*39900*/  LDL.LU R252, [R1+0x694] ;  /* 0x0006940001fc7983 */ /* 0x008ee80000300800 */
[----:B------:R1:W-:Y:S04]  /*39910*/  LDGSTS.E [R5+-0x7fc00], desc[UR60][R8.64], P0 ;  /* 0x8040000008057fae */ /* 0x0003e8000812187c */
[----:B------:R1:W-:Y:S04]  /*39920*/  STL [R1+0x5d8], R7 ;  /* 0x0005d80701007387 */ /* 0x0003e80000100800 */
[----:B------:R1:W-:Y:S02]  /*39930*/  STL [R1+0x5d4], R18 ;  /* 0x0005d41201007387 */ /* 0x0003e40000100800 */
[----:B-1----:R-:W-:Y:S01]  /*39940*/  IMAD.MOV.U32 R8, RZ, RZ, R7 ;  /* 0x000000ffff087224 */ /* 0x002fe200078e0007 */
[----:B------:R-:W-:Y:S01]  /*39950*/  MOV R9, R18 ;  /* 0x0000001200097202 */ /* 0x000fe20000000f00 */
[----:B------:R1:W-:Y:S04]  /*39960*/  STL [R1+0x618], R17 ;  /* 0x0006181101007387 */ /* 0x0003e80000100800 */
[----:B------:R-:W3:Y:S04]  /*39970*/  LDL.LU R7, [R1+0x6d8] ;  /* 0x0006d80001077983 */ /* 0x000ee80000300800 */
[----:B------:R1:W-:Y:S04]  /*39980*/  STL [R1+0x614], R215 ;  /* 0x000614d701007387 */ /* 0x0003e80000100800 */
[----:B------:R1:W-:Y:S04]  /*39990*/  LDGSTS.E [R5+-0x7f800], desc[UR60][R8.64], P0 ;  /* 0x8080000008057fae */ /* 0x0003e8000812187c */
[----:B------:R-:W3:Y:S01]  /*399a0*/  LDL.LU R18, [R1+0x718] ;  /* 0x0007180001127983 */ /* 0x000ee20000300800 */
[----:B-1----:R-:W-:-:S03]  /*399b0*/  IMAD.MOV.U32 R8, RZ, RZ, R17 ;  /* 0x000000ffff087224 */ /* 0x002fc600078e0011 */
[----:B------:R-:W3:Y:S01]  /*399c0*/  LDL.LU R17, [R1+0x6d4] ;  /* 0x0006d40001117983 */ /* 0x000ee20000300800 */
[----:B------:R-:W-:-:S03]  /*399d0*/  IMAD.MOV.U32 R9, RZ, RZ, R215 ;  /* 0x000000ffff097224 */ /* 0x000fc600078e00d7 */
[----:B------:R-:W3:Y:S04]  /*399e0*/  LDL.LU R215, [R1+0x714] ;  /* 0x0007140001d77983 */ /* 0x000ee80000300800 */
[----:B------:R1:W-:Y:S01]  /*399f0*/  LDGSTS.E [R5+-0x7f400], desc[UR60][R8.64], P0 ;  /* 0x80c0000008057fae */ /* 0x0003e2000812187c */
[-C--:B----4-:R-:W-:Y:S02]  /*39a00*/  IADD3 R16, P1, R16, R4.reuse, RZ ;  /* 0x0000000410107210 */ /* 0x090fe40007f3e0ff */
[----:B------:R-:W-:-:S03]  /*39a10*/  IADD3 R214, P2, R214, R4, RZ ;  /* 0x00000004d6d67210 */ /* 0x000fc60007f5e0ff */
[----:B------:R4:W-:Y:S01]  /*39a20*/  STL [R1+0x658], R16 ;  /* 0x0006581001007387 */ /* 0x0009e20000100800 */
[----:B-1----:R-:W-:Y:S01]  /*39a30*/  IMAD.MOV.U32 R8, RZ, RZ, R16 ;  /* 0x000000ffff087224 */ /* 0x002fe200078e0010 */
[----:B--2---:R-:W-:Y:S01]  /*39a40*/  IADD3.X R19, R19, R3, RZ, P1, !PT ;  /* 0x0000000313137210 */ /* 0x004fe20000ffe4ff */
[----:B---3--:R-:W-:-:S03]  /*39a50*/  IMAD.X R252, R252, 0x1, R3, P2 ;  /* 0x00000001fcfc7824 */ /* 0x008fc600010e0603 */
[----:B------:R-:W-:Y:S01]  /*39a60*/  MOV R9, R19 ;  /* 0x0000001300097202 */ /* 0x000fe20000000f00 */
[----:B------:R1:W-:Y:S04]  /*39a70*/  STL [R1+0x654], R19 ;  /* 0x0006541301007387 */ /* 0x0003e80000100800 */
[----:B------:R2:W-:Y:S04]  /*39a80*/  STL [R1+0x698], R214 ;  /* 0x000698d601007387 */ /* 0x0005e80000100800 */
[----:B----4-:R-:W3:Y:S04]  /*39a90*/  LDL.LU R16, [R1+0x758] ;  /* 0x0007580001107983 */ /* 0x010ee80000300800 */
[----:B------:R4:W-:Y:S04]  /*39aa0*/  STL [R1+0x694], R252 ;  /* 0x000694fc01007387 */ /* 0x0009e80000100800 */
[----:B------:R2:W-:Y:S01]  /*39ab0*/  LDGSTS.E [R5+-0x7f000], desc[UR60][R8.64], P0 ;  /* 0x8100000008057fae */ /* 0x0005e2000812187c */
[----:B------:R-:W-:-:S03]  /*39ac0*/  IADD3 R7, P1, R7, R4, RZ ;  /* 0x0000000407077210 */ /* 0x000fc60007f3e0ff */
[----:B-1----:R-:W3:Y:S01]  /*39ad0*/  LDL.LU R19, [R1+0x798] ;  /* 0x0007980001137983 */ /* 0x002ee20000300800 */
[----:B--2---:R-:W-:Y:S02]  /*39ae0*/  IMAD.MOV.U32 R8, RZ, RZ, R214 ;  /* 0x000000ffff087224 */ /* 0x004fe400078e00d6 */
[----:B------:R-:W-:Y:S01]  /*39af0*/  IMAD.MOV.U32 R9, RZ, RZ, R252 ;  /* 0x000000ffff097224 */ /* 0x000fe200078e00fc */
[----:B------:R-:W2:Y:S01]  /*39b00*/  LDL.LU R214, [R1+0x754] ;  /* 0x0007540001d67983 */ /* 0x000ea20000300800 */
[----:B------:R-:W-:-:S03]  /*39b10*/  IADD3 R18, P2, R18, R4, RZ ;  /* 0x0000000412127210 */ /* 0x000fc60007f5e0ff */
[----:B----4-:R-:W4:Y:S04]  /*39b20*/  LDL.LU R252, [R1+0x794] ;  /* 0x0007940001fc7983 */ /* 0x010f280000300800 */
[----:B------:R1:W-:Y:S01]  /*39b30*/  LDGSTS.E [R5+-0x7ec00], desc[UR60][R8.64], P0 ;  /* 0x8140000008057fae */ /* 0x0003e2000812187c */
[----:B------:R-:W-:-:S03]  /*39b40*/  IADD3.X R17, R17, R3, RZ, P1, !PT ;  /* 0x0000000311117210 */ /* 0x000fc60000ffe4ff */
[----:B------:R1:W-:Y:S01]  /*39b50*/  STL [R1+0x6d8], R7 ;  /* 0x0006d80701007387 */ /* 0x0003e20000100800 */
[----:B------:R-:W-:-:S03]  /*39b60*/  IMAD.X R215, R215, 0x1, R3, P2 ;  /* 0x00000001d7d77824 */ /* 0x000fc600010e0603 */
[----:B------:R1:W-:Y:S02]  /*39b70*/  STL [R1+0x6d4], R17 ;  /* 0x0006d41101007387 */ /* 0x0003e40000100800 */
[----:B-1----:R-:W-:Y:S01]  /*39b80*/  IMAD.MOV.U32 R8, RZ, RZ, R7 ;  /* 0x000000ffff087224 */ /* 0x002fe200078e0007 */
[----:B------:R-:W-:Y:S01]  /*39b90*/  MOV R9, R17 ;  /* 0x0000001100097202 */ /* 0x000fe20000000f00 */
[----:B------:R1:W-:Y:S04]  /*39ba0*/  STL [R1+0x718], R18 ;  /* 0x0007181201007387 */ /* 0x0003e80000100800 */
[----:B------:R-:W4:Y:S04]  /*39bb0*/  LDL.LU R7, [R1+0x7d8] ;  /* 0x0007d80001077983 */ /* 0x000f280000300800 */
[----:B------:R1:W-:Y:S04]  /*39bc0*/  STL [R1+0x714], R215 ;  /* 0x000714d701007387 */ /* 0x0003e80000100800 */
[----:B------:R1:W-:Y:S04]  /*39bd0*/  LDGSTS.E [R5+-0x7e800], desc[UR60][R8.64], P0 ;  /* 0x8180000008057fae */ /* 0x0003e8000812187c */
[----:B------:R-:W4:Y:S01]  /*39be0*/  LDL.LU R17, [R1+0x818] ;  /* 0x0008180001117983 */ /* 0x000f220000300800 */
[----:B-1----:R-:W-:-:S03]  /*39bf0*/  IMAD.MOV.U32 R8, RZ, RZ, R18 ;  /* 0x000000ffff087224 */ /* 0x002fc600078e0012 */
[----:B------:R-:W4:Y:S01]  /*39c00*/  LDL.LU R18, [R1+0x7d4] ;  /* 0x0007d40001127983 */ /* 0x000f220000300800 */
[----:B------:R-:W-:-:S03]  /*39c10*/  IMAD.MOV.U32 R9, RZ, RZ, R215 ;  /* 0x000000ffff097224 */ /* 0x000fc600078e00d7 */
[----:B------:R-:W4:Y:S04]  /*39c20*/  LDL.LU R215, [R1+0x814] ;  /* 0x0008140001d77983 */ /* 0x000f280000300800 */
[----:B------:R1:W-:Y:S01]  /*39c30*/  LDGSTS.E [R5+-0x7e400], desc[UR60][R8.64], P0 ;  /* 0x81c0000008057fae */ /* 0x0003e2000812187c */
[----:B---3--:R-:W-:-:S05]  /*39c40*/  IADD3 R16, P1, R16, R4, RZ ;  /* 0x0000000410107210 */ /* 0x008fca0007f3e0ff */
[----:B------:R3:W-:Y:S01]  /*39c50*/  STL [R1+0x758], R16 ;  /* 0x0007581001007387 */ /* 0x0007e20000100800 */
[----:B-1----:R-:W-:Y:S01]  /*39c60*/  IMAD.MOV.U32 R8, RZ, RZ, R16 ;  /* 0x000000ffff087224 */ /* 0x002fe200078e0010 */
[----:B------:R-:W-:Y:S02]  /*39c70*/  IADD3 R19, P2, R19, R4, RZ ;  /* 0x0000000413137210 */ /* 0x000fe40007f5e0ff */
[----:B--2---:R-:W-:-:S03]  /*39c80*/  IADD3.X R214, R214, R3, RZ, P1, !PT ;  /* 0x00000003d6d67210 */ /* 0x004fc60000ffe4ff */
[----:B----4-:R-:W-:Y:S01]  /*39c90*/  IMAD.X R252, R252, 0x1, R3, P2 ;  /* 0x00000001fcfc7824 */ /* 0x010fe200010e0603 */
[----:B------:R-:W-:Y:S01]  /*39ca0*/  MOV R9, R214 ;  /* 0x000000d600097202 */ /* 0x000fe20000000f00 */
[----:B------:R1:W-:Y:S04]  /*39cb0*/  STL [R1+0x754], R214 ;  /* 0x000754d601007387 */ /* 0x0003e80000100800 */
[----:B------:R2:W-:Y:S04]  /*39cc0*/  STL [R1+0x798], R19 ;  /* 0x0007981301007387 */ /* 0x0005e80000100800 */
[----:B---3--:R-:W3:Y:S04]  /*39cd0*/  LDL.LU R16, [R1+0x858] ;  /* 0x0008580001107983 */ /* 0x008ee80000300800 */
        /* <DEDUP_REMOVED lines=11> */
[----:B------:R-:W-:Y:S01]  /*39d90*/  STL [R1+0x7d8], R7 ;  /* 0x0007d80701007387 */ /* 0x000fe20000100800 */
[----:B------:R-:W-:-:S03]  /*39da0*/  IMAD.X R215, R215, 0x1, R3, P2 ;  /* 0x00000001d7d77824 */ /* 0x000fc600010e0603 */
[----:B------:R1:W-:Y:S02]  /*39db0*/  STL [R1+0x7d4], R18 ;  /* 0x0007d41201007387 */ /* 0x0003e40000100800 */
[----:B-1----:R-:W-:Y:S01]  /*39dc0*/  IMAD.MOV.U32 R8, RZ, RZ, R7 ;  /* 0x000000ffff087224 */ /* 0x002fe200078e0007 */
[----:B------:R-:W-:Y:S01]  /*39dd0*/  MOV R9, R18 ;  /* 0x0000001200097202 */ /* 0x000fe20000000f00 */
[----:B------:R-:W-:Y:S04]  /*39de0*/  STL [R1+0x818], R17 ;  /* 0x0008181101007387 */ /* 0x000fe80000100800 */
        /* <DEDUP_REMOVED lines=10> */
[----:B-1----:R-:W-:Y:S01]  /*39e90*/  IMAD.MOV.U32 R8, RZ, RZ, R16 ;  /* 0x000000ffff087224 */ /* 0x002fe200078e0010 */
[----:B------:R1:W-:Y:S01]  /*39ea0*/  STL [R1+0x858], R16 ;  /* 0x0008581001007387 */ /* 0x0003e20000100800 */
[----:B------:R-:W-:Y:S02]  /*39eb0*/  IADD3 R214, P2, R214, R4, RZ ;  /* 0x00000004d6d67210 */ /* 0x000fe40007f5e0ff */
[----:B--2---:R-:W-:-:S04]  /*39ec0*/  IADD3.X R19, R19, R3, RZ, P1, !PT ;  /* 0x0000000313137210 */ /* 0x004fc80000ffe4ff */
[----:B------:R-:W-:Y:S01]  /*39ed0*/  MOV R9, R19 ;  /* 0x0000001300097202 */ /* 0x000fe20000000f00 */
[----:B----4-:R-:W-:Y:S01]  /*39ee0*/  IMAD.X R252, R252, 0x1, R3, P2 ;  /* 0x00000001fcfc7824 */ /* 0x010fe200010e0603 */
[----:B------:R2:W-:Y:S04]  /*39ef0*/  STL [R1+0x854], R19 ;  /* 0x0008541301007387 */ /* 0x0005e80000100800 */
[----:B------:R3:W-:Y:S04]  /*39f00*/  LDGSTS.E [R5+-0x7d000], desc[UR60][R8.64], P0 ;  /* 0x8300000008057fae */ /* 0x0007e8000812187c */
[----:B------:R4:W-:Y:S04]  /*39f10*/  STL [R1+0x898], R214 ;  /* 0x000898d601007387 */ /* 0x0009e80000100800 */
[----:B-1----:R-:W4:Y:S01]  /*39f20*/  LDL.LU R16, [R1+0x560] ;  /* 0x0005600001107983 */ /* 0x002f220000300800 */
[----:B---3--:R-:W-:-:S02]  /*39f30*/  IMAD.MOV.U32 R8, RZ, RZ, R214 ;  /* 0x000000ffff087224 */ /* 0x008fc400078e00d6 */
[----:B------:R-:W-:Y:S01]  /*39f40*/  IMAD.MOV.U32 R9, RZ, RZ, R252 ;  /* 0x000000ffff097224 */ /* 0x000fe200078e00fc */
[-C--:B------:R-:W-:Y:S01]  /*39f50*/  IADD3 R18, P2, R18, R4.reuse, RZ ;  /* 0x0000000412127210 */ /* 0x080fe20007f5e0ff */
[----:B------:R1:W-:Y:S04]  /*39f60*/  STL [R1+0x894], R252 ;  /* 0x000894fc01007387 */ /* 0x0003e80000100800 */
[----:B--2---:R-:W2:Y:S04]  /*39f70*/  LDL.LU R19, [R1+0x5a0] ;  /* 0x0005a00001137983 */ /* 0x004ea80000300800 */
[----:B----4-:R-:W3:Y:S01]  /*39f80*/  LDL.LU R214, [R1+0x55c] ;  /* 0x00055c0001d67983 */ /* 0x010ee20000300800 */
[----:B------:R-:W-:-:S03]  /*39f90*/  IADD3 R7, P1, R7, R4, RZ ;  /* 0x0000000407077210 */ /* 0x000fc60007f3e0ff */
[----:B------:R4:W-:Y:S04]  /*39fa0*/  LDGSTS.E [R5+-0x7cc00], desc[UR60][R8.64], P0 ;  /* 0x8340000008057fae */ /* 0x0009e8000812187c */
[----:B-1----:R-:W3:Y:S01]  /*39fb0*/  LDL.LU R252, [R1+0x59c] ;  /* 0x00059c0001fc7983 */ /* 0x002ee20000300800 */
[----:B------:R-:W-:-:S03]  /*39fc0*/  IADD3.X R215, R215, R3, RZ, P2, !PT ;  /* 0x00000003d7d77210 */ /* 0x000fc600017fe4ff */
[----:B------:R1:W-:Y:S01]  /*39fd0*/  STL [R1+0x8d8], R18 ;  /* 0x0008d81201007387 */ /* 0x0003e20000100800 */
[----:B----4-:R-:W-:Y:S01]  /*39fe0*/  IMAD.MOV.U32 R8, RZ, RZ, R18 ;  /* 0x000000ffff087224 */ /* 0x010fe200078e0012 */
[----:B------:R-:W-:Y:S01]  /*39ff0*/  MOV R9, R215 ;  /* 0x000000d700097202 */ /* 0x000fe20000000f00 */
[----:B------:R-:W-:Y:S01]  /*3a000*/  IMAD.X R17, R17, 0x1, R3, P1 ;  /* 0x0000000111117824 */ /* 0x000fe200008e0603 */
[----:B------:R-:W-:Y:S04]  /*3a010*/  STL [R1+0x8d4], R215 ;  /* 0x0008d4d701007387 */ /* 0x000fe80000100800 */
[----:B------:R4:W-:Y:S04]  /*3a020*/  STL [R1+0x918], R7 ;  /* 0x0009180701007387 */ /* 0x0009e80000100800 */
[----:B------:R4:W-:Y:S04]  /*3a030*/  LDGSTS.E [R5+-0x7c800], desc[UR60][R8.64], P0 ;  /* 0x8380000008057fae */ /* 0x0009e8000812187c */
[----:B------:R4:W-:Y:S04]  /*3a040*/  STL [R1+0x914], R17 ;  /* 0x0009141101007387 */ /* 0x0009e80000100800 */
[----:B-1----:R-:W3:Y:S01]  /*3a050*/  LDL.LU R18, [R1+0x5dc] ;  /* 0x0005dc0001127983 */ /* 0x002ee20000300800 */
[----:B----4-:R-:W-:-:S03]  /*3a060*/  IMAD.MOV.U32 R8, RZ, RZ, R7 ;  /* 0x000000ffff087224 */ /* 0x010fc600078e0007 */
[----:B------:R-:W4:Y:S01]  /*3a070*/  LDL.LU R7, [R1+0x5e0] ;  /* 0x0005e00001077983 */ /* 0x000f220000300800 */
[----:B------:R-:W-:-:S03]  /*3a080*/  IMAD.MOV.U32 R9, RZ, RZ, R17 ;  /* 0x000000ffff097224 */ /* 0x000fc600078e0011 */
[----:B------:R-:W4:Y:S04]  /*3a090*/  LDL.LU R215, [R1+0x61c] ;  /* 0x00061c0001d77983 */ /* 0x000f280000300800 */
[----:B------:R-:W4:Y:S04]  /*3a0a0*/  LDL.LU R17, [R1+0x620] ;  /* 0x0006200001117983 */ /* 0x000f280000300800 */
[----:B------:R1:W-:Y:S02]  /*3a0b0*/  LDGSTS.E [R5+-0x7c400], desc[UR60][R8.64], P0 ;  /* 0x83c0000008057fae */ /* 0x0003e4000812187c */
[----:B-1----:R-:W-:-:S04]  /*3a0c0*/  LOP3.LUT R5, R15, 0x10, RZ, 0x3c, !PT ;  /* 0x000000100f057812 */ /* 0x002fc800078e3cff */
[----:B------:R-:W-:Y:S02]  /*3a0d0*/  IADD3 R5, R5, 0x100000, R6 ;  /* 0x0010000005057810 */ /* 0x000fe40007ffe006 */
[----:B------:R-:W-:-:S05]  /*3a0e0*/  IADD3 R16, P1, R16, R4, RZ ;  /* 0x0000000410107210 */ /* 0x000fca0007f3e0ff */
[----:B------:R1:W-:Y:S01]  /*3a0f0*/  STL [R1+0x560], R16 ;  /* 0x0005601001007387 */ /* 0x0003e20000100800 */
[----:B------:R-:W-:Y:S01]  /*3a100*/  IMAD.MOV.U32 R8, RZ, RZ, R16 ;  /* 0x000000ffff087224 */ /* 0x000fe200078e0010 */
[----:B--2---:R-:W-:Y:S02]  /*3a110*/  IADD3 R19, P2, R19, R4, RZ ;  /* 0x0000000413137210 */ /* 0x004fe40007f5e0ff */
[----:B---3--:R-:W-:-:S03]  /*3a120*/  IADD3.X R214, R214, R3, RZ, P1, !PT ;  /* 0x00000003d6d67210 */ /* 0x008fc60000ffe4ff */
[----:B------:R-:W-:Y:S01]  /*3a130*/  STL [R1+0x5a0], R19 ;  /* 0x0005a01301007387 */ /* 0x000fe20000100800 */
[----:B------:R-:W-:-:S03]  /*3a140*/  MOV R9, R214 ;  /* 0x000000d600097202 */ /* 0x000fc60000000f00 */
[----:B------:R2:W-:Y:S01]  /*3a150*/  STL [R1+0x55c], R214 ;  /* 0x00055cd601007387 */ /* 0x0005e20000100800 */
[----:B------:R-:W-:-:S03]  /*3a160*/  IMAD.X R252, R252, 0x1, R3, P2 ;  /* 0x00000001fcfc7824 */ /* 0x000fc600010e0603 */
[----:B-1----:R-:W3:Y:S04]  /*3a170*/  LDL.LU R16, [R1+0x660] ;  /* 0x0006600001107983 */ /* 0x002ee80000300800 */
[----:B------:R1:W-:Y:S04]  /*3a180*/  LDGSTS.E [R5+-0x7ff80], desc[UR60][R8.64], P0 ;  /* 0x8008000008057fae */ /* 0x0003e8000812187c */
[----:B--2---:R-:W2:Y:S04]  /*3a190*/  LDL.LU R214, [R1+0x6a0] ;  /* 0x0006a00001d67983 */ /* 0x004ea80000300800 */
[----:B------:R1:W-:Y:S02]  /*3a1a0*/  STL [R1+0x59c], R252 ;  /* 0x00059cfc01007387 */ /* 0x0003e40000100800 */
[----:B-1----:R-:W-:-:S02]  /*3a1b0*/  IMAD.MOV.U32 R8, RZ, RZ, R19 ;  /* 0x000000ffff087224 */ /* 0x002fc400078e0013 */
[----:B------:R-:W-:Y:S01]  /*3a1c0*/  IMAD.MOV.U32 R9, RZ, RZ, R252 ;  /* 0x000000ffff097224 */ /* 0x000fe200078e00fc */
[----:B------:R-:W2:Y:S04]  /*3a1d0*/  LDL.LU R19, [R1+0x65c] ;  /* 0x00065c0001137983 */ /* 0x000ea80000300800 */
[----:B------:R-:W2:Y:S04]  /*3a1e0*/  LDL.LU R252, [R1+0x69c] ;  /* 0x00069c0001fc7983 */ /* 0x000ea80000300800 */
[----:B------:R1:W-:Y:S01]  /*3a1f0*/  LDGSTS.E [R5+-0x7fb80], desc[UR60][R8.64], P0 ;  /* 0x8048000008057fae */ /* 0x0003e2000812187c */
[----:B----4-:R-:W-:-:S04]  /*3a200*/  IADD3 R7, P1, R7, R4, RZ ;  /* 0x0000000407077210 */ /* 0x010fc80007f3e0ff */
[----:B------:R-:W-:Y:S02]  /*3a210*/  IADD3.X R18, R18, R3, RZ, P1, !PT ;  /* 0x0000000312127210 */ /* 0x000fe40000ffe4ff */
[----:B------:R-:W-:Y:S01]  /*3a220*/  IADD3 R17, P2, R17, R4, RZ ;  /* 0x0000000411117210 */ /* 0x000fe20007f5e0ff */
[----:B------:R4:W-:Y:S01]  /*3a230*/  STL [R1+0x5e0], R7 ;  /* 0x0005e00701007387 */ /* 0x0009e20000100800 */
[----:B-1----:R-:W-:Y:S01]  /*3a240*/  IMAD.MOV.U32 R8, RZ, RZ, R7 ;  /* 0x000000ffff087224 */ /* 0x002fe200078e0007 */
[----:B------:R-:W-:Y:S02]  /*3a250*/  MOV R9, R18 ;  /* 0x0000001200097202 */ /* 0x000fe40000000f00 */
[----:B------:R-:W-:Y:S01]  /*3a260*/  IMAD.X R215, R215, 0x1, R3, P2 ;  /* 0x00000001d7d77824 */ /* 0x000fe200010e0603 */
[----:B------:R1:W-:Y:S04]  /*3a270*/  STL [R1+0x5dc], R18 ;  /* 0x0005dc1201007387 */ /* 0x0003e80000100800 */
[----:B------:R1:W-:Y:S04]  /*3a280*/  STL [R1+0x620], R17 ;  /* 0x0006201101007387 */ /* 0x0003e80000100800 */
[----:B----4-:R-:W4:Y:S04]  /*3a290*/  LDL.LU R7, [R1+0x6e0] ;  /* 0x0006e00001077983 */ /* 0x010f280000300800 */
[----:B------:R1:W-:Y:S04]  /*3a2a0*/  STL [R1+0x61c], R215 ;  /* 0x00061cd701007387 */ /* 0x0003e80000100800 */
[----:B------:R1:W-:Y:S04]  /*3a2b0*/  LDGSTS.E [R5+-0x7f780], desc[UR60][R8.64], P0 ;  /* 0x8088000008057fae */ /* 0x0003e8000812187c */
[----:B-1----:R-:W4:Y:S01]  /*3a2c0*/  LDL.LU R18, [R1+0x720] ;  /* 0x0007200001127983 */ /* 0x002f220000300800 */
[----:B------:R-:W-:-:S03]  /*3a2d0*/  IMAD.MOV.U32 R8, RZ, RZ, R17 ;  /* 0x000000ffff087224 */ /* 0x000fc600078e0011 */
[----:B------:R-:W4:Y:S01]  /*3a2e0*/  LDL.LU R17, [R1+0x6dc] ;  /* 0x0006dc0001117983 */ /* 0x000f220000300800 */
[----:B------:R-:W-:-:S03]  /*3a2f0*/  IMAD.MOV.U32 R9, RZ, RZ, R215 ;  /* 0x000000ffff097224 */ /* 0x000fc600078e00d7 */
[----:B------:R-:W4:Y:S04]  /*3a300*/  LDL.LU R215, [R1+0x71c] ;  /* 0x00071c0001d77983 */ /* 0x000f280000300800 */
[----:B------:R1:W-:Y:S01]  /*3a310*/  LDGSTS.E [R5+-0x7f380], desc[UR60][R8.64], P0 ;  /* 0x80c8000008057fae */ /* 0x0003e2000812187c */
[-C--:B---3--:R-:W-:Y:S02]  /*3a320*/  IADD3 R16, P1, R16, R4.reuse, RZ ;  /* 0x0000000410107210 */ /* 0x088fe40007f3e0ff */
[----:B--2---:R-:W-:-:S03]  /*3a330*/  IADD3 R214, P2, R214, R4, RZ ;  /* 0x00000004d6d67210 */ /* 0x004fc60007f5e0ff */
[----:B------:R2:W-:Y:S01]  /*3a340*/  STL [R1+0x660], R16 ;  /* 0x0006601001007387 */ /* 0x0005e20000100800 */
[----:B-1----:R-:W-:Y:S01]  /*3a350*/  IMAD.MOV.U32 R8, RZ, RZ, R16 ;  /* 0x000000ffff087224 */ /* 0x002fe200078e0010 */
[----:B------:R-:W-:Y:S01]  /*3a360*/  IADD3.X R19, R19, R3, RZ, P1, !PT ;  /* 0x0000000313137210 */ /* 0x000fe20000ffe4ff */
[----:B------:R-:W-:-:S03]  /*3a370*/  IMAD.X R252, R252, 0x1, R3, P2 ;  /* 0x00000001fcfc7824 */ /* 0x000fc600010e0603 */
[----:B------:R-:W-:Y:S01]  /*3a380*/  MOV R9, R19 ;  /* 0x0000001300097202 */ /* 0x000fe20000000f00 */
[----:B------:R1:W-:Y:S04]  /*3a390*/  STL [R1+0x65c], R19 ;  /* 0x00065c1301007387 */ /* 0x0003e80000100800 */
[----:B------:R3:W-:Y:S04]  /*3a3a0*/  STL [R1+0x6a0], R214 ;  /* 0x0006a0d601007387 */ /* 0x0007e80000100800 */
[----:B--2---:R-:W2:Y:S04]  /*3a3b0*/  LDL.LU R16, [R1+0x760] ;  /* 0x0007600001107983 */ /* 0x004ea80000300800 */
[----:B------:R3:W-:Y:S04]  /*3a3c0*/  STL [R1+0x69c], R252 ;  /* 0x00069cfc01007387 */ /* 0x0007e80000100800 */
[----:B------:R3:W-:Y:S04]  /*3a3d0*/  LDGSTS.E [R5+-0x7ef80], desc[UR60][R8.64], P0 ;  /* 0x8108000008057fae */ /* 0x0007e8000812187c */
[----:B-1----:R-:W2:Y:S01]  /*3a3e0*/  LDL.LU R19, [R1+0x7a0] ;  /* 0x0007a00001137983 */ /* 0x002ea20000300800 */
[----:B----4-:R-:W-:Y:S01]  /*3a3f0*/  IADD3 R7, P1, R7, R4, RZ ;  /* 0x0000000407077210 */ /* 0x010fe20007f3e0ff */
[----:B---3--:R-:W-:-:S02]  /*3a400*/  IMAD.MOV.U32 R8, RZ, RZ, R214 ;  /* 0x000000ffff087224 */ /* 0x008fc400078e00d6 */
[----:B------:R-:W-:Y:S01]  /*3a410*/  IMAD.MOV.U32 R9, RZ, RZ, R252 ;  /* 0x000000ffff097224 */ /* 0x000fe200078e00fc */
[----:B------:R-:W3:Y:S04]  /*3a420*/  LDL.LU R214, [R1+0x75c] ;  /* 0x00075c0001d67983 */ /* 0x000ee80000300800 */
[----:B------:R-:W4:Y:S01]  /*3a430*/  LDL.LU R252, [R1+0x79c] ;  /* 0x00079c0001fc7983 */ /* 0x000f220000300800 */
[----:B------:R-:W-:-:S03]  /*3a440*/  IADD3 R18, P2, R18, R4, RZ ;  /* 0x0000000412127210 */ /* 0x000fc60007f5e0ff */
[----:B------:R1:W-:Y:S04]  /*3a450*/  LDGSTS.E [R5+-0x7eb80], desc[UR60][R8.64], P0 ;  /* 0x8148000008057fae */ /* 0x0003e8000812187c */
[----:B------:R1:W-:Y:S01]  /*3a460*/  STL [R1+0x6e0], R7 ;  /* 0x0006e00701007387 */ /* 0x0003e20000100800 */
[----:B------:R-:W-:Y:S01]  /*3a470*/  IADD3.X R17, R17, R3, RZ, P1, !PT ;  /* 0x0000000311117210 */ /* 0x000fe20000ffe4ff */
[----:B-1----:R-:W-:-:S03]  /*3a480*/  IMAD.MOV.U32 R8, RZ, RZ, R7 ;  /* 0x000000ffff087224 */ /* 0x002fc600078e0007 */
[----:B------:R-:W-:Y:S01]  /*3a490*/  MOV R9, R17 ;  /* 0x0000001100097202 */ /* 0x000fe20000000f00 */
[----:B------:R-:W-:Y:S01]  /*3a4a0*/  IMAD.X R215, R215, 0x1, R3, P2 ;  /* 0x00000001d7d77824 */ /* 0x000fe200010e0603 */
[----:B------:R1:W-:Y:S04]  /*3a4b0*/  STL [R1+0x6dc], R17 ;  /* 0x0006dc1101007387 */ /* 0x0003e80000100800 */
[----:B------:R1:W-:Y:S04]  /*3a4c0*/  STL [R1+0x720], R18 ;  /* 0x0007201201007387 */ /* 0x0003e80000100800 */
[----:B------:R-:W4:Y:S04]  /*3a4d0*/  LDL.LU R7, [R1+0x7e0] ;  /* 0x0007e00001077983 */ /* 0x000f280000300800 */
        /* <DEDUP_REMOVED lines=8> */
[----:B--2---:R-:W-:-:S05]  /*3a560*/  IADD3 R16, P1, R16, R4, RZ ;  /* 0x0000000410107210 */ /* 0x004fca0007f3e0ff */
[----:B------:R2:W-:Y:S01]  /*3a570*/  STL [R1+0x760], R16 ;  /* 0x0007601001007387 */ /* 0x0005e20000100800 */
[----:B-1----:R-:W-:Y:S01]  /*3a580*/  IMAD.MOV.U32 R8, RZ, RZ, R16 ;  /* 0x000000ffff087224 */ /* 0x002fe200078e0010 */
[----:B------:R-:W-:Y:S02]  /*3a590*/  IADD3 R19, P2, R19, R4, RZ ;  /* 0x0000000413137210 */ /* 0x000fe40007f5e0ff */
[----:B---3--:R-:W-:-:S03]  /*3a5a0*/  IADD3.X R214, R214, R3, RZ, P1, !PT ;  /* 0x00000003d6d67210 */ /* 0x008fc60000ffe4ff */
[----:B----4-:R-:W-:Y:S01]  /*3a5b0*/  IMAD.X R252, R252, 0x1, R3, P2 ;  /* 0x00000001fcfc7824 */ /* 0x010fe200010e0603 */
[----:B------:R-:W-:Y:S01]  /*3a5c0*/  MOV R9, R214 ;  /* 0x000000d600097202 */ /* 0x000fe20000000f00 */
[----:B------:R1:W-:Y:S04]  /*3a5d0*/  STL [R1+0x75c], R214 ;  /* 0x00075cd601007387 */ /* 0x0003e80000100800 */
[----:B------:R3:W-:Y:S04]  /*3a5e0*/  STL [R1+0x7a0], R19 ;  /* 0x0007a01301007387 */ /* 0x0007e80000100800 */
[----:B--2---:R-:W2:Y:S04]  /*3a5f0*/  LDL.LU R16, [R1+0x860] ;  /* 0x0008600001107983 */ /* 0x004ea80000300800 */
[----:B------:R4:W-:Y:S04]  /*3a600*/  STL [R1+0x79c], R252 ;  /* 0x00079cfc01007387 */ /* 0x0009e80000100800 */
[----:B------:R3:W-:Y:S04]  /*3a610*/  LDGSTS.E [R5+-0x7df80], desc[UR60][R8.64], P0 ;  /* 0x8208000008057fae */ /* 0x0007e8000812187c */
[----:B-1----:R-:W2:Y:S01]  /*3a620*/  LDL.LU R214, [R1+0x8a0] ;  /* 0x0008a00001d67983 */ /* 0x002ea20000300800 */
[----:B------:R-:W-:Y:S01]  /*3a630*/  IADD3 R7, P1, R7, R4, RZ ;  /* 0x0000000407077210 */ /* 0x000fe20007f3e0ff */
[----:B---3--:R-:W-:-:S02]  /*3a640*/  IMAD.MOV.U32 R8, RZ, RZ, R19 ;  /* 0x000000ffff087224 */ /* 0x008fc400078e0013 */
[----:B------:R-:W-:Y:S01]  /*3a650*/  IMAD.MOV.U32 R9, RZ, RZ, R252 ;  /* 0x000000ffff097224 */ /* 0x000fe200078e00fc */
[----:B------:R-:W3:Y:S04]  /*3a660*/  LDL.LU R19, [R1+0x85c] ;  /* 0x00085c0001137983 */ /* 0x000ee80000300800 */
[----:B----4-:R-:W4:Y:S01]  /*3a670*/  LDL.LU R252, [R1+0x89c] ;  /* 0x00089c0001fc7983 */ /* 0x010f220000300800 */
[----:B------:R-:W-:-:S03]  /*3a680*/  IADD3 R17, P2, R17, R4, RZ ;  /* 0x0000000411117210 */ /* 0x000fc60007f5e0ff */
[----:B------:R1:W-:Y:S04]  /*3a690*/  LDGSTS.E [R5+-0x7db80], desc[UR60][R8.64], P0 ;  /* 0x8248000008057fae */ /* 0x0003e8000812187c */
[----:B------:R-:W-:Y:S01]  /*3a6a0*/  STL [R1+0x7e0], R7 ;  /* 0x0007e00701007387 */ /* 0x000fe20000100800 */
[----:B------:R-:W-:Y:S01]  /*3a6b0*/  IADD3.X R18, R18, R3, RZ, P1, !PT ;  /* 0x0000000312127210 */ /* 0x000fe20000ffe4ff */
[----:B-1----:R-:W-:-:S03]  /*3a6c0*/  IMAD.MOV.U32 R8, RZ, RZ, R7 ;  /* 0x000000ffff087224 */ /* 0x002fc600078e0007 */
[----:B------:R-:W-:Y:S01]  /*3a6d0*/  MOV R9, R18 ;  /* 0x0000001200097202 */ /* 0x000fe20000000f00 */
[----:B------:R-:W-:Y:S01]  /*3a6e0*/  IMAD.X R215, R215, 0x1, R3, P2 ;  /* 0x00000001d7d77824 */ /* 0x000fe200010e0603 */
[----:B------:R1:W-:Y:S04]  /*3a6f0*/  STL [R1+0x7dc], R18 ;  /* 0x0007dc1201007387 */ /* 0x0003e80000100800 */
[----:B------:R-:W-:Y:S04]  /*3a700*/  STL [R1+0x820], R17 ;  /* 0x0008201101007387 */ /* 0x000fe80000100800 */
[----:B------:R1:W-:Y:S04]  /*3a710*/  LDGSTS.E [R5+-0x7d780], desc[UR60][R8.64], P0 ;  /* 0x8288000008057fae */ /* 0x0003e8000812187c */
[----:B-1----:R-:W4:Y:S04]  /*3a720*/  LDL.LU R18, [R1+0x8e0] ;  /* 0x0008e00001127983 */ /* 0x002f280000300800 */
[----:B------:R1:W-:Y:S04]  /*3a730*/  STL [R1+0x81c], R215 ;  /* 0x00081cd701007387 */ /* 0x0003e80000100800 */
[----:B------:R-:W4:Y:S01]  /*3a740*/  LDL.LU R7, [R1+0x920] ;  /* 0x0009200001077983 */ /* 0x000f220000300800 */
[----:B------:R-:W-:-:S02]  /*3a750*/  IMAD.MOV.U32 R9, RZ, RZ, R215 ;  /* 0x000000ffff097224 */ /* 0x000fc400078e00d7 */
[----:B------:R-:W-:Y:S01]  /*3a760*/  IMAD.MOV.U32 R8, RZ, RZ, R17 ;  /* 0x000000ffff087224 */ /* 0x000fe200078e0011 */
[----:B-1----:R-:W4:Y:S04]  /*3a770*/  LDL.LU R215, [R1+0x8dc] ;  /* 0x0008dc0001d77983 */ /* 0x002f280000300800 */
[----:B------:R-:W4:Y:S04]  /*3a780*/  LDL.LU R17, [R1+0x91c] ;  /* 0x00091c0001117983 */ /* 0x000f280000300800 */
[----:B------:R1:W-:Y:S01]  /*3a790*/  LDGSTS.E [R5+-0x7d380], desc[UR60][R8.64], P0 ;  /* 0x82c8000008057fae */ /* 0x0003e2000812187c */
[----:B--2---:R-:W-:-:S05]  /*3a7a0*/  IADD3 R16, P1, R16, R4, RZ ;  /* 0x0000000410107210 */ /* 0x004fca0007f3e0ff */
[----:B-1----:R-:W-:Y:S01]  /*3a7b0*/  IMAD.MOV.U32 R8, RZ, RZ, R16 ;  /* 0x000000ffff087224 */ /* 0x002fe200078e0010 */
[----:B------:R-:W-:Y:S01]  /*3a7c0*/  IADD3 R214, P2, R214, R4, RZ ;  /* 0x00000004d6d67210 */ /* 0x000fe20007f5e0ff */
[----:B------:R1:W-:Y:S01]  /*3a7d0*/  STL [R1+0x860], R16 ;  /* 0x0008601001007387 */ /* 0x0003e20000100800 */
[----:B---3--:R-:W-:-:S04]  /*3a7e0*/  IADD3.X R19, R19, R3, RZ, P1, !PT ;  /* 0x0000000313137210 */ /* 0x008fc80000ffe4ff */
        /* <DEDUP_REMOVED lines=8> */
[----:B------:R1:W-:Y:S04]  /*3a870*/  STL [R1+0x89c], R252 ;  /* 0x00089cfc01007387 */ /* 0x0003e80000100800 */
[----:B--2---:R-:W2:Y:S04]  /*3a880*/  LDL.LU R19, [R1+0x5a8] ;  /* 0x0005a80001137983 */ /* 0x004ea80000300800 */
[----:B----4-:R-:W3:Y:S01]  /*3a890*/  LDL.LU R214, [R1+0x564] ;  /* 0x0005640001d67983 */ /* 0x010ee20000300800 */
[----:B------:R-:W-:-:S03]  /*3a8a0*/  IADD3 R18, P2, R18, R4, RZ ;  /* 0x0000000412127210 */ /* 0x000fc60007f5e0ff */
[----:B------:R4:W-:Y:S04]  /*3a8b0*/  LDGSTS.E [R5+-0x7cb80], desc[UR60][R8.64], P0 ;  /* 0x8348000008057fae */ /* 0x0009e8000812187c */
[----:B-1----:R-:W3:Y:S01]  /*3a8c0*/  LDL.LU R252, [R1+0x5a4] ;  /* 0x0005a40001fc7983 */ /* 0x002ee20000300800 */
[----:B------:R-:W-:Y:S02]  /*3a8d0*/  IADD3 R7, P1, R7, R4, RZ ;  /* 0x0000000407077210 */ /* 0x000fe40007f3e0ff */
[----:B------:R-:W-:Y:S01]  /*3a8e0*/  IADD3.X R215, R215, R3, RZ, P2, !PT ;  /* 0x00000003d7d77210 */ /* 0x000fe200017fe4ff */
[----:B----4-:R-:W-:Y:S01]  /*3a8f0*/  IMAD.MOV.U32 R8, RZ, RZ, R18 ;  /* 0x000000ffff087224 */ /* 0x010fe200078e0012 */
[----:B------:R1:W-:Y:S01]  /*3a900*/  STL [R1+0x8e0], R18 ;  /* 0x0008e01201007387 */ /* 0x0003e20000100800 */
[----:B------:R-:W-:Y:S01]  /*3a910*/  IMAD.X R17, R17, 0x1, R3, P1 ;  /* 0x0000000111117824 */ /* 0x000fe200008e0603 */
[----:B------:R-:W-:-:S02]  /*3a920*/  MOV R9, R215 ;  /* 0x000000d700097202 */ /* 0x000fc40000000f00 */
        /* <DEDUP_REMOVED lines=62> */
[----:B---3--:R-:W-:-:S02]  /*3ad10*/  IMAD.MOV.U32 R8, RZ, RZ, R214 ;  /* 0x000000ffff087224 */ /* 0x008fc400078e00d6 */
[----:B------:R-:W-:Y:S01]  /*3ad20*/  IMAD.MOV.U32 R9, RZ, RZ, R252 ;  /* 0x000000ffff097224 */ /* 0x000fe200078e00fc */
[----:B------:R-:W3:Y:S01]  /*3ad30*/  LDL.LU R214, [R1+0x764] ;  /* 0x0007640001d67983 */ /* 0x000ee20000300800 */
[----:B----4-:R-:W-:-:S03]  /*3ad40*/  IADD3 R7, P1, R7, R4, RZ ;  /* 0x0000000407077210 */ /* 0x010fc60007f3e0ff */
[----:B------:R-:W4:Y:S04]  /*3ad50*/  LDL.LU R252, [R1+0x7a4] ;  /* 0x0007a40001fc7983 */ /* 0x000f280000300800 */
[----:B------:R1:W-:Y:S01]  /*3ad60*/  LDGSTS.E [R5+-0x7eb00], desc[UR60][R8.64], P0 ;  /* 0x8150000008057fae */ /* 0x0003e2000812187c */
[----:B------:R-:W-:-:S03]  /*3ad70*/  IADD3 R18, P2, R18, R4, RZ ;  /* 0x0000000412127210 */ /* 0x000fc60007f5e0ff */
[----:B------:R1:W-:Y:S01]  /*3ad80*/  STL [R1+0x6e8], R7 ;  /* 0x0006e80701007387 */ /* 0x0003e20000100800 */
[----:B------:R-:W-:Y:S01]  /*3ad90*/  IADD3.X R17, R17, R3, RZ, P1, !PT ;  /* 0x0000000311117210 */ /* 0x000fe20000ffe4ff */
[----:B-1----:R-:W-:Y:S02]  /*3ada0*/  IMAD.MOV.U32 R8, RZ, RZ, R7 ;  /* 0x000000ffff087224 */ /* 0x002fe400078e0007 */
[----:B------:R-:W-:Y:S01]  /*3adb0*/  IMAD.X R215, R215, 0x1, R3, P2 ;  /* 0x00000001d7d77824 */ /* 0x000fe200010e0603 */
[----:B------:R-:W-:Y:S01]  /*3adc0*/  MOV R9, R17 ;  /* 0x0000001100097202 */ /* 0x000fe20000000f00 */
        /* <DEDUP_REMOVED lines=24> */
[----:B---3--:R-:W-:Y:S01]  /*3af50*/  IMAD.MOV.U32 R8, RZ, RZ, R19 ;  /* 0x000000ffff087224 */ /* 0x008fe200078e0013 */
[-C--:B------:R-:W-:Y:S01]  /*3af60*/  IADD3 R7, P1, R7, R4.reuse, RZ ;  /* 0x0000000407077210 */ /* 0x080fe20007f3e0ff */
[----:B------:R-:W-:Y:S01]  /*3af70*/  IMAD.MOV.U32 R9, RZ, RZ, R252 ;  /* 0x000000ffff097224 */ /* 0x000fe200078e00fc */
[----:B------:R-:W3:Y:S04]  /*3af80*/  LDL.LU R19, [R1+0x864] ;  /* 0x0008640001137983 */ /* 0x000ee80000300800 */
[----:B----4-:R-:W4:Y:S04]  /*3af90*/  LDL.LU R252, [R1+0x8a4] ;  /* 0x0008a40001fc7983 */ /* 0x010f280000300800 */
[----:B------:R1:W-:Y:S01]  /*3afa0*/  LDGSTS.E [R5+-0x7db00], desc[UR60][R8.64], P0 ;  /* 0x8250000008057fae */ /* 0x0003e2000812187c */
[----:B------:R-:W-:-:S03]  /*3afb0*/  IADD3 R17, P2, R17, R4, RZ ;  /* 0x0000000411117210 */ /* 0x000fc60007f5e0ff */
[----:B------:R-:W-:Y:S01]  /*3afc0*/  STL [R1+0x7e8], R7 ;  /* 0x0007e80701007387 */ /* 0x000fe20000100800 */
[----:B------:R-:W-:Y:S01]  /*3afd0*/  IADD3.X R18, R18, R3, RZ, P1, !PT ;  /* 0x0000000312127210 */ /* 0x000fe20000ffe4ff */
[----:B-1----:R-:W-:Y:S02]  /*3afe0*/  IMAD.MOV.U32 R8, RZ, RZ, R7 ;  /* 0x000000ffff087224 */ /* 0x002fe400078e0007 */
[----:B------:R-:W-:Y:S01]  /*3aff0*/  IMAD.X R215, R215, 0x1, R3, P2 ;  /* 0x00000001d7d77824 */ /* 0x000fe200010e0603 */
[----:B------:R-:W-:Y:S01]  /*3b000*/  MOV R9, R18 ;  /* 0x0000001200097202 */ /* 0x000fe20000000f00 */
        /* <DEDUP_REMOVED lines=26> */
[----:B----4-:R-:W3:Y:S04]  /*3b1b0*/  LDL.LU R214, [R1+0x56c] ;  /* 0x00056c0001d67983 */ /* 0x010ee80000300800 */
[----:B------:R4:W-:Y:S01]  /*3b1c0*/  LDGSTS.E [R5+-0x7cb00], desc[UR60][R8.64], P0 ;  /* 0x8350000008057fae */ /* 0x0009e2000812187c */
[----:B------:R-:W-:-:S03]  /*3b1d0*/  IADD3 R18, P1, R18, R4, RZ ;  /* 0x0000000412127210 */ /* 0x000fc60007f3e0ff */
[----:B-1----:R-:W3:Y:S01]  /*3b1e0*/  LDL.LU R252, [R1+0x5ac] ;  /* 0x0005ac0001fc7983 */ /* 0x002ee20000300800 */
[----:B------:R-:W-:Y:S02]  /*3b1f0*/  IADD3 R7, P2, R7, R4, RZ ;  /* 0x0000000407077210 */ /* 0x000fe40007f5e0ff */
[----:B------:R-:W-:Y:S01]  /*3b200*/  IADD3.X R215, R215, R3, RZ, P1, !PT ;  /* 0x00000003d7d77210 */ /* 0x000fe20000ffe4ff */
[----:B----4-:R-:W-:Y:S01]  /*3b210*/  IMAD.MOV.U32 R8, RZ, RZ, R18 ;  /* 0x000000ffff087224 */ /* 0x010fe200078e0012 */
[----:B------:R1:W-:Y:S01]  /*3b220*/  STL [R1+0x8e8], R18 ;  /* 0x0008e81201007387 */ /* 0x0003e20000100800 */
[----:B------:R-:W-:Y:S01]  /*3b230*/  IMAD.X R17, R17, 0x1, R3, P2 ;  /* 0x0000000111117824 */ /* 0x000fe200010e0603 */
[----:B------:R-:W-:Y:S02]  /*3b240*/  MOV R9, R215 ;  /* 0x000000d700097202 */ /* 0x000fe40000000f00 */
        /* <DEDUP_REMOVED lines=69> */
[----:B------:R1:W-:Y:S02]  /*3b6a0*/  STL [R1+0x6f0], R7 ;  /* 0x0006f00701007387 */ /* 0x0003e40000100800 */
[----:B-1----:R-:W-:Y:S01]  /*3b6b0*/  IMAD.MOV.U32 R8, RZ, RZ, R7 ;  /* 0x000000ffff087224 */ /* 0x002fe200078e0007 */
[----:B------:R-:W-:Y:S01]  /*3b6c0*/  IADD3.X R17, R17, R3, RZ, P1, !PT ;  /* 0x0000000311117210 */ /* 0x000fe20000ffe4ff */
[----:B------:R-:W-:-:S03]  /*3b6d0*/  IMAD.X R215, R215, 0x1, R3, P2 ;  /* 0x00000001d7d77824 */ /* 0x000fc600010e0603 */
        /* <DEDUP_REMOVED lines=16> */
[----:B---3--:R-:W-:-:S04]  /*3b7e0*/  IADD3.X R214, R214, R3, RZ, P1, !PT ;  /* 0x00000003d6d67210 */ /* 0x008fc80000ffe4ff */
[----:B------:R-:W-:Y:S01]  /*3b7f0*/  MOV R9, R214 ;  /* 0x000000d600097202 */ /* 0x000fe20000000f00 */
[----:B----4-:R-:W-:Y:S01]  /*3b800*/  IMAD.X R252, R252, 0x1, R3, P2 ;  /* 0x00000001fcfc7824 */ /* 0x010fe200010e0603 */
        /* <DEDUP_REMOVED lines=9> */
[----:B------:R-:W-:-:S03]  /*3b8a0*/  IADD3 R7, P1, R7, R4, RZ ;  /* 0x0000000407077210 */ /* 0x000fc60007f3e0ff */
[----:B----4-:R-:W4:Y:S04]  /*3b8b0*/  LDL.LU R252, [R1+0x8ac] ;  /* 0x0008ac0001fc7983 */ /* 0x010f280000300800 */
[----:B------:R1:W-:Y:S01]  /*3b8c0*/  LDGSTS.E [R5+-0x7da80], desc[UR60][R8.64], P0 ;  /* 0x8258000008057fae */ /* 0x0003e2000812187c */
[----:B------:R-:W-:-:S03]  /*3b8d0*/  IADD3 R17, P2, R17, R4, RZ ;  /* 0x0000000411117210 */ /* 0x000fc60007f5e0ff */
[----:B------:R-:W-:Y:S01]  /*3b8e0*/  STL [R1+0x7f0], R7 ;  /* 0x0007f00701007387 */ /* 0x000fe20000100800 */
[----:B-1----:R-:W-:Y:S01]  /*3b8f0*/  IMAD.MOV.U32 R8, RZ, RZ, R7 ;  /* 0x000000ffff087224 */ /* 0x002fe200078e0007 */
[----:B------:R-:W-:Y:S01]  /*3b900*/  IADD3.X R18, R18, R3, RZ, P1, !PT ;  /* 0x0000000312127210 */ /* 0x000fe20000ffe4ff */
[----:B------:R-:W-:-:S03]  /*3b910*/  IMAD.X R215, R215, 0x1, R3, P2 ;  /* 0x00000001d7d77824 */ /* 0x000fc600010e0603 */
        /* <DEDUP_REMOVED lines=28> */
[----:B------:R4:W-:Y:S04]  /*3bae0*/  LDGSTS.E [R5+-0x7ca80], desc[UR60][R8.64], P0 ;  /* 0x8358000008057fae */ /* 0x0009e8000812187c */
[----:B-1----:R-:W3:Y:S01]  /*3baf0*/  LDL.LU R252, [R1+0x5b4] ;  /* 0x0005b40001fc7983 */ /* 0x002ee20000300800 */
[----:B------:R-:W-:-:S02]  /*3bb00*/  IADD3 R18, P1, R18, R4, RZ ;  /* 0x0000000412127210 */ /* 0x000fc40007f3e0ff */
[----:B------:R-:W-:-:S03]  /*3bb10*/  IADD3 R7, P2, R7, R4, RZ ;  /* 0x0000000407077210 */ /* 0x000fc60007f5e0ff */
[----:B----4-:R-:W-:Y:S01]  /*3bb20*/  IMAD.MOV.U32 R8, RZ, RZ, R18 ;  /* 0x000000ffff087224 */ /* 0x010fe200078e0012 */
[----:B------:R-:W-:Y:S01]  /*3bb30*/  IADD3.X R215, R215, R3, RZ, P1, !PT ;  /* 0x00000003d7d77210 */ /* 0x000fe20000ffe4ff */
[----:B------:R1:W-:Y:S01]  /*3bb40*/  STL [R1+0x8f0], R18 ;  /* 0x0008f01201007387 */ /* 0x0003e20000100800 */
[----:B------:R-:W-:Y:S02]  /*3bb50*/  IMAD.X R17, R17, 0x1, R3, P2 ;  /* 0x0000000111117824 */ /* 0x000fe400010e0603 */
[----:B------:R-:W-:Y:S01]  /*3bb60*/  MOV R9, R215 ;  /* 0x000000d700097202 */ /* 0x000fe20000000f00 */
        /* <DEDUP_REMOVED lines=64> */
[----:B------:R-:W3:Y:S04]  /*3bf70*/  LDL.LU R214, [R1+0x774] ;  /* 0x0007740001d67983 */ /* 0x000ee80000300800 */
[----:B------:R-:W3:Y:S04]  /*3bf80*/  LDL.LU R252, [R1+0x7b4] ;  /* 0x0007b40001fc7983 */ /* 0x000ee80000300800 */
[----:B------:R1:W-:Y:S01]  /*3bf90*/  LDGSTS.E [R5+-0x7ea00], desc[UR60][R8.64], P0 ;  /* 0x8160000008057fae */ /* 0x0003e2000812187c */
[----:B----4-:R-:W-:-:S05]  /*3bfa0*/  IADD3 R7, P1, R7, R4, RZ ;  /* 0x0000000407077210 */ /* 0x010fca0007f3e0ff */
[----:B------:R4:W-:Y:S01]  /*3bfb0*/  STL [R1+0x6f8], R7 ;  /* 0x0006f80701007387 */ /* 0x0009e20000100800 */
[----:B------:R-:W-:Y:S01]  /*3bfc0*/  IADD3 R18, P2, R18, R4, RZ ;  /* 0x0000000412127210 */ /* 0x000fe20007f5e0ff */
[----:B-1----:R-:W-:Y:S01]  /*3bfd0*/  IMAD.MOV.U32 R8, RZ, RZ, R7 ;  /* 0x000000ffff087224 */ /* 0x002fe200078e0007 */
[----:B------:R-:W-:-:S03]  /*3bfe0*/  IADD3.X R17, R17, R3, RZ, P1, !PT ;  /* 0x0000000311117210 */ /* 0x000fc60000ffe4ff */
[----:B------:R-:W-:Y:S01]  /*3bff0*/  IMAD.X R215, R215, 0x1, R3, P2 ;  /* 0x00000001d7d77824 */ /* 0x000fe200010e0603 */
[----:B------:R-:W-:Y:S01]  /*3c000*/  MOV R9, R17 ;  /* 0x0000001100097202 */ /* 0x000fe20000000f00 */
        /* <DEDUP_REMOVED lines=16> */
[----:B------:R-:W-:Y:S01]  /*3c110*/  IMAD.X R252, R252, 0x1, R3, P2 ;  /* 0x00000001fcfc7824 */ /* 0x000fe200010e0603 */
        /* <DEDUP_REMOVED lines=10> */
[----:B------:R-:W3:Y:S01]  /*3c1c0*/  LDL.LU R252, [R1+0x8b4] ;  /* 0x0008b40001fc7983 */ /* 0x000ee20000300800 */
[----:B----4-:R-:W-:-:S03]  /*3c1d0*/  IADD3 R7, P1, R7, R4, RZ ;  /* 0x0000000407077210 */ /* 0x010fc60007f3e0ff */
[----:B------:R1:W-:Y:S04]  /*3c1e0*/  LDGSTS.E [R5+-0x7da00], desc[UR60][R8.64], P0 ;  /* 0x8260000008057fae */ /* 0x0003e8000812187c */
[----:B------:R-:W-:Y:S01]  /*3c1f0*/  STL [R1+0x7f8], R7 ;  /* 0x0007f80701007387 */ /* 0x000fe20000100800 */
[----:B------:R-:W-:Y:S01]  /*3c200*/  IADD3 R17, P2, R17, R4, RZ ;  /* 0x0000000411117210 */ /* 0x000fe20007f5e0ff */
[----:B-1----:R-:W-:Y:S01]  /*3c210*/  IMAD.MOV.U32 R8, RZ, RZ, R7 ;  /* 0x000000ffff087224 */ /* 0x002fe200078e0007 */
[----:B------:R-:W-:-:S03]  /*3c220*/  IADD3.X R18, R18, R3, RZ, P1, !PT ;  /* 0x0000000312127210 */ /* 0x000fc60000ffe4ff */
[----:B------:R-:W-:Y:S01]  /*3c230*/  IMAD.X R215, R215, 0x1, R3, P2 ;  /* 0x00000001d7d77824 */ /* 0x000fe200010e0603 */
[----:B------:R-:W-:Y:S01]  /*3c240*/  MOV R9, R18 ;  /* 0x0000001200097202 */ /* 0x000fe20000000f00 */
[----:B------:R1:W-:Y:S04]  /*3c250*/  STL [R1+0x7f4], R18 ;  /* 0x0007f41201007387 */ /* 0x0003e80000100800 */
[----:B------:R-:W-:Y:S04]  /*3c260*/  STL [R1+0x838], R17 ;  /* 0x0008381101007387 */ /* 0x000fe80000100800 */
[----:B------:R4:W-:Y:S04]  /*3c270*/  LDGSTS.E [R5+-0x7d600], desc[UR60][R8.64], P0 ;  /* 0x82a0000008057fae */ /* 0x0009e8000812187c */
[----:B-1----:R-:W3:Y:S04]  /*3c280*/  LDL.LU R18, [R1+0x8f8] ;  /* 0x0008f80001127983 */ /* 0x002ee80000300800 */
[----:B------:R1:W-:Y:S04]  /*3c290*/  STL [R1+0x834], R215 ;  /* 0x000834d701007387 */ /* 0x0003e80000100800 */
[----:B------:R-:W3:Y:S01]  /*3c2a0*/  LDL.LU R7, [R1+0x938] ;  /* 0x0009380001077983 */ /* 0x000ee20000300800 */
[----:B----4-:R-:W-:-:S02]  /*3c2b0*/  IMAD.MOV.U32 R9, RZ, RZ, R215 ;  /* 0x000000ffff097224 */ /* 0x010fc400078e00d7 */
        /* <DEDUP_REMOVED lines=10> */
[----:B------:R-:W-:Y:S01]  /*3c360*/  IMAD.X R252, R252, 0x1, R3, P2 ;  /* 0x00000001fcfc7824 */ /* 0x000fe200010e0603 */
        /* <DEDUP_REMOVED lines=8> */
[----:B------:R-:W3:Y:S04]  /*3c3f0*/  LDL.LU R214, [R1+0x57c] ;  /* 0x00057c0001d67983 */ /* 0x000ee80000300800 */
        /* <DEDUP_REMOVED lines=78> */
[----:B-1----:R-:W-:Y:S01]  /*3c8e0*/  IMAD.MOV.U32 R8, RZ, RZ, R7 ;  /* 0x000000ffff087224 */ /* 0x002fe200078e0007 */
[----:B------:R-:W-:Y:S02]  /*3c8f0*/  IADD3 R18, P2, R18, R4, RZ ;  /* 0x0000000412127210 */ /* 0x000fe40007f5e0ff */
        /* <DEDUP_REMOVED lines=33> */
[----:B------:R-:W-:Y:S01]  /*3cb10*/  STL [R1+0x800], R7 ;  /* 0x0008000701007387 */ /* 0x000fe20000100800 */
[----:B-1----:R-:W-:Y:S01]  /*3cb20*/  IMAD.MOV.U32 R8, RZ, RZ, R7 ;  /* 0x000000ffff087224 */ /* 0x002fe200078e0007 */
[----:B------:R-:W-:Y:S02]  /*3cb30*/  IADD3 R17, P2, R17, R4, RZ ;  /* 0x0000000411117210 */ /* 0x000fe40007f5e0ff */
        /* <DEDUP_REMOVED lines=96> */
[----:B------:R-:W-:Y:S04]  /*3d140*/  STL [R1+0x6c8], R214 ;  /* 0x0006c8d601007387 */ /* 0x000fe80000100800 */
[----:B--2---:R-:W2:Y:S04]  /*3d150*/  LDL.LU R16, [R1+0x788] ;  /* 0x0007880001107983 */ /* 0x004ea80000300800 */
[----:B------:R3:W-:Y:S04]  /*3d160*/  STL [R1+0x6c4], R252 ;  /* 0x0006c4fc01007387 */ /* 0x0007e80000100800 */
[----:B------:R3:W-:Y:S04]  /*3d170*/  LDGSTS.E [R5+-0x7ed00], desc[UR60][R8.64], P0 ;  /* 0x8130000008057fae */ /* 0x0007e8000812187c */
[----:B-1----:R-:W2:Y:S01]  /*3d180*/  LDL.LU R19, [R1+0x7c8] ;  /* 0x0007c80001137983 */ /* 0x002ea20000300800 */
[----:B---3--:R-:W-:-:S02]  /*3d190*/  IMAD.MOV.U32 R8, RZ, RZ, R214 ;  /* 0x000000ffff087224 */ /* 0x008fc400078e00d6 */
[----:B------:R-:W-:Y:S02]  /*3d1a0*/  IMAD.MOV.U32 R9, RZ, RZ, R252 ;  /* 0x000000ffff097224 */ /* 0x000fe400078e00fc */
        /* <DEDUP_REMOVED lines=22> */
[----:B-1----:R-:W-:Y:S01]  /*3d310*/  IMAD.MOV.U32 R8, RZ, RZ, R16 ;  /* 0x000000ffff087224 */ /* 0x002fe200078e0010 */
[----:B------:R-:W-:Y:S02]  /*3d320*/  IADD3 R19, P2, R19, R4, RZ ;  /* 0x0000000413137210 */ /* 0x000fe40007f5e0ff */
[----:B---3--:R-:W-:-:S04]  /*3d330*/  IADD3.X R252, R252, R3, RZ, P1, !PT ;  /* 0x00000003fcfc7210 */ /* 0x008fc80000ffe4ff */
[----:B------:R-:W-:Y:S01]  /*3d340*/  MOV R9, R252 ;  /* 0x000000fc00097202 */ /* 0x000fe20000000f00 */
[----:B------:R-:W-:Y:S01]  /*3d350*/  IMAD.X R214, R214, 0x1, R3, P2 ;  /* 0x00000001d6d67824 */ /* 0x000fe200010e0603 */
[----:B------:R-:W-:Y:S04]  /*3d360*/  STL [R1+0x788], R16 ;  /* 0x0007881001007387 */ /* 0x000fe80000100800 */
[----:B------:R1:W-:Y:S04]  /*3d370*/  LDGSTS.E [R5+-0x7dd00], desc[UR60][R8.64], P0 ;  /* 0x8230000008057fae */ /* 0x0003e8000812187c */
[----:B------:R2:W-:Y:S04]  /*3d380*/  STL [R1+0x784], R252 ;  /* 0x000784fc01007387 */ /* 0x0005e80000100800 */
[----:B------:R-:W-:Y:S01]  /*3d390*/  STL [R1+0x7c8], R19 ;  /* 0x0007c81301007387 */ /* 0x000fe20000100800 */
[----:B-1----:R-:W-:-:S02]  /*3d3a0*/  IMAD.MOV.U32 R8, RZ, RZ, R19 ;  /* 0x000000ffff087224 */ /* 0x002fc400078e0013 */
[----:B------:R-:W-:Y:S01]  /*3d3b0*/  IMAD.MOV.U32 R9, RZ, RZ, R214 ;  /* 0x000000ffff097224 */ /* 0x000fe200078e00d6 */
[----:B--2---:R-:W2:Y:S04]  /*3d3c0*/  LDL.LU R252, [R1+0x888] ;  /* 0x0008880001fc7983 */ /* 0x004ea80000300800 */
[----:B------:R1:W-:Y:S04]  /*3d3d0*/  LDGSTS.E [R5+-0x7d900], desc[UR60][R8.64], P0 ;  /* 0x8270000008057fae */ /* 0x0003e8000812187c */
[----:B------:R3:W-:Y:S04]  /*3d3e0*/  STL [R1+0x7c4], R214 ;  /* 0x0007c4d601007387 */ /* 0x0007e80000100800 */
[----:B------:R-:W2:Y:S04]  /*3d3f0*/  LDL.LU R16, [R1+0x8c8] ;  /* 0x0008c80001107983 */ /* 0x000ea80000300800 */
[----:B---3--:R-:W5:Y:S04]  /*3d400*/  LDL.LU R214, [R1+0x1d80] ;  /* 0x001d800001d67983 */ /* 0x008f680000300800 */
[----:B------:R-:W3:Y:S01]  /*3d410*/  LDL.LU R19, [R1+0x8c4] ;  /* 0x0008c40001137983 */ /* 0x000ee20000300800 */
[----:B----4-:R-:W-:-:S05]  /*3d420*/  IADD3 R7, P1, R7, R4, RZ ;  /* 0x0000000407077210 */ /* 0x010fca0007f3e0ff */
[----:B-1----:R-:W-:Y:S01]  /*3d430*/  IMAD.MOV.U32 R8, RZ, RZ, R7 ;  /* 0x000000ffff087224 */ /* 0x002fe200078e0007 */
[----:B------:R-:W-:Y:S01]  /*3d440*/  IADD3 R17, P2, R17, R4, RZ ;  /* 0x0000000411117210 */ /* 0x000fe20007f5e0ff */
[----:B------:R-:W-:Y:S01]  /*3d450*/  STL [R1+0x808], R7 ;  /* 0x0008080701007387 */ /* 0x000fe20000100800 */
[----:B------:R-:W-:-:S04]  /*3d460*/  IADD3.X R18, R18, R3, RZ, P1, !PT ;  /* 0x0000000312127210 */ /* 0x000fc80000ffe4ff */
[----:B------:R-:W-:Y:S01]  /*3d470*/  MOV R9, R18 ;  /* 0x0000001200097202 */ /* 0x000fe20000000f00 */
[----:B------:R-:W-:Y:S01]  /*3d480*/  IMAD.X R215, R215, 0x1, R3, P2 ;  /* 0x00000001d7d77824 */ /* 0x000fe200010e0603 */
[----:B------:R1:W-:Y:S04]  /*3d490*/  STL [R1+0x804], R18 ;  /* 0x0008041201007387 */ /* 0x0003e80000100800 */
[----:B------:R4:W-:Y:S04]  /*3d4a0*/  LDGSTS.E [R5+-0x7d500], desc[UR60][R8.64], P0 ;  /* 0x82b0000008057fae */ /* 0x0009e8000812187c */
[----:B------:R-:W-:Y:S04]  /*3d4b0*/  STL [R1+0x848], R17 ;  /* 0x0008481101007387 */ /* 0x000fe80000100800 */
[----:B-1----:R-:W3:Y:S01]  /*3d4c0*/  LDL.LU R18, [R1+0x908] ;  /* 0x0009080001127983 */ /* 0x002ee20000300800 */
[----:B----4-:R-:W-:-:S02]  /*3d4d0*/  IMAD.MOV.U32 R8, RZ, RZ, R17 ;  /* 0x000000ffff087224 */ /* 0x010fc400078e0011 */
[----:B------:R-:W-:Y:S01]  /*3d4e0*/  IMAD.MOV.U32 R9, RZ, RZ, R215 ;  /* 0x000000ffff097224 */ /* 0x000fe200078e00d7 */
[----:B------:R1:W-:Y:S04]  /*3d4f0*/  STL [R1+0x844], R215 ;  /* 0x000844d701007387 */ /* 0x0003e80000100800 */
[----:B------:R-:W4:Y:S04]  /*3d500*/  LDL.LU R7, [R1+0x948] ;  /* 0x0009480001077983 */ /* 0x000f280000300800 */
[----:B------:R2:W-:Y:S04]  /*3d510*/  LDGSTS.E [R5+-0x7d100], desc[UR60][R8.64], P0 ;  /* 0x82f0000008057fae */ /* 0x0005e8000812187c */
[----:B-1----:R-:W4:Y:S04]  /*3d520*/  LDL.LU R215, [R1+0x904] ;  /* 0x0009040001d77983 */ /* 0x002f280000300800 */
[----:B------:R-:W4:Y:S04]  /*3d530*/  LDL.LU R17, [R1+0x944] ;  /* 0x0009440001117983 */ /* 0x000f280000300800 */
[----:B------:R-:W4:Y:S01]  /*3d540*/  LDL.LU R9, [R1+0x884] ;  /* 0x0008840001097983 */ /* 0x000f220000300800 */
[----:B--2---:R-:W-:-:S05]  /*3d550*/  IADD3 R252, P1, R252, R4, RZ ;  /* 0x00000004fcfc7210 */ /* 0x004fca0007f3e0ff */
[----:B------:R-:W-:Y:S01]  /*3d560*/  IMAD.MOV.U32 R8, RZ, RZ, R252 ;  /* 0x000000ffff087224 */ /* 0x000fe200078e00fc */
[-C--:B------:R-:W-:Y:S01]  /*3d570*/  IADD3 R16, P2, R16, R4.reuse, RZ ;  /* 0x0000000410107210 */ /* 0x080fe20007f5e0ff */
[----:B------:R-:W-:Y:S04]  /*3d580*/  STL [R1+0x888], R252 ;  /* 0x000888fc01007387 */ /* 0x000fe80000100800 */
[----:B---3--:R-:W-:Y:S01]  /*3d590*/  IMAD.X R19, R19, 0x1, R3, P2 ;  /* 0x0000000113137824 */ /* 0x008fe200010e0603 */
[-C--:B----4-:R-:W-:Y:S02]  /*3d5a0*/  IADD3 R7, P2, R7, R4.reuse, RZ ;  /* 0x0000000407077210 */ /* 0x090fe40007f5e0ff */
[----:B------:R-:W-:Y:S02]  /*3d5b0*/  IADD3.X R9, R9, R3, RZ, P1, !PT ;  /* 0x0000000309097210 */ /* 0x000fe40000ffe4ff */
[----:B------:R-:W-:-:S03]  /*3d5c0*/  IADD3 R18, P1, R18, R4, RZ ;  /* 0x0000000412127210 */ /* 0x000fc60007f3e0ff */
[----:B------:R1:W-:Y:S04]  /*3d5d0*/  STL [R1+0x884], R9 ;  /* 0x0008840901007387 */ /* 0x0003e80000100800 */
[----:B------:R2:W-:Y:S01]  /*3d5e0*/  LDGSTS.E [R5+-0x7cd00], desc[UR60][R8.64], P0 ;  /* 0x8330000008057fae */ /* 0x0005e2000812187c */
[----:B------:R-:W-:Y:S01]  /*3d5f0*/  IMAD.X R215, R215, 0x1, R3, P1 ;  /* 0x00000001d7d77824 */ /* 0x000fe200008e0603 */
[----:B------:R-:W-:Y:S02]  /*3d600*/  IADD3.X R17, R17, R3, RZ, P2, !PT ;  /* 0x0000000311117210 */ /* 0x000fe400017fe4ff */
[----:B------:R-:W-:Y:S01]  /*3d610*/  STL [R1+0x8c8], R16 ;  /* 0x0008c81001007387 */ /* 0x000fe20000100800 */
[----:B--2---:R-:W-:Y:S01]  /*3d620*/  MOV R8, R16 ;  /* 0x0000001000087202 */ /* 0x004fe20000000f00 */
[----:B-1----:R-:W-:-:S02]  /*3d630*/  IMAD.MOV.U32 R9, RZ, RZ, R19 ;  /* 0x000000ffff097224 */ /* 0x002fc400078e0013 */
[----:B------:R1:W-:Y:S04]  /*3d640*/  STL [R1+0x8c4], R19 ;  /* 0x0008c41301007387 */ /* 0x0003e80000100800 */
[----:B------:R2:W-:Y:S04]  /*3d650*/  LDGSTS.E [R5+-0x7c900], desc[UR60][R8.64], P0 ;  /* 0x8370000008057fae */ /* 0x0005e8000812187c */
[----:B------:R-:W3:Y:S04]  /*3d660*/  LDL.LU R252, [R1+0x590] ;  /* 0x0005900001fc7983 */ /* 0x000ee80000300800 */
[----:B-1----:R-:W4:Y:S01]  /*3d670*/  LDL.LU R19, [R1+0x5cc] ;  /* 0x0005cc0001137983 */ /* 0x002f220000300800 */
[----:B--2---:R-:W-:-:S03]  /*3d680*/  IMAD.MOV.U32 R8, RZ, RZ, R18 ;  /* 0x000000ffff087224 */ /* 0x004fc600078e0012 */
[----:B------:R-:W2:Y:S01]  /*3d690*/  LDL.LU R16, [R1+0x5d0] ;  /* 0x0005d00001107983 */ /* 0x000ea20000300800 */
[----:B------:R-:W-:-:S03]  /*3d6a0*/  IMAD.MOV.U32 R9, RZ, RZ, R215 ;  /* 0x000000ffff097224 */ /* 0x000fc600078e00d7 */
[----:B------:R-:W-:Y:S04]  /*3d6b0*/  STL [R1+0x908], R18 ;  /* 0x0009081201007387 */ /* 0x000fe80000100800 */
[----:B------:R-:W-:Y:S04]  /*3d6c0*/  STL [R1+0x904], R215 ;  /* 0x000904d701007387 */ /* 0x000fe80000100800 */
[----:B------:R1:W-:Y:S04]  /*3d6d0*/  LDGSTS.E [R5+-0x7c500], desc[UR60][R8.64], P0 ;  /* 0x83b0000008057fae */ /* 0x0003e8000812187c */
[----:B------:R-:W-:Y:S04]  /*3d6e0*/  STL [R1+0x948], R7 ;  /* 0x0009480701007387 */ /* 0x000fe80000100800 */
[----:B------:R1:W-:Y:S02]  /*3d6f0*/  STL [R1+0x944], R17 ;  /* 0x0009441101007387 */ /* 0x0003e40000100800 */
[----:B-1----:R-:W-:Y:S01]  /*3d700*/  MOV R8, R7 ;  /* 0x0000000700087202 */ /* 0x002fe20000000f00 */
[----:B------:R-:W-:-:S02]  /*3d710*/  IMAD.MOV.U32 R9, RZ, RZ, R17 ;  /* 0x000000ffff097224 */ /* 0x000fc400078e0011 */
[----:B------:R-:W4:Y:S04]  /*3d720*/  LDL.LU R17, [R1+0x60c] ;  /* 0x00060c0001117983 */ /* 0x000f280000300800 */
[----:B------:R-:W4:Y:S04]  /*3d730*/  LDL.LU R7, [R1+0x610] ;  /* 0x0006100001077983 */ /* 0x000f280000300800 */
[----:B------:R-:W4:Y:S04]  /*3d740*/  LDL.LU R215, [R1+0x64c] ;  /* 0x00064c0001d77983 */ /* 0x000f280000300800 */
[----:B------:R-:W4:Y:S04]  /*3d750*/  LDL.LU R18, [R1+0x650] ;  /* 0x0006500001127983 */ /* 0x000f280000300800 */
[----:B------:R1:W-:Y:S04]  /*3d760*/  LDGSTS.E [R5+-0x7c100], desc[UR60][R8.64], P0 ;  /* 0x83f0000008057fae */ /* 0x0003e8000812187c */
[----:B------:R-:W4:Y:S01]  /*3d770*/  LDL.LU R9, [R1+0x58c] ;  /* 0x00058c0001097983 */ /* 0x000f220000300800 */
[----:B-1----:R-:W-:-:S04]  /*3d780*/  LOP3.LUT R5, R15, 0x70, RZ, 0x3c, !PT ;  /* 0x000000700f057812 */ /* 0x002fc800078e3cff */
[----:B------:R-:W-:Y:S02]  /*3d790*/  IADD3 R5, R5, 0x100000, R6 ;  /* 0x0010000005057810 */ /* 0x000fe40007ffe006 */
[----:B---3--:R-:W-:-:S05]  /*3d7a0*/  IADD3 R252, P1, R252, R4, RZ ;  /* 0x00000004fcfc7210 */ /* 0x008fca0007f3e0ff */
[----:B------:R1:W-:Y:S01]  /*3d7b0*/  STL [R1+0x590], R252 ;  /* 0x000590fc01007387 */ /* 0x0003e20000100800 */
[----:B--2---:R-:W-:Y:S01]  /*3d7c0*/  IADD3 R16, P2, R16, R4, RZ ;  /* 0x0000000410107210 */ /* 0x004fe20007f5e0ff */
[----:B------:R-:W-:-:S03]  /*3d7d0*/  IMAD.MOV.U32 R8, RZ, RZ, R252 ;  /* 0x000000ffff087224 */ /* 0x000fc600078e00fc */
[----:B----4-:R-:W-:Y:S01]  /*3d7e0*/  IADD3.X R19, R19, R3, RZ, P2, !PT ;  /* 0x0000000313137210 */ /* 0x010fe200017fe4ff */
[----:B------:R-:W-:-:S05]  /*3d7f0*/  IMAD.X R9, R9, 0x1, R3, P1 ;  /* 0x0000000109097824 */ /* 0x000fca00008e0603 */
[----:B------:R-:W-:Y:S04]  /*3d800*/  STL [R1+0x58c], R9 ;  /* 0x00058c0901007387 */ /* 0x000fe80000100800 */
[----:B------:R2:W-:Y:S04]  /*3d810*/  STL [R1+0x5d0], R16 ;  /* 0x0005d01001007387 */ /* 0x0005e80000100800 */
[----:B------:R-:W3:Y:S04]  /*3d820*/  LDL.LU R6, [R1+0x690] ;  /* 0x0006900001067983 */ /* 0x000ee80000300800 */
[----:B------:R4:W-:Y:S04]  /*3d830*/  STL [R1+0x5cc], R19 ;  /* 0x0005cc1301007387 */ /* 0x0009e80000100800 */
[----:B------:R2:W-:Y:S04]  /*3d840*/  LDGSTS.E [R5+-0x7fc80], desc[UR60][R8.64], P0 ;  /* 0x8038000008057fae */ /* 0x0005e8000812187c */
[----:B-1----:R-:W3:Y:S01]  /*3d850*/  LDL.LU R252, [R1+0x6d0] ;  /* 0x0006d00001fc7983 */ /* 0x002ee20000300800 */
[----:B--2---:R-:W-:-:S03]  /*3d860*/  IMAD.MOV.U32 R8, RZ, RZ, R16 ;  /* 0x000000ffff087224 */ /* 0x004fc600078e0010 */
[----:B------:R-:W2:Y:S01]  /*3d870*/  LDL.LU R16, [R1+0x68c] ;  /* 0x00068c0001107983 */ /* 0x000ea20000300800 */
[----:B------:R-:W-:-:S03]  /*3d880*/  MOV R9, R19 ;  /* 0x0000001300097202 */ /* 0x000fc60000000f00 */
[----:B----4-:R-:W4:Y:S01]  /*3d890*/  LDL.LU R19, [R1+0x6cc] ;  /* 0x0006cc0001137983 */ /* 0x010f220000300800 */
[-C--:B------:R-:W-:Y:S02]  /*3d8a0*/  IADD3 R7, P1, R7, R4.reuse, RZ ;  /* 0x0000000407077210 */ /* 0x080fe40007f3e0ff */
[----:B------:R-:W-:Y:S01]  /*3d8b0*/  IADD3 R18, P2, R18, R4, RZ ;  /* 0x0000000412127210 */ /* 0x000fe20007f5e0ff */
[----:B------:R1:W-:Y:S02]  /*3d8c0*/  LDGSTS.E [R5+-0x7f880], desc[UR60][R8.64], P0 ;  /* 0x8078000008057fae */ /* 0x0003e4000812187c */
[--C-:B------:R-:W-:Y:S02]  /*3d8d0*/  IMAD.X R17, R17, 0x1, R3.reuse, P1 ;  /* 0x0000000111117824 */ /* 0x100fe400008e0603 */
[----:B------:R-:W-:Y:S01]  /*3d8e0*/  IMAD.X R215, R215, 0x1, R3, P2 ;  /* 0x00000001d7d77824 */ /* 0x000fe200010e0603 */
[----:B-1----:R-:W-:Y:S01]  /*3d8f0*/  MOV R8, R7 ;  /* 0x0000000700087202 */ /* 0x002fe20000000f00 */
[----:B------:R-:W-:Y:S01]  /*3d900*/  IMAD.MOV.U32 R9, RZ, RZ, R17 ;  /* 0x000000ffff097224 */ /* 0x000fe200078e0011 */
[----:B------:R-:W-:Y:S04]  /*3d910*/  STL [R1+0x610], R7 ;  /* 0x0006100701007387 */ /* 0x000fe80000100800 */
[----:B------:R1:W-:Y:S04]  /*3d920*/  LDGSTS.E [R5+-0x7f480], desc[UR60][R8.64], P0 ;  /* 0x80b8000008057fae */ /* 0x0003e8000812187c */
[----:B------:R1:W-:Y:S04]  /*3d930*/  STL [R1+0x60c], R17 ;  /* 0x00060c1101007387 */ /* 0x0003e80000100800 */
[----:B------:R-:W-:Y:S01]  /*3d940*/  STL [R1+0x650], R18 ;  /* 0x0006501201007387 */ /* 0x000fe20000100800 */
[----:B-1----:R-:W-:Y:S01]  /*3d950*/  IMAD.MOV.U32 R8, RZ, RZ, R18 ;  /* 0x000000ffff087224 */ /* 0x002fe200078e0012 */
[----:B------:R-:W-:-:S02]  /*3d960*/  MOV R9, R215 ;  /* 0x000000d700097202 */ /* 0x000fc40000000f00 */
[----:B------:R-:W4:Y:S04]  /*3d970*/  LDL.LU R17, [R1+0x710] ;  /* 0x0007100001117983 */ /* 0x000f280000300800 */
[----:B------:R1:W-:Y:S04]  /*3d980*/  LDGSTS.E [R5+-0x7f080], desc[UR60][R8.64], P0 ;  /* 0x80f8000008057fae */ /* 0x0003e8000812187c */
[----:B------:R1:W-:Y:S04]  /*3d990*/  STL [R1+0x64c], R215 ;  /* 0x00064cd701007387 */ /* 0x0003e80000100800 */
[----:B------:R-:W4:Y:S04]  /*3d9a0*/  LDL.LU R7, [R1+0x750] ;  /* 0x0007500001077983 */ /* 0x000f280000300800 */
[----:B-1----:R-:W5:Y:S04]  /*3d9b0*/  LDL.LU R215, [R1+0x1d7c] ;  /* 0x001d7c0001d77983 */ /* 0x002f680000300800 */
[----:B------:R-:W4:Y:S01]  /*3d9c0*/  LDL.LU R18, [R1+0x74c] ;  /* 0x00074c0001127983 */ /* 0x000f220000300800 */
[----:B---3--:R-:W-:-:S04]  /*3d9d0*/  IADD3 R6, P1, R6, R4, RZ ;  /* 0x0000000406067210 */ /* 0x008fc80007f3e0ff */
[----:B------:R-:W-:Y:S02]  /*3d9e0*/  MOV R8, R6 ;  /* 0x0000000600087202 */ /* 0x000fe40000000f00 */
[----:B------:R-:W-:Y:S01]  /*3d9f0*/  IADD3 R252, P2, R252, R4, RZ ;  /* 0x00000004fcfc7210 */ /* 0x000fe20007f5e0ff */
[----:B------:R-:W-:Y:S01]  /*3da00*/  STL [R1+0x690], R6 ;  /* 0x0006900601007387 */ /* 0x000fe20000100800 */
[----:B--2---:R-:W-:-:S04]  /*3da10*/  IMAD.X R16, R16, 0x1, R3, P1 ;  /* 0x0000000110107824 */ /* 0x004fc800008e0603 */
[----:B------:R-:W-:Y:S02]  /*3da20*/  IMAD.MOV.U32 R9, RZ, RZ, R16 ;  /* 0x000000ffff097224 */ /* 0x000fe400078e0010 */
[----:B----4-:R-:W-:Y:S01]  /*3da30*/  IMAD.X R19, R19, 0x1, R3, P2 ;  /* 0x0000000113137824 */ /* 0x010fe200010e0603 */
[----:B------:R1:W-:Y:S04]  /*3da40*/  STL [R1+0x68c], R16 ;  /* 0x00068c1001007387 */ /* 0x0003e80000100800 */
[----:B------:R2:W-:Y:S04]  /*3da50*/  LDGSTS.E [R5+-0x7ec80], desc[UR60][R8.64], P0 ;  /* 0x8138000008057fae */ /* 0x0005e8000812187c */
[----:B------:R-:W-:Y:S04]  /*3da60*/  STL [R1+0x6d0], R252 ;  /* 0x0006d0fc01007387 */ /* 0x000fe80000100800 */
[----:B-1----:R-:W3:Y:S01]  /*3da70*/  LDL.LU R16, [R1+0x790] ;  /* 0x0007900001107983 */ /* 0x002ee20000300800 */
[----:B--2---:R-:W-:Y:S01]  /*3da80*/  IMAD.MOV.U32 R8, RZ, RZ, R252 ;  /* 0x000000ffff087224 */ /* 0x004fe200078e00fc */
[----:B------:R-:W-:-:S02]  /*3da90*/  MOV R9, R19 ;  /* 0x0000001300097202 */ /* 0x000fc40000000f00 */
[----:B------:R1:W-:Y:S04]  /*3daa0*/  STL [R1+0x6cc], R19 ;  /* 0x0006cc1301007387 */ /* 0x0003e80000100800 */
[----:B------:R-:W2:Y:S04]  /*3dab0*/  LDL.LU R6, [R1+0x7d0] ;  /* 0x0007d00001067983 */ /* 0x000ea80000300800 */
[----:B------:R4:W-:Y:S04]  /*3dac0*/  LDGSTS.E [R5+-0x7e880], desc[UR60][R8.64], P0 ;  /* 0x8178000008057fae */ /* 0x0009e8000812187c */
[----:B-1----:R-:W5:Y:S04]  /*3dad0*/  LDL.LU R19, [R1+0x1d78] ;  /* 0x001d780001137983 */ /* 0x002f680000300800 */
[----:B------:R-:W2:Y:S04]  /*3dae0*/  LDL.LU R252, [R1+0x7cc] ;  /* 0x0007cc0001fc7983 */ /* 0x000ea80000300800 */
[----:B------:R-:W3:Y:S01]  /*3daf0*/  LDL.LU R9, [R1+0x70c] ;  /* 0x00070c0001097983 */ /* 0x000ee20000300800 */
[----:B------:R-:W-:-:S02]  /*3db00*/  IADD3 R17, P1, R17, R4, RZ ;  /* 0x0000000411117210 */ /* 0x000fc40007f3e0ff */
[----:B------:R-:W-:Y:S02]  /*3db10*/  IADD3 R7, P2, R7, R4, RZ ;  /* 0x0000000407077210 */ /* 0x000fe40007f5e0ff */
[----:B----4-:R-:W-:Y:S01]  /*3db20*/  MOV R8, R17 ;  /* 0x0000001100087202 */ /* 0x010fe20000000f00 */
[----:B------:R1:W-:Y:S02]  /*3db30*/  STL [R1+0x710], R17 ;  /* 0x0007101101007387 */ /* 0x0003e40000100800 */
[--C-:B------:R-:W-:Y:S02]  /*3db40*/  IMAD.X R18, R18, 0x1, R3.reuse, P2 ;  /* 0x0000000112127824 */ /* 0x100fe400010e0603 */
[----:B---3--:R-:W-:-:S05]  /*3db50*/  IMAD.X R9, R9, 0x1, R3, P1 ;  /* 0x0000000109097824 */ /* 0x008fca00008e0603 */
[----:B------:R3:W-:Y:S04]  /*3db60*/  STL [R1+0x70c], R9 ;  /* 0x00070c0901007387 */ /* 0x0007e80000100800 */
[----:B------:R4:W-:Y:S04]  /*3db70*/  LDGSTS.E [R5+-0x7e480], desc[UR60][R8.64], P0 ;  /* 0x81b8000008057fae */ /* 0x0009e8000812187c */
[----:B------:R-:W-:Y:S04]  /*3db80*/  STL [R1+0x750], R7 ;  /* 0x0007500701007387 */ /* 0x000fe80000100800 */
[----:B-1----:R-:W2:Y:S01]  /*3db90*/  LDL.LU R17, [R1+0x850] ;  /* 0x0008500001117983 */ /* 0x002ea20000300800 */
[----:B----4-:R-:W-:-:S02]  /*3dba0*/  IMAD.MOV.U32 R8, RZ, RZ, R7 ;  /* 0x000000ffff087224 */ /* 0x010fc400078e0007 */
[----:B---3--:R-:W-:Y:S01]  /*3dbb0*/  IMAD.MOV.U32 R9, RZ, RZ, R18 ;  /* 0x000000ffff097224 */ /* 0x008fe200078e0012 */
[----:B------:R1:W-:Y:S04]  /*3dbc0*/  STL [R1+0x74c], R18 ;  /* 0x00074c1201007387 */ /* 0x0003e80000100800 */
[----:B------:R3:W-:Y:S04]  /*3dbd0*/  LDGSTS.E [R5+-0x7e080], desc[UR60][R8.64], P0 ;  /* 0x81f8000008057fae */ /* 0x0007e8000812187c */
[----:B-1----:R-:W4:Y:S04]  /*3dbe0*/  LDL.LU R18, [R1+0x84c] ;  /* 0x00084c0001127983 */ /* 0x002f280000300800 */
[----:B------:R-:W4:Y:S04]  /*3dbf0*/  LDL.LU R7, [R1+0x8d0] ;  /* 0x0008d00001077983 */ /* 0x000f280000300800 */
[----:B------:R-:W4:Y:S01]  /*3dc00*/  LDL.LU R9, [R1+0x78c] ;  /* 0x00078c0001097983 */ /* 0x000f220000300800 */
[----:B------:R-:W-:-:S02]  /*3dc10*/  IADD3 R16, P1, R16, R4, RZ ;  /* 0x0000000410107210 */ /* 0x000fc40007f3e0ff */
[----:B--2---:R-:W-:-:S03]  /*3dc20*/  IADD3 R6, P2, R6, R4, RZ ;  /* 0x0000000406067210 */ /* 0x004fc60007f5e0ff */
[----:B---3--:R-:W-:Y:S02]  /*3dc30*/  IMAD.MOV.U32 R8, RZ, RZ, R16 ;  /* 0x000000ffff087224 */ /* 0x008fe400078e0010 */
[----:B------:R-:W-:Y:S01]  /*3dc40*/  IMAD.X R252, R252, 0x1, R3, P2 ;  /* 0x00000001fcfc7824 */ /* 0x000fe200010e0603 */
[----:B------:R1:W-:Y:S01]  /*3dc50*/  STL [R1+0x790], R16 ;  /* 0x0007901001007387 */ /* 0x0003e20000100800 */
[----:B----4-:R-:W-:-:S05]  /*3dc60*/  IADD3.X R9, R9, R3, RZ, P1, !PT ;  /* 0x0000000309097210 */ /* 0x010fca0000ffe4ff */
[----:B------:R2:W-:Y:S04]  /*3dc70*/  STL [R1+0x78c], R9 ;  /* 0x00078c0901007387 */ /* 0x0005e80000100800 */
[----:B------:R3:W-:Y:S04]  /*3dc80*/  LDGSTS.E [R5+-0x7dc80], desc[UR60][R8.64], P0 ;  /* 0x8238000008057fae */ /* 0x0007e8000812187c */
[----:B------:R-:W-:Y:S04]  /*3dc90*/  STL [R1+0x7d0], R6 ;  /* 0x0007d00601007387 */ /* 0x000fe80000100800 */
[----:B-1----:R-:W4:Y:S01]  /*3dca0*/  LDL.LU R16, [R1+0x8cc] ;  /* 0x0008cc0001107983 */ /* 0x002f220000300800 */
[----:B---3--:R-:W-:Y:S01]  /*3dcb0*/  MOV R8, R6 ;  /* 0x0000000600087202 */ /* 0x008fe20000000f00 */
[----:B--2---:R-:W-:-:S02]  /*3dcc0*/  IMAD.MOV.U32 R9, RZ, RZ, R252 ;  /* 0x000000ffff097224 */ /* 0x004fc400078e00fc */
[----:B------:R1:W-:Y:S04]  /*3dcd0*/  STL [R1+0x7cc], R252 ;  /* 0x0007ccfc01007387 */ /* 0x0003e80000100800 */
[----:B------:R2:W-:Y:S04]  /*3dce0*/  LDGSTS.E [R5+-0x7d880], desc[UR60][R8.64], P0 ;  /* 0x8278000008057fae */ /* 0x0005e8000812187c */
[----:B-1----:R-:W3:Y:S04]  /*3dcf0*/  LDL.LU R252, [R1+0x94c] ;  /* 0x00094c0001fc7983 */ /* 0x002ee80000300800 */
[----:B------:R-:W3:Y:S04]  /*3dd00*/  LDL.LU R6, [R1+0x950] ;  /* 0x0009500001067983 */ /* 0x000ee80000300800 */
[----:B------:R-:W4:Y:S04]  /*3dd10*/  LDL.LU R8, [R1+0x80c] ;  /* 0x00080c0001087983 */ /* 0x000f280000300800 */
[----:B------:R-:W2:Y:S01]  /*3dd20*/  LDL.LU R9, [R1+0x810] ;  /* 0x0008100001097983 */ /* 0x000ea20000300800 */
[----:B------:R-:W-:-:S04]  /*3dd30*/  IADD3 R17, P2, R17, R4, RZ ;  /* 0x0000000411117210 */ /* 0x000fc80007f5e0ff */
[----:B------:R-:W-:Y:S02]  /*3dd40*/  IADD3.X R18, R18, R3, RZ, P2, !PT ;  /* 0x0000000312127210 */ /* 0x000fe400017fe4ff */
[----:B--2---:R-:W-:-:S05]  /*3dd50*/  IADD3 R9, P1, R9, R4, RZ ;  /* 0x0000000409097210 */ /* 0x004fca0007f3e0ff */
[----:B----4-:R-:W-:Y:S01]  /*3dd60*/  IMAD.X R8, R8, 0x1, R3, P1 ;  /* 0x0000000108087824 */ /* 0x010fe200008e0603 */
[----:B------:R1:W-:Y:S04]  /*3dd70*/  STL [R1+0x810], R9 ;  /* 0x0008100901007387 */ /* 0x0003e80000100800 */
[----:B------:R2:W-:Y:S01]  /*3dd80*/  STL [R1+0x80c], R8 ;  /* 0x00080c0801007387 */ /* 0x0005e20000100800 */
[----:B-1----:R-:W-:-:S04]  /*3dd90*/  LOP3.LUT R9, R9, R8, RZ, 0x3c, !PT ;  /* 0x0000000809097212 */ /* 0x002fc800078e3cff */
[----:B--2---:R-:W-:-:S04]  /*3dda0*/  LOP3.LUT R8, R9, R8, RZ, 0x3c, !PT ;  /* 0x0000000809087212 */ /* 0x004fc800078e3cff */
[----:B------:R-:W-:Y:S01]  /*3ddb0*/  LOP3.LUT R9, R9, R8, RZ, 0x3c, !PT ;  /* 0x0000000809097212 */ /* 0x000fe200078e3cff */
[----:B------:R-:W-:Y:S04]  /*3ddc0*/  STL [R1+0x850], R17 ;  /* 0x0008501101007387 */ /* 0x000fe80000100800 */
[----:B------:R1:W-:Y:S04]  /*3ddd0*/  LDGSTS.E [R5+-0x7d480], desc[UR60][R8.64], P0 ;  /* 0x82b8000008057fae */ /* 0x0003e8000812187c */
[----:B------:R2:W-:Y:S01]  /*3dde0*/  STL [R1+0x84c], R18 ;  /* 0x00084c1201007387 */ /* 0x0005e20000100800 */
[----:B-1----:R-:W-:-:S02]  /*3ddf0*/  IMAD.MOV.U32 R8, RZ, RZ, R17 ;  /* 0x000000ffff087224 */ /* 0x002fc400078e0011 */
[----:B------:R-:W-:Y:S02]  /*3de00*/  IMAD.MOV.U32 R9, RZ, RZ, R18 ;  /* 0x000000ffff097224 */ /* 0x000fe400078e0012 */
[----:B--2---:R-:W5:Y:S04]  /*3de10*/  LDL.LU R18, [R1+0x1d74] ;  /* 0x001d740001127983 */ /* 0x004f680000300800 */
[----:B------:R-:W5:Y:S04]  /*3de20*/  LDL.LU R17, [R1+0x1d70] ;  /* 0x001d700001117983 */ /* 0x000f680000300800 */
[----:B------:R1:W-:Y:S04]  /*3de30*/  LDGSTS.E [R5+-0x7d080], desc[UR60][R8.64], P0 ;  /* 0x82f8000008057fae */ /* 0x0003e8000812187c */
[----:B------:R-:W2:Y:S04]  /*3de40*/  LDL.LU R8, [R1+0x88c] ;  /* 0x00088c0001087983 */ /* 0x000ea80000300800 */
[----:B------:R-:W1:Y:S01]  /*3de50*/  LDL.LU R9, [R1+0x890] ;  /* 0x0008900001097983 */ /* 0x000e620000300800 */
[----:B------:R-:W-:-:S05]  /*3de60*/  IADD3 R7, P2, R7, R4, RZ ;  /* 0x0000000407077210 */ /* 0x000fca0007f5e0ff */
[----:B------:R-:W-:Y:S01]  /*3de70*/  IMAD.X R16, R16, 0x1, R3, P2 ;  /* 0x0000000110107824 */ /* 0x000fe200010e0603 */
[----:B-1----:R-:W-:-:S04]  /*3de80*/  IADD3 R9, P1, R9, R4, RZ ;  /* 0x0000000409097210 */ /* 0x002fc80007f3e0ff */
[----:B--2---:R-:W-:Y:S01]  /*3de90*/  IADD3.X R8, R8, R3, RZ, P1, !PT ;  /* 0x0000000308087210 */ /* 0x004fe20000ffe4ff */
        /* <DEDUP_REMOVED lines=8> */
[----:B-1----:R-:W-:Y:S01]  /*3df20*/  IMAD.MOV.U32 R8, RZ, RZ, R7 ;  /* 0x000000ffff087224 */ /* 0x002fe200078e0007 */
[----:B------:R-:W-:-:S02]  /*3df30*/  MOV R9, R16 ;  /* 0x0000001000097202 */ /* 0x000fc40000000f00 */
[----:B--2---:R-:W5:Y:S04]  /*3df40*/  LDL.LU R16, [R1+0x1d6c] ;  /* 0x001d6c0001107983 */ /* 0x004f680000300800 */
[----:B------:R-:W5:Y:S04]  /*3df50*/  LDL.LU R7, [R1+0x1d68] ;  /* 0x001d680001077983 */ /* 0x000f680000300800 */
[----:B------:R1:W-:Y:S04]  /*3df60*/  LDGSTS.E [R5+-0x7c880], desc[UR60][R8.64], P0 ;  /* 0x8378000008057fae */ /* 0x0003e8000812187c */
[----:B------:R-:W2:Y:S04]  /*3df70*/  LDL.LU R8, [R1+0x90c] ;  /* 0x00090c0001087983 */ /* 0x000ea80000300800 */
[----:B------:R-:W1:Y:S01]  /*3df80*/  LDL.LU R9, [R1+0x910] ;  /* 0x0009100001097983 */ /* 0x000e620000300800 */
[----:B---3--:R-:W-:Y:S01]  /*3df90*/  IADD3 R6, P2, R6, R4, RZ ;  /* 0x0000000406067210 */ /* 0x008fe20007f5e0ff */
[----:B------:R-:W-:-:S04]  /*3dfa0*/  UISETP.NE.U32.AND UP0, UPT, UR4, UR11, UPT ;  /* 0x0000000b0400728c */ /* 0x000fc8000bf05070 */
[----:B------:R-:W-:Y:S01]  /*3dfb0*/  IMAD.X R252, R252, 0x1, R3, P2 ;  /* 0x00000001fcfc7824 */ /* 0x000fe200010e0603 */
[----:B-1----:R-:W-:-:S05]  /*3dfc0*/  IADD3 R9, P1, R9, R4, RZ ;  /* 0x0000000409097210 */ /* 0x002fca0007f3e0ff */
[----:B--2---:R-:W-:Y:S01]  /*3dfd0*/  IMAD.X R8, R8, 0x1, R3, P1 ;  /* 0x0000000108087824 */ /* 0x004fe200008e0603 */
[----:B------:R1:W-:Y:S04]  /*3dfe0*/  STL [R1+0x910], R9 ;  /* 0x0009100901007387 */ /* 0x0003e80000100800 */
[----:B------:R2:W-:Y:S01]  /*3dff0*/  STL [R1+0x90c], R8 ;  /* 0x00090c0801007387 */ /* 0x0005e20000100800 */
[----:B-1----:R-:W-:-:S04]  /*3e000*/  LOP3.LUT R9, R9, R8, RZ, 0x3c, !PT ;  /* 0x0000000809097212 */ /* 0x002fc800078e3cff */
[----:B--2---:R-:W-:-:S04]  /*3e010*/  LOP3.LUT R8, R9, R8, RZ, 0x3c, !PT ;  /* 0x0000000809087212 */ /* 0x004fc800078e3cff */
[----:B------:R-:W-:Y:S01]  /*3e020*/  LOP3.LUT R9, R9, R8, RZ, 0x3c, !PT ;  /* 0x0000000809097212 */ /* 0x000fe200078e3cff */
[----:B------:R1:W-:Y:S04]  /*3e030*/  STL [R1+0x950], R6 ;  /* 0x0009500601007387 */ /* 0x0003e80000100800 */
[----:B------:R2:W-:Y:S04]  /*3e040*/  LDGSTS.E [R5+-0x7c480], desc[UR60][R8.64], P0 ;  /* 0x83b8000008057fae */ /* 0x0005e8000812187c */
[----:B------:R3:W-:Y:S01]  /*3e050*/  STL [R1+0x94c], R252 ;  /* 0x00094cfc01007387 */ /* 0x0007e20000100800 */
[----:B--2---:R-:W-:Y:S01]  /*3e060*/  MOV R8, R6 ;  /* 0x0000000600087202 */ /* 0x004fe20000000f00 */
[----:B------:R-:W-:-:S05]  /*3e070*/  IMAD.MOV.U32 R9, RZ, RZ, R252 ;  /* 0x000000ffff097224 */ /* 0x000fca00078e00fc */
[----:B------:R2:W-:Y:S01]  /*3e080*/  LDGSTS.E [R5+-0x7c080], desc[UR60][R8.64], P0 ;  /* 0x83f8000008057fae */ /* 0x0005e2000812187c */
[----:B------:R-:W-:Y:S02]  /*3e090*/  PLOP3.LUT P0, PT, PT, PT, UP0, 0x80, 0x0 ;  /* 0x000000000000781c */ /* 0x000fe40003f0f008 */
[----:B-1----:R-:W-:Y:S01]  /*3e0a0*/  MOV R6, UR5 ;  /* 0x0000000500067c02 */ /* 0x002fe20008000f00 */
[----:B------:R-:W0:Y:S01]  /*3e0b0*/  LDGDEPBAR ;  /* 0x00000000000079af */ /* 0x000e220000000000 */
[----:B--2---:R-:W-:-:S09]  /*3e0c0*/  IMAD.U32 R5, RZ, RZ, UR4 ;  /* 0x00000004ff057e24 */ /* 0x004fd2000f8e00ff */
[----:B---3--:R-:W-:Y:S05]  /*3e0d0*/  @P0 BRA `(.L_x_1) ;  /* 0xfffffe34001c0947 */ /* 0x008fea000383ffff */
.L_x_0:
[----:B------:R-:W2:Y:S01]  /*3e0e0*/  LDL.LU R3, [R1+0x400] ;  /* 0x0004000001037983 */ /* 0x000ea20000300800 */
[----:B------:R-:W-:-:S04]  /*3e0f0*/  DEPBAR.LE SB0, 0x0 ;  /* 0x000080000000791a */ /* 0x000fc80000000000 */
[----:B-----5:R-:W3:Y:S01]  /*3e100*/  LDL.LU R5, [R1+0x408] ;  /* 0x0004080001057983 */ /* 0x020ee20000300800 */
[----:B------:R-:W-:Y:S01]  /*3e110*/  ULDC UR5, c[0x0][0x22c] ;  /* 0x00008b0000057ab9 */ /* 0x000fe20000000800 */
[----:B------:R-:W1:Y:S01]  /*3e120*/  LDC R240, c[0x0][0x244] ;  /* 0x00009100fff07b82 */ /* 0x000e620000000800 */
[----:B------:R-:W-:Y:S01]  /*3e130*/  ULDC UR4, c[0x0][0x22c] ;  /* 0x00008b0000047ab9 */ /* 0x000fe20000000800 */
[----:B------:R-:W4:Y:S01]  /*3e140*/  LDL.LU R6, [R1+0x300] ;  /* 0x0003000001067983 */ /* 0x000f220000300800 */
[----:B------:R-:W-:Y:S01]  /*3e150*/  ULDC UR8, c[0x0][0x228] ;  /* 0x00008a0000087ab9 */ /* 0x000fe20000000800 */
[----:B------:R-:W-:Y:S01]  /*3e160*/  ULDC.64 UR22, c[0x0][0x228] ;  /* 0x00008a0000167ab9 */ /* 0x000fe20000000a00 */
[----:B------:R-:W-:Y:S01]  /*3e170*/  ULDC UR26, c[0x0][0x248] ;  /* 0x00009200001a7ab9 */ /* 0x000fe20000000800 */
[----:B------:R-:W4:Y:S01]  /*3e180*/  LDL.LU R252, [R1+0x308] ;  /* 0x0003080001fc7983 */ /* 0x000f220000300800 */
[----:B------:R-:W-:Y:S01]  /*3e190*/  ULDC.64 UR12, c[0x0][0x228] ;  /* 0x00008a00000c7ab9 */ /* 0x000fe20000000a00 */
[----:B------:R-:W-:Y:S01]  /*3e1a0*/  ULDC.64 UR10, c[0x0][0x228] ;  /* 0x00008a00000a7ab9 */ /* 0x000fe20000000a00 */
[----:B------:R-:W-:Y:S01]  /*3e1b0*/  ULDC.64 UR20, c[0x0][0x228] ;  /* 0x00008a0000147ab9 */ /* 0x000fe20000000a00 */
[----:B------:R-:W4:Y:S01]  /*3e1c0*/  LDL.LU R8, [R1+0x200] ;  /* 0x0002000001087983 */ /* 0x000f220000300800 */
[----:B------:R-:W-:Y:S01]  /*3e1d0*/  ULDC.64 UR18, c[0x0][0x228] ;  /* 0x00008a0000127ab9 */ /* 0x000fe20000000a00 */
[----:B------:R-:W-:Y:S01]  /*3e1e0*/  ULDC.64 UR16, c[0x0][0x228] ;  /* 0x00008a0000107ab9 */ /* 0x000fe20000000a00 */
[----:B------:R-:W-:Y:S01]  /*3e1f0*/  ULDC.64 UR14, c[0x0][0x228] ;  /* 0x00008a00000e7ab9 */ /* 0x000fe20000000a00 */
[----:B------:R-:W4:Y:S01]  /*3e200*/  LDL.LU R9, [R1+0x208] ;  /* 0x0002080001097983 */ /* 0x000f220000300800 */
[----:B------:R-:W-:-:S03]  /*3e210*/  ULDC.64 UR24, c[0x0][0x228] ;  /* 0x00008a0000187ab9 */ /* 0x000fc60000000a00 */
[----:B------:R-:W4:Y:S04]  /*3e220*/  LDL.LU R4, [R1+0x1884] ;  /* 0x0018840001047983 */ /* 0x000f280000300800 */
[----:B------:R-:W4:Y:S01]  /*3e230*/  LDL.LU R10, [R1+0x188c] ;  /* 0x00188c00010a7983 */ /* 0x000f220000300800 */
[----:B------:R-:W1:Y:S02]  /*3e240*/  S2R R0, SR_TID.X ;  /* 0x0000000000007919 */ /* 0x000e640000002100 */
[----:B-1----:R-:W-:-:S04]  /*3e250*/  SHF.L.U32 R2, R0, 0x6, RZ ;  /* 0x0000000600027819 */ /* 0x002fc800000006ff */
[----:B------:R-:W-:Y:S01]  /*3e260*/  LOP3.LUT R2, R2, 0x400, RZ, 0xc0, !PT ;  /* 0x0000040002027812 */ /* 0x000fe200078ec0ff */
[----:B------:R-:W-:Y:S01]  /*3e270*/  BAR.SYNC.DEFER_BLOCKING 0x0 ;  /* 0x0000000000007b1d */ /* 0x000fe20000010000 */
[----:B--2---:R-:W-:Y:S02]  /*3e280*/  IMAD.MOV.U32 R11, RZ, RZ, R3 ;  /* 0x000000ffff0b7224 */ /* 0x004fe400078e0003 */
[----:B------:R-:W-:Y:S02]  /*3e290*/  IMAD.SHL.U32 R3, R0, 0x10, RZ ;  /* 0x0000001000037824 */ /* 0x000fe400078e00ff */
[----:B------:R-:W-:Y:S02]  /*3e2a0*/  IMAD.MOV.U32 R12, RZ, RZ, R11 ;  /* 0x000000ffff0c7224 */ /* 0x000fe400078e000b */
[----:B---3--:R-:W-:Y:S01]  /*3e2b0*/  IMAD.MOV.U32 R13, RZ, RZ, R5 ;  /* 0x000000ffff0d7224 */ /* 0x008fe200078e0005 */
[----:B------:R-:W-:Y:S02]  /*3e2c0*/  LOP3.LUT R3, R3, 0xf0, RZ, 0xc0, !PT ;  /* 0x000000f003037812 */ /* 0x000fe400078ec0ff */
[----:B----4-:R-:W-:Y:S01]  /*3e2d0*/  MOV R14, R6 ;  /* 0x00000006000e7202 */ /* 0x010fe20000000f00 */
[----:B------:R-:W-:Y:S01]  /*3e2e0*/  IMAD.MOV.U32 R15, RZ, RZ, R252 ;  /* 0x000000ffff0f7224 */ /* 0x000fe200078e00fc */
[----:B------:R-:W-:-:S02]  /*3e2f0*/  R2UR UR6, R4 ;  /* 0x00000000040672ca */ /* 0x000fc400000e0000 */
[----:B------:R-:W-:Y:S02]  /*3e300*/  LOP3.LUT R4, R0, 0x60, RZ, 0xc0, !PT ;  /* 0x0000006000047812 */ /* 0x000fe400078ec0ff */
[C---:B------:R-:W-:Y:S02]  /*3e310*/  ISETP.GE.AND P0, PT, R7.reuse, R10, PT ;  /* 0x0000000a0700720c */ /* 0x040fe40003f06270 */
[----:B------:R-:W1:Y:S07]  /*3e320*/  S2R R10, SR_TID.X ;  /* 0x00000000000a7919 */ /* 0x000e6e0000002100 */
[----:B------:R-:W-:Y:S01]  /*3e330*/  IADD3 R0, R2, UR6, R3 ;  /* 0x0000000602007c10 */ /* 0x000fe2000fffe003 */
[----:B------:R-:W-:Y:S01]  /*3e340*/  IMAD R6, R16, R240, RZ ;  /* 0x000000f010067224 */ /* 0x000fe200078e02ff */
[C---:B------:R-:W-:Y:S01]  /*3e350*/  IADD3 R2, R7.reuse, 0x2, RZ ;  /* 0x0000000207027810 */ /* 0x040fe20007ffe0ff */
[----:B------:R-:W-:-:S02]  /*3e360*/  VIADD R3, R7, 0x1 ;  /* 0x0000000107037836 */ /* 0x000fc40000000000 */
[----:B------:R-:W-:Y:S01]  /*3e370*/  IMAD R0, R4, 0x8, R0 ;  /* 0x0000000804007824 */ /* 0x000fe200078e0200 */
[----:B------:R-:W-:Y:S02]  /*3e380*/  ISETP.GE.AND P2, PT, R2, UR5, PT ;  /* 0x0000000502007c0c */ /* 0x000fe4000bf46270 */
[----:B-1----:R-:W-:Y:S02]  /*3e390*/  LOP3.LUT R10, R10, 0x7f, RZ, 0xc0, !PT ;  /* 0x0000007f0a0a7812 */ /* 0x002fe400078ec0ff */
[----:B------:R1:W-:Y:S01]  /*3e3a0*/  STSM.16.M88.4 [R0], R12 ;  /* 0x0000000c00007844 */ /* 0x0003e20000000200 */
[----:B------:R-:W-:Y:S01]  /*3e3b0*/  IMAD R5, R240, 0x80, R6 ;  /* 0x00000080f0057824 */ /* 0x000fe200078e0206 */
[----:B------:R-:W-:Y:S01]  /*3e3c0*/  BAR.SYNC.DEFER_BLOCKING 0x0 ;  /* 0x0000000000007b1d */ /* 0x000fe20000010000 */
[----:B------:R-:W-:Y:S02]  /*3e3d0*/  LEA R2, R10, UR6, 0x4 ;  /* 0x000000060a027c11 */ /* 0x000fe4000f8e20ff */
[----:B------:R-:W-:-:S02]  /*3e3e0*/  ISETP.GE.AND P3, PT, R3, UR4, PT ;  /* 0x0000000403007c0c */ /* 0x000fc4000bf66270 */
[----:B------:R-:W-:Y:S01]  /*3e3f0*/  ISETP.GE.AND P1, PT, R16, UR8, PT ;  /* 0x0000000810007c0c */ /* 0x000fe2000bf26270 */
[----:B------:R-:W-:Y:S01]  /*3e400*/  ULDC.64 UR6, c[0x0][0x220] ;  /* 0x0000880000067ab9 */ /* 0x000fe20000000a00 */
[----:B------:R-:W2:Y:S04]  /*3e410*/  LDL.LU R10, [R1+0x100] ;  /* 0x00010000010a7983 */ /* 0x000ea80000300800 */
[----:B------:R-:W3:Y:S01]  /*3e420*/  LDS.128 R20, [R2] ;  /* 0x0000000002147984 */ /* 0x000ee20000000c00 */
[----:B-1----:R-:W-:Y:S01]  /*3e430*/  MOV R14, R152 ;  /* 0x00000098000e7202 */ /* 0x002fe20000000f00 */
[----:B------:R-:W-:Y:S01]  /*3e440*/  IMAD.MOV.U32 R15, RZ, RZ, R154 ;  /* 0x000000ffff0f7224 */ /* 0x000fe200078e009a */
[----:B------:R-:W-:Y:S01]  /*3e450*/  ULDC.64 UR4, c[0x0][0x228] ;  /* 0x00008a0000047ab9 */ /* 0x000fe20000000a00 */
[----:B------:R-:W2:Y:S01]  /*3e460*/  LDL.LU R11, [R1+0x108] ;  /* 0x00010800010b7983 */ /* 0x000ea20000300800 */
[----:B------:R-:W-:Y:S01]  /*3e470*/  IMAD R3, R240, 0x80, R5 ;  /* 0x00000080f0037824 */ /* 0x000fe200078e0205 */
[----:B------:R-:W-:Y:S01]  /*3e480*/  ULDC.64 UR8, c[0x0][0x228] ;  /* 0x00008a0000087ab9 */ /* 0x000fe20000000a00 */
[----:B------:R-:W-:Y:S06]  /*3e490*/  BAR.SYNC.DEFER_BLOCKING 0x0 ;  /* 0x0000000000007b1d */ /* 0x000fec0000010000 */
[----:B---3--:R-:W-:Y:S01]  /*3e4a0*/  STL [R1+0x504], R21 ;  /* 0x0005041501007387 */ /* 0x008fe20000100800 */
[----:B------:R-:W-:-:S03]  /*3e4b0*/  IMAD.MOV.U32 R243, RZ, RZ, R20 ;  /* 0x000000fffff37224 */ /* 0x000fc600078e0014 */
[----:B------:R-:W-:Y:S04]  /*3e4c0*/  STL.64 [R1+0x508], R22 ;  /* 0x0005081601007387 */ /* 0x000fe80000100a00 */
[----:B------:R-:W3:Y:S04]  /*3e4d0*/  LDL.LU R12, [R1] ;  /* 0x00000000010c7983 */ /* 0x000ee80000300800 */
[----:B------:R-:W3:Y:S04]  /*3e4e0*/  LDL.LU R13, [R1+0x8] ;  /* 0x00000800010d7983 */ /* 0x000ee80000300800 */
[----:B--2---:R-:W-:Y:S01]  /*3e4f0*/  STSM.16.M88.4 [R0], R8 ;  /* 0x0000000800007844 */ /* 0x004fe20000000200 */
[----:B------:R-:W-:Y:S06]  /*3e500*/  BAR.SYNC.DEFER_BLOCKING 0x0 ;  /* 0x0000000000007b1d */ /* 0x000fec0000010000 */
[----:B------:R-:W1:Y:S02]  /*3e510*/  LDS.128 R20, [R2] ;  /* 0x0000000002147984 */ /* 0x000e640000000c00 */
[----:B------:R-:W-:Y:S06]  /*3e520*/  BAR.SYNC.DEFER_BLOCKING 0x0 ;  /* 0x0000000000007b1d */ /* 0x000fec0000010000 */
[----:B---3--:R-:W-:Y:S02]  /*3e530*/  STSM.16.M88.4 [R0], R12 ;  /* 0x0000000c00007844 */ /* 0x008fe40000000200 */
[----:B------:R-:W-:Y:S06]  /*3e540*/  BAR.SYNC.DEFER_BLOCKING 0x0 ;  /* 0x0000000000007b1d */ /* 0x000fec0000010000 */
[----:B------:R-:W2:Y:S04]  /*3e550*/  LDS.128 R12, [R2] ;  /* 0x00000000020c7984 */ /* 0x000ea80000000c00 */
[----:B-1----:R-:W-:Y:S04]  /*3e560*/  STL [R1+0x524], R21 ;  /* 0x0005241501007387 */ /* 0x002fe80000100800 */
[----:B------:R-:W-:Y:S04]  /*3e570*/  STL.64 [R1+0x528], R22 ;  /* 0x0005281601007387 */ /* 0x000fe80000100a00 */
[----:B--2---:R1:W-:Y:S04]  /*3e580*/  STL.64 [R1+0x510], R12 ;  /* 0x0005100c01007387 */ /* 0x0043e80000100a00 */
[----:B------:R2:W-:Y:S04]  /*3e590*/  STL.64 [R1+0x518], R14 ;  /* 0x0005180e01007387 */ /* 0x0005e80000100a00 */
[----:B-1----:R-:W3:Y:S04]  /*3e5a0*/  LDL.LU R12, [R1+0x404] ;  /* 0x00040400010c7983 */ /* 0x002ee80000300800 */
[----:B------:R-:W3:Y:S04]  /*3e5b0*/  LDL.LU R13, [R1+0x40c] ;  /* 0x00040c00010d7983 */ /* 0x000ee80000300800 */
[----:B--2---:R-:W3:Y:S04]  /*3e5c0*/  LDL.LU R14, [R1+0x304] ;  /* 0x00030400010e7983 */ /* 0x004ee80000300800 */
[----:B------:R-:W3:Y:S01]  /*3e5d0*/  LDL.LU R15, [R1+0x30c] ;  /* 0x00030c00010f7983 */ /* 0x000ee20000300800 */
[----:B------:R-:W-:Y:S01]  /*3e5e0*/  BAR.SYNC.DEFER_BLOCKING 0x0 ;  /* 0x0000000000007b1d */ /* 0x000fe20000010000 */
[----:B------:R-:W-:Y:S01]  /*3e5f0*/  IMAD.MOV.U32 R8, RZ, RZ, R88 ;  /* 0x000000ffff087224 */ /* 0x000fe200078e0058 */
[----:B------:R-:W-:Y:S01]  /*3e600*/  MOV R9, R90 ;  /* 0x0000005a00097202 */ /* 0x000fe20000000f00 */
[----:B------:R-:W-:-:S02]  /*3e610*/  IMAD.MOV.U32 R10, RZ, RZ, R24 ;  /* 0x000000ffff0a7224 */ /* 0x000fc400078e0018 */
[----:B------:R-:W-:-:S05]  /*3e620*/  IMAD.MOV.U32 R11, RZ, RZ, R26 ;  /* 0x000000ffff0b7224 */ /* 0x000fca00078e001a */
[----:B------:R1:W-:Y:S01]  /*3e630*/  STSM.16.M88.4 [R0], R8 ;  /* 0x0000000800007844 */ /* 0x0003e20000000200 */
[----:B------:R-:W-:Y:S01]  /*3e640*/  MOV R242, R20 ;  /* 0x0000001400f27202 */ /* 0x000fe20000000f00 */
[----:B------:R-:W-:Y:S06]  /*3e650*/  BAR.SYNC.DEFER_BLOCKING 0x0 ;  /* 0x0000000000007b1d */ /* 0x000fec0000010000 */
[----:B-1----:R-:W2:Y:S04]  /*3e660*/  LDL.LU R8, [R1+0x204] ;  /* 0x0002040001087983 */ /* 0x002ea80000300800 */
[----:B------:R-:W2:Y:S04]  /*3e670*/  LDL.LU R9, [R1+0x20c] ;  /* 0x00020c0001097983 */ /* 0x000ea80000300800 */
[----:B------:R-:W2:Y:S04]  /*3e680*/  LDL.LU R10, [R1+0x104] ;  /* 0x00010400010a7983 */ /* 0x000ea80000300800 */
[----:B------:R-:W1:Y:S01]  /*3e690*/  LDS.128 R20, [R2] ;  /* 0x0000000002147984 */ /* 0x000e620000000c00 */
[----:B------:R-:W-:Y:S06]  /*3e6a0*/  BAR.SYNC.DEFER_BLOCKING 0x0 ;  /* 0x0000000000007b1d */ /* 0x000fec0000010000 */
[----:B------:R-:W2:Y:S04]  /*3e6b0*/  LDL.LU R11, [R1+0x10c] ;  /* 0x00010c00010b7983 */ /* 0x000ea80000300800 */
[----:B-1----:R-:W-:Y:S04]  /*3e6c0*/  STL.64 [R1+0x400], R20 ;  /* 0x0004001401007387 */ /* 0x002fe80000100a00 */
[----:B------:R-:W-:Y:S04]  /*3e6d0*/  STL.64 [R1+0x408], R22 ;  /* 0x0004081601007387 */ /* 0x000fe80000100a00 */
[----:B---3--:R-:W-:Y:S01]  /*3e6e0*/  STSM.16.M88.4 [R0], R12 ;  /* 0x0000000c00007844 */ /* 0x008fe20000000200 */
[----:B------:R-:W-:Y:S06]  /*3e6f0*/  BAR.SYNC.DEFER_BLOCKING 0x0 ;  /* 0x0000000000007b1d */ /* 0x000fec0000010000 */
[----:B------:R-:W1:Y:S02]  /*3e700*/  LDS.128 R12, [R2] ;  /* 0x00000000020c7984 */ /* 0x000e640000000c00 */
[----:B------:R-:W-:Y:S06]  /*3e710*/  BAR.SYNC.DEFER_BLOCKING 0x0 ;  /* 0x0000000000007b1d */ /* 0x000fec0000010000 */
[----:B-1----:R1:W-:Y:S04]  /*3e720*/  STL.64 [R1+0x300], R12 ;  /* 0x0003000c01007387 */ /* 0x0023e80000100a00 */
[----:B------:R3:W-:Y:S04]  /*3e730*/  STL.64 [R1+0x308], R14 ;  /* 0x0003080e01007387 */ /* 0x0007e80000100a00 */
[----:B-1----:R-:W4:Y:S04]  /*3e740*/  LDL.LU R12, [R1+0x4] ;  /* 0x00000400010c7983 */ /* 0x002f280000300800 */
[----:B------:R-:W4:Y:S04]  /*3e750*/  LDL.LU R13, [R1+0xc] ;  /* 0x00000c00010d7983 */ /* 0x000f280000300800 */
[----:B--2---:R-:W-:Y:S01]  /*3e760*/  STSM.16.M88.4 [R0], R8 ;  /* 0x0000000800007844 */ /* 0x004fe20000000200 */
[----:B------:R-:W-:Y:S01]  /*3e770*/  BAR.SYNC.DEFER_BLOCKING 0x0 ;  /* 0x0000000000007b1d */ /* 0x000fe20000010000 */
[----:B---3--:R-:W-:-:S02]  /*3e780*/  IMAD.MOV.U32 R14, RZ, RZ, R153 ;  /* 0x000000ffff0e7224 */ /* 0x008fc400078e0099 */
[----:B------:R-:W-:-:S03]  /*3e790*/  IMAD.MOV.U32 R15, RZ, RZ, R155 ;  /* 0x000000ffff0f7224 */ /* 0x000fc600078e009b */
[----:B------:R-:W1:Y:S02]  /*3e7a0*/  LDS.128 R20, [R2] ;  /* 0x0000000002147984 */ /* 0x000e640000000c00 */
[----:B------:R-:W-:Y:S06]  /*3e7b0*/  BAR.SYNC.DEFER_BLOCKING 0x0 ;  /* 0x0000000000007b1d */ /* 0x000fec0000010000 */
[----:B-1----:R-:W-:Y:S04]  /*3e7c0*/  STL.64 [R1+0x100], R20 ;  /* 0x0001001401007387 */ /* 0x002fe80000100a00 */
[----:B------:R-:W-:Y:S04]  /*3e7d0*/  STL.64 [R1+0x108], R22 ;  /* 0x0001081601007387 */ /* 0x000fe80000100a00 */
[----:B----4-:R-:W-:Y:S01]  /*3e7e0*/  STSM.16.M88.4 [R0], R12 ;  /* 0x0000000c00007844 */ /* 0x010fe20000000200 */
[----:B------:R-:W-:Y:S06]  /*3e7f0*/  BAR.SYNC.DEFER_BLOCKING 0x0 ;  /* 0x0000000000007b1d */ /* 0x000fec0000010000 */
[----:B------:R-:W1:Y:S04]  /*3e800*/  LDS.128 R12, [R2] ;  /* 0x00000000020c7984 */ /* 0x000e680000000c00 */
[----:B-1----:R1:W-:Y:S04]  /*3e810*/  STL.64 [R1], R12 ;  /* 0x0000000c01007387 */ /* 0x0023e80000100a00 */
[----:B------:R2:W-:Y:S04]  /*3e820*/  STL.64 [R1+0x8], R14 ;  /* 0x0000080e01007387 */ /* 0x0005e80000100a00 */
[----:B-1----:R-:W3:Y:S04]  /*3e830*/  LDL.LU R12, [R1+0x410] ;  /* 0x00041000010c7983 */ /* 0x002ee80000300800 */
[----:B------:R-:W3:Y:S04]  /*3e840*/  LDL.LU R13, [R1+0x418] ;  /* 0x00041800010d7983 */ /* 0x000ee80000300800 */
[----:B--2---:R-:W3:Y:S04]  /*3e850*/  LDL.LU R14, [R1+0x310] ;  /* 0x00031000010e7983 */ /* 0x004ee80000300800 */
[----:B------:R-:W3:Y:S01]  /*3e860*/  LDL.LU R15, [R1+0x318] ;  /* 0x00031800010f7983 */ /* 0x000ee20000300800 */
[----:B------:R-:W-:Y:S01]  /*3e870*/  BAR.SYNC.DEFER_BLOCKING 0x0 ;  /* 0x0000000000007b1d */ /* 0x000fe20000010000 */
[----:B------:R-:W-:Y:S01]  /*3e880*/  MOV R8, R89 ;  /* 0x0000005900087202 */ /* 0x000fe20000000f00 */
[----:B------:R-:W-:Y:S01]  /*3e890*/  IMAD.MOV.U32 R9, RZ, RZ, R91 ;  /* 0x000000ffff097224 */ /* 0x000fe200078e005b */
[----:B------:R-:W-:Y:S01]  /*3e8a0*/  MOV R11, R27 ;  /* 0x0000001b000b7202 */ /* 0x000fe20000000f00 */
[----:B------:R-:W-:-:S05]  /*3e8b0*/  IMAD.MOV.U32 R10, RZ, RZ, R25 ;  /* 0x000000ffff0a7224 */ /* 0x000fca00078e0019 */
[----:B------:R1:W-:Y:S01]  /*3e8c0*/  STSM.16.M88.4 [R0], R8 ;  /* 0x0000000800007844 */ /* 0x0003e20000000200 */
        /* <DEDUP_REMOVED lines=28> */
[----:B-1----:R1:W-:Y:S04]  /*3ea90*/  STL.64 [R1+0x540], R12 ;  /* 0x0005400c01007387 */ /* 0x0023e80000100a00 */
        /* <DEDUP_REMOVED lines=558> */
[----:B------:R-:W1:Y:S02]  /*40d80*/  LDS.128 R20, [R2] ;  /* 0x0000000002147984 */ /* 0x000e640000000c00 */
[----:B-1----:R-:W-:-:S02]  /*40d90*/  IMAD.MOV.U32 R247, RZ, RZ, R23 ;  /* 0x000000fffff77224 */ /* 0x002fc400078e0017 */
[----:B------:R-:W-:Y:S04]  /*40da0*/  STL.64 [R1+0x680], R20 ;  /* 0x0006801401007387 */ /* 0x000fe80000100a00 */
[----:B------:R-:W-:Y:S04]  /*40db0*/  STL [R1+0x688], R22 ;  /* 0x0006881601007387 */ /* 0x000fe80000100800 */
[----:B------:R-:W-:Y:S04]  /*40dc0*/  STL [R1+0x1d68], R247 ;  /* 0x001d68f701007387 */ /* 0x000fe80000100800 */
[----:B------:R-:W2:Y:S04]  /*40dd0*/  LDL.LU R12, [R1+0x484] ;  /* 0x00048400010c7983 */ /* 0x000ea80000300800 */
[----:B------:R-:W2:Y:S04]  /*40de0*/  LDL.LU R13, [R1+0x48c] ;  /* 0x00048c00010d7983 */ /* 0x000ea80000300800 */
[----:B------:R-:W2:Y:S04]  /*40df0*/  LDL.LU R14, [R1+0x384] ;  /* 0x00038400010e7983 */ /* 0x000ea80000300800 */
[----:B------:R-:W2:Y:S01]  /*40e00*/  LDL.LU R15, [R1+0x38c] ;  /* 0x00038c00010f7983 */ /* 0x000ea20000300800 */
[----:B------:R-:W-:Y:S01]  /*40e10*/  BAR.SYNC.DEFER_BLOCKING 0x0 ;  /* 0x0000000000007b1d */ /* 0x000fe20000010000 */
[----:B------:R-:W-:Y:S01]  /*40e20*/  MOV R8, R120 ;  /* 0x0000007800087202 */ /* 0x000fe20000000f00 */
[----:B------:R-:W-:Y:S01]  /*40e30*/  IMAD.MOV.U32 R9, RZ, RZ, R122 ;  /* 0x000000ffff097224 */ /* 0x000fe200078e007a */
[----:B------:R-:W-:Y:S01]  /*40e40*/  MOV R11, R58 ;  /* 0x0000003a000b7202 */ /* 0x000fe20000000f00 */
[----:B------:R-:W-:-:S05]  /*40e50*/  IMAD.MOV.U32 R10, RZ, RZ, R56 ;  /* 0x000000ffff0a7224 */ /* 0x000fca00078e0038 */
[----:B------:R1:W-:Y:S01]  /*40e60*/  STSM.16.M88.4 [R0], R8 ;  /* 0x0000000800007844 */ /* 0x0003e20000000200 */
[----:B------:R-:W-:Y:S06]  /*40e70*/  BAR.SYNC.DEFER_BLOCKING 0x0 ;  /* 0x0000000000007b1d */ /* 0x000fec0000010000 */
[----:B-1----:R-:W3:Y:S04]  /*40e80*/  LDL.LU R8, [R1+0x284] ;  /* 0x0002840001087983 */ /* 0x002ee80000300800 */
[----:B------:R-:W3:Y:S04]  /*40e90*/  LDL.LU R9, [R1+0x28c] ;  /* 0x00028c0001097983 */ /* 0x000ee80000300800 */
[----:B------:R-:W3:Y:S04]  /*40ea0*/  LDL.LU R10, [R1+0x184] ;  /* 0x00018400010a7983 */ /* 0x000ee80000300800 */
[----:B------:R-:W1:Y:S01]  /*40eb0*/  LDS.128 R20, [R2] ;  /* 0x0000000002147984 */ /* 0x000e620000000c00 */
[----:B------:R-:W-:Y:S06]  /*40ec0*/  BAR.SYNC.DEFER_BLOCKING 0x0 ;  /* 0x0000000000007b1d */ /* 0x000fec0000010000 */
[----:B------:R-:W3:Y:S04]  /*40ed0*/  LDL.LU R11, [R1+0x18c] ;  /* 0x00018c00010b7983 */ /* 0x000ee80000300800 */
[----:B-1----:R-:W-:Y:S04]  /*40ee0*/  STL.64 [R1+0x380], R20 ;  /* 0x0003801401007387 */ /* 0x002fe80000100a00 */
[----:B------:R-:W-:Y:S04]  /*40ef0*/  STL.64 [R1+0x388], R22 ;  /* 0x0003881601007387 */ /* 0x000fe80000100a00 */
[----:B--2---:R-:W-:Y:S01]  /*40f00*/  STSM.16.M88.4 [R0], R12 ;  /* 0x0000000c00007844 */ /* 0x004fe20000000200 */
[----:B------:R-:W-:Y:S06]  /*40f10*/  BAR.SYNC.DEFER_BLOCKING 0x0 ;  /* 0x0000000000007b1d */ /* 0x000fec0000010000 */
[----:B------:R-:W1:Y:S02]  /*40f20*/  LDS.128 R12, [R2] ;  /* 0x00000000020c7984 */ /* 0x000e640000000c00 */
[----:B------:R-:W-:Y:S06]  /*40f30*/  BAR.SYNC.DEFER_BLOCKING 0x0 ;  /* 0x0000000000007b1d */ /* 0x000fec0000010000 */
[----:B-1----:R1:W-:Y:S04]  /*40f40*/  STL.64 [R1+0x280], R12 ;  /* 0x0002800c01007387 */ /* 0x0023e80000100a00 */
[----:B------:R2:W-:Y:S04]  /*40f50*/  STL.64 [R1+0x288], R14 ;  /* 0x0002880e01007387 */ /* 0x0005e80000100a00 */
[----:B-1----:R-:W4:Y:S04]  /*40f60*/  LDL.LU R12, [R1+0x84] ;  /* 0x00008400010c7983 */ /* 0x002f280000300800 */
[----:B------:R-:W4:Y:S04]  /*40f70*/  LDL.LU R13, [R1+0x8c] ;  /* 0x00008c00010d7983 */ /* 0x000f280000300800 */
[----:B---3--:R-:W-:Y:S01]  /*40f80*/  STSM.16.M88.4 [R0], R8 ;  /* 0x0000000800007844 */ /* 0x008fe20000000200 */
[----:B------:R-:W-:Y:S01]  /*40f90*/  BAR.SYNC.DEFER_BLOCKING 0x0 ;  /* 0x0000000000007b1d */ /* 0x000fe20000010000 */
[----:B--2---:R-:W-:Y:S01]  /*40fa0*/  IMAD.MOV.U32 R14, RZ, RZ, R185 ;  /* 0x000000ffff0e7224 */ /* 0x004fe200078e00b9 */
[----:B------:R-:W-:-:S04]  /*40fb0*/  MOV R15, R187 ;  /* 0x000000bb000f7202 */ /* 0x000fc80000000f00 */
[----:B------:R-:W1:Y:S02]  /*40fc0*/  LDS.128 R20, [R2] ;  /* 0x0000000002147984 */ /* 0x000e640000000c00 */
[----:B------:R-:W-:Y:S06]  /*40fd0*/  BAR.SYNC.DEFER_BLOCKING 0x0 ;  /* 0x0000000000007b1d */ /* 0x000fec0000010000 */
[----:B-1----:R-:W-:Y:S01]  /*40fe0*/  STL.64 [R1+0x180], R20 ;  /* 0x0001801401007387 */ /* 0x002fe20000100a00 */
[----:B------:R-:W-:-:S03]  /*40ff0*/  IMAD.MOV.U32 R252, RZ, RZ, R23 ;  /* 0x000000fffffc7224 */ /* 0x000fc600078e0017 */
[----:B------:R-:W-:Y:S04]  /*41000*/  STL [R1+0x188], R22 ;  /* 0x0001881601007387 */ /* 0x000fe80000100800 */
[----:B------:R-:W-:Y:S04]  /*41010*/  STL [R1+0x1d6c], R252 ;  /* 0x001d6cfc01007387 */ /* 0x000fe80000100800 */
[----:B----4-:R-:W-:Y:S01]  /*41020*/  STSM.16.M88.4 [R0], R12 ;  /* 0x0000000c00007844 */ /* 0x010fe20000000200 */
[----:B------:R-:W-:Y:S06]  /*41030*/  BAR.SYNC.DEFER_BLOCKING 0x0 ;  /* 0x0000000000007b1d */ /* 0x000fec0000010000 */
[----:B------:R-:W1:Y:S02]  /*41040*/  LDS.128 R20, [R2] ;  /* 0x0000000002147984 */ /* 0x000e640000000c00 */
[----:B-1----:R-:W-:Y:S01]  /*41050*/  IMAD.MOV.U32 R246, RZ, RZ, R23 ;  /* 0x000000fffff67224 */ /* 0x002fe200078e0017 */
[----:B------:R-:W-:Y:S01]  /*41060*/  MOV R247, R22 ;  /* 0x0000001600f77202 */ /* 0x000fe20000000f00 */
        /* <DEDUP_REMOVED lines=8> */
[----:B------:R-:W-:Y:S01]  /*410f0*/  IMAD.MOV.U32 R8, RZ, RZ, R121 ;  /* 0x000000ffff087224 */ /* 0x000fe200078e0079 */
[----:B------:R-:W-:Y:S01]  /*41100*/  MOV R10, R57 ;  /* 0x00000039000a7202 */ /* 0x000fe20000000f00 */
[----:B------:R-:W-:-:S02]  /*41110*/  IMAD.MOV.U32 R9, RZ, RZ, R123 ;  /* 0x000000ffff097224 */ /* 0x000fc400078e007b */
[----:B------:R-:W-:-:S05]  /*41120*/  IMAD.MOV.U32 R11, RZ, RZ, R59 ;  /* 0x000000ffff0b7224 */ /* 0x000fca00078e003b */
[----:B------:R1:W-:Y:S01]  /*41130*/  STSM.16.M88.4 [R0], R8 ;  /* 0x0000000800007844 */ /* 0x0003e20000000200 */
[----:B------:R-:W-:Y:S06]  /*41140*/  BAR.SYNC.DEFER_BLOCKING 0x0 ;  /* 0x0000000000007b1d */ /* 0x000fec0000010000 */
[----:B-1----:R-:W3:Y:S04]  /*41150*/  LDL.LU R8, [R1+0x290] ;  /* 0x0002900001087983 */ /* 0x002ee80000300800 */
[----:B------:R-:W3:Y:S04]  /*41160*/  LDL.LU R9, [R1+0x298] ;  /* 0x0002980001097983 */ /* 0x000ee80000300800 */
[----:B------:R-:W3:Y:S04]  /*41170*/  LDL.LU R10, [R1+0x190] ;  /* 0x00019000010a7983 */ /* 0x000ee80000300800 */
[----:B------:R-:W3:Y:S04]  /*41180*/  LDL.LU R11, [R1+0x198] ;  /* 0x00019800010b7983 */ /* 0x000ee80000300800 */
[----:B------:R-:W1:Y:S01]  /*41190*/  LDS.128 R248, [R2] ;  /* 0x0000000002f87984 */ /* 0x000e620000000c00 */
[----:B------:R-:W-:Y:S06]  /*411a0*/  BAR.SYNC.DEFER_BLOCKING 0x0 ;  /* 0x0000000000007b1d */ /* 0x000fec0000010000 */
[----:B-1----:R-:W-:Y:S04]  /*411b0*/  STL [R1+0x1d7c], R250 ;  /* 0x001d7cfa01007387 */ /* 0x002fe80000100800 */
[----:B------:R-:W-:Y:S04]  /*411c0*/  STL [R1+0x1d78], R251 ;  /* 0x001d78fb01007387 */ /* 0x000fe80000100800 */
[----:B--2---:R1:W-:Y:S01]  /*411d0*/  STSM.16.M88.4 [R0], R12 ;  /* 0x0000000c00007844 */ /* 0x0043e20000000200 */
[----:B------:R-:W-:Y:S06]  /*411e0*/  BAR.SYNC.DEFER_BLOCKING 0x0 ;  /* 0x0000000000007b1d */ /* 0x000fec0000010000 */
[----:B-1----:R-:W2:Y:S04]  /*411f0*/  LDL.LU R12, [R1+0x90] ;  /* 0x00009000010c7983 */ /* 0x002ea80000300800 */
[----:B------:R-:W2:Y:S04]  /*41200*/  LDL.LU R13, [R1+0x98] ;  /* 0x00009800010d7983 */ /* 0x000ea80000300800 */
[----:B------:R-:W1:Y:S01]  /*41210*/  LDS.128 R236, [R2] ;  /* 0x0000000002ec7984 */ /* 0x000e620000000c00 */
[----:B------:R-:W-:Y:S06]  /*41220*/  BAR.SYNC.DEFER_BLOCKING 0x0 ;  /* 0x0000000000007b1d */ /* 0x000fec0000010000 */
[----:B---3--:R3:W-:Y:S02]  /*41230*/  STSM.16.M88.4 [R0], R8 ;  /* 0x0000000800007844 */ /* 0x0087e40000000200 */
[----:B------:R-:W-:Y:S01]  /*41240*/  BAR.SYNC.DEFER_BLOCKING 0x0 ;  /* 0x0000000000007b1d */ /* 0x000fe20000010000 */
[----:B------:R-:W-:Y:S01]  /*41250*/  IMAD.MOV.U32 R14, RZ, RZ, R188 ;  /* 0x000000ffff0e7224 */ /* 0x000fe200078e00bc */
[----:B------:R-:W-:-:S04]  /*41260*/  MOV R15, R190 ;  /* 0x000000be000f7202 */ /* 0x000fc80000000f00 */
[----:B------:R-:W4:Y:S02]  /*41270*/  LDS.128 R232, [R2] ;  /* 0x0000000002e87984 */ /* 0x000f240000000c00 */
[----:B------:R-:W-:Y:S01]  /*41280*/  BAR.SYNC.DEFER_BLOCKING 0x0 ;  /* 0x0000000000007b1d */ /* 0x000fe20000010000 */
[----:B---3--:R-:W-:Y:S01]  /*41290*/  IMAD.MOV.U32 R8, RZ, RZ, R124 ;  /* 0x000000ffff087224 */ /* 0x008fe200078e007c */
[----:B------:R-:W-:Y:S01]  /*412a0*/  MOV R10, R60 ;  /* 0x0000003c000a7202 */ /* 0x000fe20000000f00 */
[----:B------:R-:W-:Y:S02]  /*412b0*/  IMAD.MOV.U32 R9, RZ, RZ, R126 ;  /* 0x000000ffff097224 */ /* 0x000fe400078e007e */
[----:B------:R-:W-:Y:S01]  /*412c0*/  IMAD.MOV.U32 R11, RZ, RZ, R62 ;  /* 0x000000ffff0b7224 */ /* 0x000fe200078e003e */
[----:B--2---:R-:W-:Y:S02]  /*412d0*/  STSM.16.M88.4 [R0], R12 ;  /* 0x0000000c00007844 */ /* 0x004fe40000000200 */
[----:B------:R-:W-:Y:S06]  /*412e0*/  BAR.SYNC.DEFER_BLOCKING 0x0 ;  /* 0x0000000000007b1d */ /* 0x000fec0000010000 */
[----:B------:R-:W2:Y:S02]  /*412f0*/  LDS.128 R228, [R2] ;  /* 0x0000000002e47984 */ /* 0x000ea40000000c00 */
[----:B------:R-:W-:Y:S06]  /*41300*/  BAR.SYNC.DEFER_BLOCKING 0x0 ;  /* 0x0000000000007b1d */ /* 0x000fec0000010000 */
[----:B------:R3:W-:Y:S02]  /*41310*/  STSM.16.M88.4 [R0], R8 ;  /* 0x0000000800007844 */ /* 0x0007e40000000200 */
[----:B------:R-:W-:Y:S06]  /*41320*/  BAR.SYNC.DEFER_BLOCKING 0x0 ;  /* 0x0000000000007b1d */ /* 0x000fec0000010000 */
[----:B---3--:R-:W3:Y:S04]  /*41330*/  LDL.LU R8, [R1+0x494] ;  /* 0x0004940001087983 */ /* 0x008ee80000300800 */
[----:B------:R-:W3:Y:S04]  /*41340*/  LDL.LU R9, [R1+0x49c] ;  /* 0x00049c0001097983 */ /* 0x000ee80000300800 */
[----:B------:R-:W3:Y:S04]  /*41350*/  LDL.LU R10, [R1+0x394] ;  /* 0x00039400010a7983 */ /* 0x000ee80000300800 */
[----:B------:R-:W3:Y:S04]  /*41360*/  LDL.LU R11, [R1+0x39c] ;  /* 0x00039c00010b7983 */ /* 0x000ee80000300800 */
[----:B------:R-:W4:Y:S04]  /*41370*/  LDL.LU R12, [R1+0x294] ;  /* 0x00029400010c7983 */ /* 0x000f280000300800 */
[----:B------:R-:W4:Y:S04]  /*41380*/  LDL.LU R13, [R1+0x29c] ;  /* 0x00029c00010d7983 */ /* 0x000f280000300800 */
[----:B------:R-:W4:Y:S04]  /*41390*/  LDL.LU R14, [R1+0x194] ;  /* 0x00019400010e7983 */ /* 0x000f280000300800 */
[----:B------:R-:W4:Y:S04]  /*413a0*/  LDL.LU R15, [R1+0x19c] ;  /* 0x00019c00010f7983 */ /* 0x000f280000300800 */
[----:B------:R-:W2:Y:S01]  /*413b0*/  LDS.128 R220, [R2] ;  /* 0x0000000002dc7984 */ /* 0x000ea20000000c00 */
[----:B------:R-:W-:Y:S06]  /*413c0*/  BAR.SYNC.DEFER_BLOCKING 0x0 ;  /* 0x0000000000007b1d */ /* 0x000fec0000010000 */
[----:B---3--:R3:W-:Y:S02]  /*413d0*/  STSM.16.M88.4 [R0], R8 ;  /* 0x0000000800007844 */ /* 0x0087e40000000200 */
[----:B------:R-:W-:Y:S06]  /*413e0*/  BAR.SYNC.DEFER_BLOCKING 0x0 ;  /* 0x0000000000007b1d */ /* 0x000fec0000010000 */
[----:B---3--:R-:W3:Y:S04]  /*413f0*/  LDL.LU R8, [R1+0x94] ;  /* 0x0000940001087983 */ /* 0x008ee80000300800 */
[----:B------:R-:W3:Y:S04]  /*41400*/  LDL.LU R9, [R1+0x9c] ;  /* 0x00009c0001097983 */ /* 0x000ee80000300800 */
[----:B------:R-:W2:Y:S01]  /*41410*/  LDS.128 R216, [R2] ;  /* 0x0000000002d87984 */ /* 0x000ea20000000c00 */
[----:B------:R-:W-:Y:S06]  /*41420*/  BAR.SYNC.DEFER_BLOCKING 0x0 ;  /* 0x0000000000007b1d */ /* 0x000fec0000010000 */
[----:B----4-:R4:W-:Y:S02]  /*41430*/  STSM.16.M88.4 [R0], R12 ;  /* 0x0000000c00007844 */ /* 0x0109e40000000200 */
[----:B------:R-:W-:Y:S01]  /*41440*/  BAR.SYNC.DEFER_BLOCKING 0x0 ;  /* 0x0000000000007b1d */ /* 0x000fe20000010000 */
[----:B------:R-:W-:Y:S01]  /*41450*/  IMAD.MOV.U32 R10, RZ, RZ, R189 ;  /* 0x000000ffff0a7224 */ /* 0x000fe200078e00bd */
[----:B------:R-:W-:-:S04]  /*41460*/  MOV R11, R191 ;  /* 0x000000bf000b7202 */ /* 0x000fc80000000f00 */
[----:B------:R-:W2:Y:S02]  /*41470*/  LDS.128 R24, [R2] ;  /* 0x0000000002187984 */ /* 0x000ea40000000c00 */
[----:B------:R-:W-:Y:S01]  /*41480*/  BAR.SYNC.DEFER_BLOCKING 0x0 ;  /* 0x0000000000007b1d */ /* 0x000fe20000010000 */
[----:B----4-:R-:W-:Y:S01]  /*41490*/  IMAD.MOV.U32 R12, RZ, RZ, R125 ;  /* 0x000000ffff0c7224 */ /* 0x010fe200078e007d */
[----:B------:R-:W-:Y:S01]  /*414a0*/  MOV R14, R61 ;  /* 0x0000003d000e7202 */ /* 0x000fe20000000f00 */
[----:B------:R-:W-:Y:S02]  /*414b0*/  IMAD.MOV.U32 R13, RZ, RZ, R127 ;  /* 0x000000ffff0d7224 */ /* 0x000fe400078e007f */
[----:B------:R-:W-:Y:S01]  /*414c0*/  IMAD.MOV.U32 R15, RZ, RZ, R63 ;  /* 0x000000ffff0f7224 */ /* 0x000fe200078e003f */
[----:B---3--:R-:W-:Y:S02]  /*414d0*/  STSM.16.M88.4 [R0], R8 ;  /* 0x0000000800007844 */ /* 0x008fe40000000200 */
[----:B------:R-:W-:Y:S06]  /*414e0*/  BAR.SYNC.DEFER_BLOCKING 0x0 ;  /* 0x0000000000007b1d */ /* 0x000fec0000010000 */
[----:B------:R-:W3:Y:S02]  /*414f0*/  LDS.128 R32, [R2] ;  /* 0x0000000002207984 */ /* 0x000ee40000000c00 */
[----:B------:R-:W-:Y:S06]  /*41500*/  BAR.SYNC.DEFER_BLOCKING 0x0 ;  /* 0x0000000000007b1d */ /* 0x000fec0000010000 */
[----:B------:R4:W-:Y:S02]  /*41510*/  STSM.16.M88.4 [R0], R12 ;  /* 0x0000000c00007844 */ /* 0x0009e40000000200 */
[----:B------:R-:W-:Y:S06]  /*41520*/  BAR.SYNC.DEFER_BLOCKING 0x0 ;  /* 0x0000000000007b1d */ /* 0x000fec0000010000 */
[----:B----4-:R-:W4:Y:S04]  /*41530*/  LDL.LU R12, [R1+0x4a0] ;  /* 0x0004a000010c7983 */ /* 0x010f280000300800 */
[----:B------:R-:W4:Y:S04]  /*41540*/  LDL.LU R13, [R1+0x4a8] ;  /* 0x0004a800010d7983 */ /* 0x000f280000300800 */
[----:B------:R-:W4:Y:S04]  /*41550*/  LDL.LU R14, [R1+0x3a0] ;  /* 0x0003a000010e7983 */ /* 0x000f280000300800 */
[----:B------:R-:W4:Y:S04]  /*41560*/  LDL.LU R15, [R1+0x3a8] ;  /* 0x0003a800010f7983 */ /* 0x000f280000300800 */
[----:B------:R-:W2:Y:S04]  /*41570*/  LDL.LU R8, [R1+0x2a0] ;  /* 0x0002a00001087983 */ /* 0x000ea80000300800 */
[----:B------:R-:W2:Y:S04]  /*41580*/  LDL.LU R9, [R1+0x2a8] ;  /* 0x0002a80001097983 */ /* 0x000ea80000300800 */
[----:B------:R-:W2:Y:S04]  /*41590*/  LDL.LU R10, [R1+0x1a0] ;  /* 0x0001a000010a7983 */ /* 0x000ea80000300800 */
[----:B------:R-:W2:Y:S04]  /*415a0*/  LDL.LU R11, [R1+0x1a8] ;  /* 0x0001a800010b7983 */ /* 0x000ea80000300800 */
[----:B------:R-:W3:Y:S01]  /*415b0*/  LDS.128 R28, [R2] ;  /* 0x00000000021c7984 */ /* 0x000ee20000000c00 */
[----:B------:R-:W-:Y:S06]  /*415c0*/  BAR.SYNC.DEFER_BLOCKING 0x0 ;  /* 0x0000000000007b1d */ /* 0x000fec0000010000 */
[----:B----4-:R-:W-:Y:S02]  /*415d0*/  STSM.16.M88.4 [R0], R12 ;  /* 0x0000000c00007844 */ /* 0x010fe40000000200 */
[----:B------:R-:W-:Y:S06]  /*415e0*/  BAR.SYNC.DEFER_BLOCKING 0x0 ;  /* 0x0000000000007b1d */ /* 0x000fec0000010000 */
[----:B------:R-:W4:Y:S02]  /*415f0*/  LDS.128 R20, [R2] ;  /* 0x0000000002147984 */ /* 0x000f240000000c00 */
[----:B------:R-:W-:Y:S06]  /*41600*/  BAR.SYNC.DEFER_BLOCKING 0x0 ;  /* 0x0000000000007b1d */ /* 0x000fec0000010000 */
[----:B--2---:R2:W-:Y:S02]  /*41610*/  STSM.16.M88.4 [R0], R8 ;  /* 0x0000000800007844 */ /* 0x0045e40000000200 */
[----:B------:R-:W-:Y:S06]  /*41620*/  BAR.SYNC.DEFER_BLOCKING 0x0 ;  /* 0x0000000000007b1d */ /* 0x000fec0000010000 */
[----:B--2---:R-:W2:Y:S04]  /*41630*/  LDL.LU R8, [R1+0xa0] ;  /* 0x0000a00001087983 */ /* 0x004ea80000300800 */
[----:B------:R-:W2:Y:S04]  /*41640*/  LDL.LU R9, [R1+0xa8] ;  /* 0x0000a80001097983 */ /* 0x000ea80000300800 */
[----:B------:R-:W4:Y:S01]  /*41650*/  LDS.128 R12, [R2] ;  /* 0x00000000020c7984 */ /* 0x000f220000000c00 */
[----:B------:R-:W-:Y:S01]  /*41660*/  IMAD.MOV.U32 R10, RZ, RZ, R192 ;  /* 0x000000ffff0a7224 */ /* 0x000fe200078e00c0 */
[----:B------:R-:W-:Y:S01]  /*41670*/  MOV R11, R194 ;  /* 0x000000c2000b7202 */ /* 0x000fe20000000f00 */
[----:B------:R-:W-:Y:S01]  /*41680*/  BAR.SYNC.DEFER_BLOCKING 0x0 ;  /* 0x0000000000007b1d */ /* 0x000fe20000010000 */
[----:B------:R-:W-:Y:S01]  /*41690*/  IMAD.MOV.U32 R36, RZ, RZ, R128 ;  /* 0x000000ffff247224 */ /* 0x000fe200078e0080 */
[----:B------:R-:W-:Y:S01]  /*416a0*/  MOV R38, R64 ;  /* 0x0000004000267202 */ /* 0x000fe20000000f00 */
[----:B------:R-:W-:-:S02]  /*416b0*/  IMAD.MOV.U32 R37, RZ, RZ, R130 ;  /* 0x000000ffff257224 */ /* 0x000fc400078e0082 */
[----:B------:R-:W-:Y:S01]  /*416c0*/  IMAD.MOV.U32 R39, RZ, RZ, R66 ;  /* 0x000000ffff277224 */ /* 0x000fe200078e0042 */
[----:B--2---:R-:W-:Y:S02]  /*416d0*/  STSM.16.M88.4 [R0], R8 ;  /* 0x0000000800007844 */ /* 0x004fe40000000200 */
[----:B------:R-:W-:Y:S06]  /*416e0*/  BAR.SYNC.DEFER_BLOCKING 0x0 ;  /* 0x0000000000007b1d */ /* 0x000fec0000010000 */
[----:B------:R-:W2:Y:S02]  /*416f0*/  LDS.128 R8, [R2] ;  /* 0x0000000002087984 */ /* 0x000ea40000000c00 */
[----:B------:R-:W-:Y:S06]  /*41700*/  BAR.SYNC.DEFER_BLOCKING 0x0 ;  /* 0x0000000000007b1d */ /* 0x000fec0000010000 */
[----:B------:R1:W-:Y:S02]  /*41710*/  STSM.16.M88.4 [R0], R36 ;  /* 0x0000002400007844 */ /* 0x0003e40000000200 */
[----:B------:R-:W-:Y:S06]  /*41720*/  BAR.SYNC.DEFER_BLOCKING 0x0 ;  /* 0x0000000000007b1d */ /* 0x000fec0000010000 */
[----:B-1----:R-:W3:Y:S04]  /*41730*/  LDL.LU R36, [R1+0x4a4] ;  /* 0x0004a40001247983 */ /* 0x002ee80000300800 */
[----:B------:R-:W3:Y:S04]  /*41740*/  LDL.LU R37, [R1+0x4ac] ;  /* 0x0004ac0001257983 */ /* 0x000ee80000300800 */
[----:B------:R-:W3:Y:S04]  /*41750*/  LDL.LU R38, [R1+0x3a4] ;  /* 0x0003a40001267983 */ /* 0x000ee80000300800 */
[----:B------:R-:W3:Y:S04]  /*41760*/  LDL.LU R39, [R1+0x3ac] ;  /* 0x0003ac0001277983 */ /* 0x000ee80000300800 */
[----:B------:R-:W4:Y:S04]  /*41770*/  LDL.LU R44, [R1+0x2a4] ;  /* 0x0002a400012c7983 */ /* 0x000f280000300800 */
[----:B------:R-:W4:Y:S04]  /*41780*/  LDL.LU R45, [R1+0x2ac] ;  /* 0x0002ac00012d7983 */ /* 0x000f280000300800 */
[----:B------:R-:W4:Y:S04]  /*41790*/  LDL.LU R46, [R1+0x1a4] ;  /* 0x0001a400012e7983 */ /* 0x000f280000300800 */
[----:B------:R-:W4:Y:S04]  /*417a0*/  LDL.LU R47, [R1+0x1ac] ;  /* 0x0001ac00012f7983 */ /* 0x000f280000300800 */
[----:B------:R-:W1:Y:S01]  /*417b0*/  LDS.128 R40, [R2] ;  /* 0x0000000002287984 */ /* 0x000e620000000c00 */
[----:B------:R-:W-:Y:S06]  /*417c0*/  BAR.SYNC.DEFER_BLOCKING 0x0 ;  /* 0x0000000000007b1d */ /* 0x000fec0000010000 */
[----:B---3--:R-:W-:Y:S02]  /*417d0*/  STSM.16.M88.4 [R0], R36 ;  /* 0x0000002400007844 */ /* 0x008fe40000000200 */
[----:B------:R-:W-:Y:S06]  /*417e0*/  BAR.SYNC.DEFER_BLOCKING 0x0 ;  /* 0x0000000000007b1d */ /* 0x000fec0000010000 */
[----:B------:R-:W3:Y:S02]  /*417f0*/  LDS.128 R36, [R2] ;  /* 0x0000000002247984 */ /* 0x000ee40000000c00 */
[----:B------:R-:W-:Y:S06]  /*41800*/  BAR.SYNC.DEFER_BLOCKING 0x0 ;  /* 0x0000000000007b1d */ /* 0x000fec0000010000 */
[----:B----4-:R4:W-:Y:S04]  /*41810*/  STSM.16.M88.4 [R0], R44 ;  /* 0x0000002c00007844 */ /* 0x0109e80000000200 */
[----:B----4-:R-:W4:Y:S04]  /*41820*/  LDL.LU R44, [R1+0xa4] ;  /* 0x0000a400012c7983 */ /* 0x010f280000300800 */
[----:B------:R-:W4:Y:S01]  /*41830*/  LDL.LU R45, [R1+0xac] ;  /* 0x0000ac00012d7983 */ /* 0x000f220000300800 */
[----:B------:R-:W-:Y:S01]  /*41840*/  MOV R50, R65 ;  /* 0x0000004100327202 */ /* 0x000fe20000000f00 */
[----:B------:R-:W-:Y:S01]  /*41850*/  IMAD.MOV.U32 R51, RZ, RZ, R67 ;  /* 0x000000ffff337224 */ /* 0x000fe200078e0043 */
[----:B------:R-:W-:Y:S01]  /*41860*/  BAR.SYNC.DEFER_BLOCKING 0x0 ;  /* 0x0000000000007b1d */ /* 0x000fe20000010000 */
[----:B------:R-:W-:Y:S01]  /*41870*/  IMAD.MOV.U32 R46, RZ, RZ, R193 ;  /* 0x000000ffff2e7224 */ /* 0x000fe200078e00c1 */
[----:B------:R-:W-:-:S04]  /*41880*/  MOV R47, R195 ;  /* 0x000000c3002f7202 */ /* 0x000fc80000000f00 */
[----:B------:R-:W2:Y:S04]  /*41890*/  LDL.LU R52, [R1+0x4b0] ;  /* 0x0004b00001347983 */ /* 0x000ea80000300800 */
[----:B------:R-:W2:Y:S04]  /*418a0*/  LDL.LU R53, [R1+0x4b8] ;  /* 0x0004b80001357983 */ /* 0x000ea80000300800 */
[----:B------:R-:W2:Y:S04]  /*418b0*/  LDL.LU R54, [R1+0x3b0] ;  /* 0x0003b00001367983 */ /* 0x000ea80000300800 */
[----:B------:R-:W2:Y:S04]  /*418c0*/  LDL.LU R55, [R1+0x3b8] ;  /* 0x0003b80001377983 */ /* 0x000ea80000300800 */
[----:B------:R-:W3:Y:S01]  /*418d0*/  LDS.128 R64, [R2] ;  /* 0x0000000002407984 */ /* 0x000ee20000000c00 */
[----:B------:R-:W-:Y:S01]  /*418e0*/  BAR.SYNC.DEFER_BLOCKING 0x0 ;  /* 0x0000000000007b1d */ /* 0x000fe20000010000 */
[----:B------:R-:W-:-:S02]  /*418f0*/  IMAD.MOV.U32 R48, RZ, RZ, R129 ;  /* 0x000000ffff307224 */ /* 0x000fc400078e0081 */
[----:B------:R-:W-:-:S03]  /*41900*/  IMAD.MOV.U32 R49, RZ, RZ, R131 ;  /* 0x000000ffff317224 */ /* 0x000fc600078e0083 */
[----:B----4-:R-:W-:Y:S02]  /*41910*/  STSM.16.M88.4 [R0], R44 ;  /* 0x0000002c00007844 */ /* 0x010fe40000000200 */
[----:B------:R-:W-:Y:S06]  /*41920*/  BAR.SYNC.DEFER_BLOCKING 0x0 ;  /* 0x0000000000007b1d */ /* 0x000fec0000010000 */
[----:B------:R-:W4:Y:S02]  /*41930*/  LDS.128 R60, [R2] ;  /* 0x00000000023c7984 */ /* 0x000f240000000c00 */
[----:B------:R-:W-:Y:S06]  /*41940*/  BAR.SYNC.DEFER_BLOCKING 0x0 ;  /* 0x0000000000007b1d */ /* 0x000fec0000010000 */
[----:B------:R1:W-:Y:S02]  /*41950*/  STSM.16.M88.4 [R0], R48 ;  /* 0x0000003000007844 */ /* 0x0003e40000000200 */
[----:B------:R-:W-:Y:S06]  /*41960*/  BAR.SYNC.DEFER_BLOCKING 0x0 ;  /* 0x0000000000007b1d */ /* 0x000fec0000010000 */
[----:B-1----:R-:W3:Y:S04]  /*41970*/  LDL.LU R48, [R1+0x2b0] ;  /* 0x0002b00001307983 */ /* 0x002ee80000300800 */
[----:B------:R-:W3:Y:S04]  /*41980*/  LDL.LU R49, [R1+0x2b8] ;  /* 0x0002b80001317983 */ /* 0x000ee80000300800 */
[----:B------:R-:W3:Y:S04]  /*41990*/  LDL.LU R50, [R1+0x1b0] ;  /* 0x0001b00001327983 */ /* 0x000ee80000300800 */
[----:B------:R-:W3:Y:S04]  /*419a0*/  LDL.LU R51, [R1+0x1b8] ;  /* 0x0001b80001337983 */ /* 0x000ee80000300800 */
[----:B------:R-:W1:Y:S01]  /*419b0*/  LDS.128 R56, [R2] ;  /* 0x0000000002387984 */ /* 0x000e620000000c00 */
[----:B------:R-:W-:Y:S06]  /*419c0*/  BAR.SYNC.DEFER_BLOCKING 0x0 ;  /* 0x0000000000007b1d */ /* 0x000fec0000010000 */
[----:B--2---:R-:W-:Y:S02]  /*419d0*/  STSM.16.M88.4 [R0], R52 ;  /* 0x0000003400007844 */ /* 0x004fe40000000200 */
[----:B------:R-:W-:Y:S06]  /*419e0*/  BAR.SYNC.DEFER_BLOCKING 0x0 ;  /* 0x0000000000007b1d */ /* 0x000fec0000010000 */
[----:B------:R-:W2:Y:S02]  /*419f0*/  LDS.128 R44, [R2] ;  /* 0x00000000022c7984 */ /* 0x000ea40000000c00 */
[----:B------:R-:W-:Y:S06]  /*41a00*/  BAR.SYNC.DEFER_BLOCKING 0x0 ;  /* 0x0000000000007b1d */ /* 0x000fec0000010000 */
[----:B---3--:R3:W-:Y:S02]  /*41a10*/  STSM.16.M88.4 [R0], R48 ;  /* 0x0000003000007844 */ /* 0x0087e40000000200 */
[----:B------:R-:W-:Y:S06]  /*41a20*/  BAR.SYNC.DEFER_BLOCKING 0x0 ;  /* 0x0000000000007b1d */ /* 0x000fec0000010000 */
[----:B---3--:R-:W3:Y:S04]  /*41a30*/  LDL.LU R48, [R1+0xb0] ;  /* 0x0000b00001307983 */ /* 0x008ee80000300800 */
[----:B------:R-:W3:Y:S04]  /*41a40*/  LDL.LU R49, [R1+0xb8] ;  /* 0x0000b80001317983 */ /* 0x000ee80000300800 */
[----:B------:R-:W2:Y:S01]  /*41a50*/  LDS.128 R52, [R2] ;  /* 0x0000000002347984 */ /* 0x000ea20000000c00 */
[----:B------:R-:W-:Y:S01]  /*41a60*/  IMAD.MOV.U32 R50, RZ, RZ, R196 ;  /* 0x000000ffff327224 */ /* 0x000fe200078e00c4 */
[----:B------:R-:W-:Y:S01]  /*41a70*/  MOV R51, R198 ;  /* 0x000000c600337202 */ /* 0x000fe20000000f00 */
[----:B------:R-:W-:Y:S01]  /*41a80*/  BAR.SYNC.DEFER_BLOCKING 0x0 ;  /* 0x0000000000007b1d */ /* 0x000fe20000010000 */
[----:B------:R-:W-:Y:S01]  /*41a90*/  IMAD.MOV.U32 R88, RZ, RZ, R132 ;  /* 0x000000ffff587224 */ /* 0x000fe200078e0084 */
[----:B------:R-:W-:Y:S01]  /*41aa0*/  MOV R90, R68 ;  /* 0x00000044005a7202 */ /* 0x000fe20000000f00 */
[----:B------:R-:W-:-:S02]  /*41ab0*/  IMAD.MOV.U32 R89, RZ, RZ, R134 ;  /* 0x000000ffff597224 */ /* 0x000fc400078e0086 */
        /* <DEDUP_REMOVED lines=21> */
[----:B--2---:R2:W-:Y:S01]  /*41c10*/  STSM.16.M88.4 [R0], R96 ;  /* 0x0000006000007844 */ /* 0x0045e20000000200 */
[----:B------:R-:W-:Y:S01]  /*41c20*/  MOV R102, R69 ;  /* 0x0000004500667202 */ /* 0x000fe20000000f00 */
[----:B------:R-:W-:Y:S01]  /*41c30*/  IMAD.MOV.U32 R103, RZ, RZ, R71 ;  /* 0x000000ffff677224 */ /* 0x000fe200078e0047 */
[----:B------:R-:W-:Y:S06]  /*41c40*/  BAR.SYNC.DEFER_BLOCKING 0x0 ;  /* 0x0000000000007b1d */ /* 0x000fec0000010000 */
[----:B--2---:R-:W2:Y:S04]  /*41c50*/  LDL.LU R96, [R1+0xb4] ;  /* 0x0000b40001607983 */ /* 0x004ea80000300800 */
[----:B------:R-:W2:Y:S04]  /*41c60*/  LDL.LU R97, [R1+0xbc] ;  /* 0x0000bc0001617983 */ /* 0x000ea80000300800 */
[----:B------:R-:W3:Y:S04]  /*41c70*/  LDL.LU R68, [R1+0x4c0] ;  /* 0x0004c00001447983 */ /* 0x000ee80000300800 */
[----:B------:R-:W3:Y:S04]  /*41c80*/  LDL.LU R69, [R1+0x4c8] ;  /* 0x0004c80001457983 */ /* 0x000ee80000300800 */
[----:B------:R-:W3:Y:S04]  /*41c90*/  LDL.LU R70, [R1+0x3c0] ;  /* 0x0003c00001467983 */ /* 0x000ee80000300800 */
[----:B------:R-:W3:Y:S04]  /*41ca0*/  LDL.LU R71, [R1+0x3c8] ;  /* 0x0003c80001477983 */ /* 0x000ee80000300800 */
[----:B------:R-:W4:Y:S01]  /*41cb0*/  LDS.128 R112, [R2] ;  /* 0x0000000002707984 */ /* 0x000f220000000c00 */
[----:B------:R-:W-:Y:S01]  /*41cc0*/  IMAD.MOV.U32 R98, RZ, RZ, R197 ;  /* 0x000000ffff627224 */ /* 0x000fe200078e00c5 */
[----:B------:R-:W-:Y:S01]  /*41cd0*/  MOV R99, R199 ;  /* 0x000000c700637202 */ /* 0x000fe20000000f00 */
[----:B------:R-:W-:Y:S01]  /*41ce0*/  BAR.SYNC.DEFER_BLOCKING 0x0 ;  /* 0x0000000000007b1d */ /* 0x000fe20000010000 */
[----:B------:R-:W-:-:S02]  /*41cf0*/  IMAD.MOV.U32 R100, RZ, RZ, R133 ;  /* 0x000000ffff647224 */ /* 0x000fc400078e0085 */
[----:B------:R-:W-:-:S03]  /*41d00*/  IMAD.MOV.U32 R101, RZ, RZ, R135 ;  /* 0x000000ffff657224 */ /* 0x000fc600078e0087 */
[----:B--2---:R2:W-:Y:S02]  /*41d10*/  STSM.16.M88.4 [R0], R96 ;  /* 0x0000006000007844 */ /* 0x0045e40000000200 */
[----:B------:R-:W-:Y:S06]  /*41d20*/  BAR.SYNC.DEFER_BLOCKING 0x0 ;  /* 0x0000000000007b1d */ /* 0x000fec0000010000 */
[----:B--2---:R-:W2:Y:S04]  /*41d30*/  LDL.LU R96, [R1+0x2c0] ;  /* 0x0002c00001607983 */ /* 0x004ea80000300800 */
[----:B------:R-:W2:Y:S04]  /*41d40*/  LDL.LU R97, [R1+0x2c8] ;  /* 0x0002c80001617983 */ /* 0x000ea80000300800 */
[----:B------:R-:W2:Y:S04]  /*41d50*/  LDL.LU R98, [R1+0x1c0] ;  /* 0x0001c00001627983 */ /* 0x000ea80000300800 */
[----:B------:R-:W2:Y:S04]  /*41d60*/  LDL.LU R99, [R1+0x1c8] ;  /* 0x0001c80001637983 */ /* 0x000ea80000300800 */
[----:B------:R-:W4:Y:S01]  /*41d70*/  LDS.128 R108, [R2] ;  /* 0x00000000026c7984 */ /* 0x000f220000000c00 */
[----:B------:R-:W-:Y:S06]  /*41d80*/  BAR.SYNC.DEFER_BLOCKING 0x0 ;  /* 0x0000000000007b1d */ /* 0x000fec0000010000 */
[----:B------:R-:W-:Y:S02]  /*41d90*/  STSM.16.M88.4 [R0], R100 ;  /* 0x0000006400007844 */ /* 0x000fe40000000200 */
[----:B------:R-:W-:Y:S06]  /*41da0*/  BAR.SYNC.DEFER_BLOCKING 0x0 ;  /* 0x0000000000007b1d */ /* 0x000fec0000010000 */
[----:B------:R-:W4:Y:S02]  /*41db0*/  LDS.128 R104, [R2] ;  /* 0x0000000002687984 */ /* 0x000f240000000c00 */
[----:B------:R-:W-:Y:S06]  /*41dc0*/  BAR.SYNC.DEFER_BLOCKING 0x0 ;  /* 0x0000000000007b1d */ /* 0x000fec0000010000 */
[----:B---3--:R-:W-:Y:S02]  /*41dd0*/  STSM.16.M88.4 [R0], R68 ;  /* 0x0000004400007844 */ /* 0x008fe40000000200 */
[----:B------:R-:W-:Y:S06]  /*41de0*/  BAR.SYNC.DEFER_BLOCKING 0x0 ;  /* 0x0000000000007b1d */ /* 0x000fec0000010000 */
[----:B------:R-:W3:Y:S02]  /*41df0*/  LDS.128 R68, [R2] ;  /* 0x0000000002447984 */ /* 0x000ee40000000c00 */
[----:B------:R-:W-:Y:S06]  /*41e00*/  BAR.SYNC.DEFER_BLOCKING 0x0 ;  /* 0x0000000000007b1d */ /* 0x000fec0000010000 */
[----:B--2---:R2:W-:Y:S02]  /*41e10*/  STSM.16.M88.4 [R0], R96 ;  /* 0x0000006000007844 */ /* 0x0045e40000000200 */
[----:B------:R-:W-:Y:S06]  /*41e20*/  BAR.SYNC.DEFER_BLOCKING 0x0 ;  /* 0x0000000000007b1d */ /* 0x000fec0000010000 */
[----:B--2---:R-:W2:Y:S04]  /*41e30*/  LDL.LU R96, [R1+0xc0] ;  /* 0x0000c00001607983 */ /* 0x004ea80000300800 */
[----:B------:R-:W2:Y:S04]  /*41e40*/  LDL.LU R97, [R1+0xc8] ;  /* 0x0000c80001617983 */ /* 0x000ea80000300800 */
[----:B------:R-:W3:Y:S01]  /*41e50*/  LDS.128 R100, [R2] ;  /* 0x0000000002647984 */ /* 0x000ee20000000c00 */
        /* <DEDUP_REMOVED lines=13> */
[----:B-1----:R-:W4:Y:S04]  /*41f30*/  LDL.LU R116, [R1+0x4c4] ;  /* 0x0004c40001747983 */ /* 0x002f280000300800 */
[----:B------:R-:W4:Y:S04]  /*41f40*/  LDL.LU R117, [R1+0x4cc] ;  /* 0x0004cc0001757983 */ /* 0x000f280000300800 */
[----:B------:R-:W4:Y:S04]  /*41f50*/  LDL.LU R118, [R1+0x3c4] ;  /* 0x0003c40001767983 */ /* 0x000f280000300800 */
[----:B------:R-:W4:Y:S04]  /*41f60*/  LDL.LU R119, [R1+0x3cc] ;  /* 0x0003cc0001777983 */ /* 0x000f280000300800 */
[----:B------:R-:W3:Y:S04]  /*41f70*/  LDL.LU R124, [R1+0x2c4] ;  /* 0x0002c400017c7983 */ /* 0x000ee80000300800 */
[----:B------:R-:W3:Y:S04]  /*41f80*/  LDL.LU R125, [R1+0x2cc] ;  /* 0x0002cc00017d7983 */ /* 0x000ee80000300800 */
[----:B------:R-:W3:Y:S04]  /*41f90*/  LDL.LU R126, [R1+0x1c4] ;  /* 0x0001c400017e7983 */ /* 0x000ee80000300800 */
[----:B------:R-:W3:Y:S04]  /*41fa0*/  LDL.LU R127, [R1+0x1cc] ;  /* 0x0001cc00017f7983 */ /* 0x000ee80000300800 */
[----:B------:R-:W1:Y:S01]  /*41fb0*/  LDS.128 R120, [R2] ;  /* 0x0000000002787984 */ /* 0x000e620000000c00 */
[----:B------:R-:W-:Y:S01]  /*41fc0*/  BAR.SYNC.DEFER_BLOCKING 0x0 ;  /* 0x0000000000007b1d */ /* 0x000fe20000010000 */
[----:B------:R-:W-:Y:S01]  /*41fd0*/  MOV R130, R73 ;  /* 0x0000004900827202 */ /* 0x000fe20000000f00 */
[----:B------:R-:W-:-:S04]  /*41fe0*/  IMAD.MOV.U32 R131, RZ, RZ, R75 ;  /* 0x000000ffff837224 */ /* 0x000fc800078e004b */
[----:B----4-:R-:W-:Y:S02]  /*41ff0*/  STSM.16.M88.4 [R0], R116 ;  /* 0x0000007400007844 */ /* 0x010fe40000000200 */
[----:B------:R-:W-:Y:S06]  /*42000*/  BAR.SYNC.DEFER_BLOCKING 0x0 ;  /* 0x0000000000007b1d */ /* 0x000fec0000010000 */
[----:B------:R-:W4:Y:S02]  /*42010*/  LDS.128 R116, [R2] ;  /* 0x0000000002747984 */ /* 0x000f240000000c00 */
[----:B------:R-:W-:Y:S06]  /*42020*/  BAR.SYNC.DEFER_BLOCKING 0x0 ;  /* 0x0000000000007b1d */ /* 0x000fec0000010000 */
[----:B---3--:R3:W-:Y:S02]  /*42030*/  STSM.16.M88.4 [R0], R124 ;  /* 0x0000007c00007844 */ /* 0x0087e40000000200 */
[----:B------:R-:W-:Y:S06]  /*42040*/  BAR.SYNC.DEFER_BLOCKING 0x0 ;  /* 0x0000000000007b1d */ /* 0x000fec0000010000 */
[----:B---3--:R-:W3:Y:S04]  /*42050*/  LDL.LU R124, [R1+0xc4] ;  /* 0x0000c400017c7983 */ /* 0x008ee80000300800 */
[----:B------:R-:W3:Y:S04]  /*42060*/  LDL.LU R125, [R1+0xcc] ;  /* 0x0000cc00017d7983 */ /* 0x000ee80000300800 */
[----:B------:R-:W2:Y:S04]  /*42070*/  LDL.LU R160, [R1+0x4d0] ;  /* 0x0004d00001a07983 */ /* 0x000ea80000300800 */
[----:B------:R-:W2:Y:S04]  /*42080*/  LDL.LU R161, [R1+0x4d8] ;  /* 0x0004d80001a17983 */ /* 0x000ea80000300800 */
[----:B------:R-:W2:Y:S04]  /*42090*/  LDL.LU R162, [R1+0x3d0] ;  /* 0x0003d00001a27983 */ /* 0x000ea80000300800 */
[----:B------:R-:W2:Y:S04]  /*420a0*/  LDL.LU R163, [R1+0x3d8] ;  /* 0x0003d80001a37983 */ /* 0x000ea80000300800 */
[----:B------:R-:W4:Y:S04]  /*420b0*/  LDL.LU R72, [R1+0x2d0] ;  /* 0x0002d00001487983 */ /* 0x000f280000300800 */
[----:B------:R-:W4:Y:S04]  /*420c0*/  LDL.LU R73, [R1+0x2d8] ;  /* 0x0002d80001497983 */ /* 0x000f280000300800 */
[----:B------:R-:W4:Y:S04]  /*420d0*/  LDL.LU R74, [R1+0x1d0] ;  /* 0x0001d000014a7983 */ /* 0x000f280000300800 */
[----:B------:R-:W4:Y:S04]  /*420e0*/  LDL.LU R75, [R1+0x1d8] ;  /* 0x0001d800014b7983 */ /* 0x000f280000300800 */
[----:B------:R-:W1:Y:S01]  /*420f0*/  LDS.128 R132, [R2] ;  /* 0x0000000002847984 */ /* 0x000e620000000c00 */
[----:B------:R-:W-:Y:S01]  /*42100*/  IMAD.MOV.U32 R126, RZ, RZ, R201 ;  /* 0x000000ffff7e7224 */ /* 0x000fe200078e00c9 */
[----:B------:R-:W-:Y:S01]  /*42110*/  MOV R127, R203 ;  /* 0x000000cb007f7202 */ /* 0x000fe20000000f00 */
[----:B------:R-:W-:Y:S01]  /*42120*/  BAR.SYNC.DEFER_BLOCKING 0x0 ;  /* 0x0000000000007b1d */ /* 0x000fe20000010000 */
[----:B------:R-:W-:-:S02]  /*42130*/  IMAD.MOV.U32 R128, RZ, RZ, R137 ;  /* 0x000000ffff807224 */ /* 0x000fc400078e0089 */
[----:B------:R-:W-:-:S03]  /*42140*/  IMAD.MOV.U32 R129, RZ, RZ, R139 ;  /* 0x000000ffff817224 */ /* 0x000fc600078e008b */
[----:B---3--:R-:W-:Y:S02]  /*42150*/  STSM.16.M88.4 [R0], R124 ;  /* 0x0000007c00007844 */ /* 0x008fe40000000200 */
[----:B------:R-:W-:Y:S06]  /*42160*/  BAR.SYNC.DEFER_BLOCKING 0x0 ;  /* 0x0000000000007b1d */ /* 0x000fec0000010000 */
[----:B------:R-:W3:Y:S02]  /*42170*/  LDS.128 R152, [R2] ;  /* 0x0000000002987984 */ /* 0x000ee40000000c00 */
[----:B------:R-:W-:Y:S06]  /*42180*/  BAR.SYNC.DEFER_BLOCKING 0x0 ;  /* 0x0000000000007b1d */ /* 0x000fec0000010000 */
[----:B------:R-:W-:Y:S02]  /*42190*/  STSM.16.M88.4 [R0], R128 ;  /* 0x0000008000007844 */ /* 0x000fe40000000200 */
[----:B------:R-:W-:Y:S06]  /*421a0*/  BAR.SYNC.DEFER_BLOCKING 0x0 ;  /* 0x0000000000007b1d */ /* 0x000fec0000010000 */
[----:B------:R-:W3:Y:S02]  /*421b0*/  LDS.128 R136, [R2] ;  /* 0x0000000002887984 */ /* 0x000ee40000000c00 */
[----:B------:R-:W-:Y:S06]  /*421c0*/  BAR.SYNC.DEFER_BLOCKING 0x0 ;  /* 0x0000000000007b1d */ /* 0x000fec0000010000 */
[----:B--2---:R-:W-:Y:S02]  /*421d0*/  STSM.16.M88.4 [R0], R160 ;  /* 0x000000a000007844 */ /* 0x004fe40000000200 */
[----:B------:R-:W-:Y:S06]  /*421e0*/  BAR.SYNC.DEFER_BLOCKING 0x0 ;  /* 0x0000000000007b1d */ /* 0x000fec0000010000 */
[----:B------:R-:W2:Y:S02]  /*421f0*/  LDS.128 R128, [R2] ;  /* 0x0000000002807984 */ /* 0x000ea40000000c00 */
[----:B------:R-:W-:Y:S06]  /*42200*/  BAR.SYNC.DEFER_BLOCKING 0x0 ;  /* 0x0000000000007b1d */ /* 0x000fec0000010000 */
[----:B----4-:R4:W-:Y:S02]  /*42210*/  STSM.16.M88.4 [R0], R72 ;  /* 0x0000004800007844 */ /* 0x0109e40000000200 */
[----:B------:R-:W-:Y:S06]  /*42220*/  BAR.SYNC.DEFER_BLOCKING 0x0 ;  /* 0x0000000000007b1d */ /* 0x000fec0000010000 */
[----:B----4-:R-:W4:Y:S04]  /*42230*/  LDL.LU R72, [R1+0xd0] ;  /* 0x0000d00001487983 */ /* 0x010f280000300800 */
[----:B------:R-:W4:Y:S04]  /*42240*/  LDL.LU R73, [R1+0xd8] ;  /* 0x0000d80001497983 */ /* 0x000f280000300800 */
        /* <DEDUP_REMOVED lines=18> */
[----:B------:R-:W2:Y:S04]  /*42370*/  LDL.LU R164, [R1+0x2d4] ;  /* 0x0002d40001a47983 */ /* 0x000ea80000300800 */
[----:B------:R-:W2:Y:S04]  /*42380*/  LDL.LU R165, [R1+0x2dc] ;  /* 0x0002dc0001a57983 */ /* 0x000ea80000300800 */
[----:B------:R-:W2:Y:S04]  /*42390*/  LDL.LU R166, [R1+0x1d4] ;  /* 0x0001d40001a67983 */ /* 0x000ea80000300800 */
[----:B------:R-:W2:Y:S04]  /*423a0*/  LDL.LU R167, [R1+0x1dc] ;  /* 0x0001dc0001a77983 */ /* 0x000ea80000300800 */
[----:B------:R-:W4:Y:S04]  /*423b0*/  LDL.LU R172, [R1+0xd4] ;  /* 0x0000d40001ac7983 */ /* 0x000f280000300800 */
[----:B------:R-:W4:Y:S04]  /*423c0*/  LDL.LU R173, [R1+0xdc] ;  /* 0x0000dc0001ad7983 */ /* 0x000f280000300800 */
[----:B------:R-:W1:Y:S01]  /*423d0*/  LDS.128 R160, [R2] ;  /* 0x0000000002a07984 */ /* 0x000e620000000c00 */
[----:B------:R-:W-:Y:S01]  /*423e0*/  BAR.SYNC.DEFER_BLOCKING 0x0 ;  /* 0x0000000000007b1d */ /* 0x000fe20000010000 */
[----:B------:R-:W-:Y:S01]  /*423f0*/  IMAD.MOV.U32 R140, RZ, RZ, R141 ;  /* 0x000000ffff8c7224 */ /* 0x000fe200078e008d */
[----:B------:R-:W-:Y:S01]  /*42400*/  MOV R142, R77 ;  /* 0x0000004d008e7202 */ /* 0x000fe20000000f00 */
[----:B------:R-:W-:-:S02]  /*42410*/  IMAD.MOV.U32 R141, RZ, RZ, R143 ;  /* 0x000000ffff8d7224 */ /* 0x000fc400078e008f */
[----:B------:R-:W-:Y:S01]  /*42420*/  IMAD.MOV.U32 R143, RZ, RZ, R79 ;  /* 0x000000ffff8f7224 */ /* 0x000fe200078e004f */
[----:B------:R-:W4:Y:S04]  /*42430*/  LDL.LU R76, [R1+0x4e0] ;  /* 0x0004e000014c7983 */ /* 0x000f280000300800 */
[----:B------:R-:W4:Y:S04]  /*42440*/  LDL.LU R77, [R1+0x4e8] ;  /* 0x0004e800014d7983 */ /* 0x000f280000300800 */
[----:B------:R-:W4:Y:S04]  /*42450*/  LDL.LU R78, [R1+0x3e0] ;  /* 0x0003e000014e7983 */ /* 0x000f280000300800 */
[----:B------:R-:W4:Y:S01]  /*42460*/  LDL.LU R79, [R1+0x3e8] ;  /* 0x0003e800014f7983 */ /* 0x000f220000300800 */
[----:B------:R-:W-:Y:S01]  /*42470*/  IMAD.MOV.U32 R174, RZ, RZ, R205 ;  /* 0x000000ffffae7224 */ /* 0x000fe200078e00cd */
[----:B------:R-:W-:-:S02]  /*42480*/  MOV R175, R207 ;  /* 0x000000cf00af7202 */ /* 0x000fc40000000f00 */
[----:B---3--:R-:W-:Y:S01]  /*42490*/  STSM.16.M88.4 [R0], R156 ;  /* 0x0000009c00007844 */ /* 0x008fe20000000200 */
        /* <DEDUP_REMOVED lines=11> */
[----:B------:R-:W4:Y:S04]  /*42550*/  LDL.LU R174, [R1+0x1e0] ;  /* 0x0001e00001ae7983 */ /* 0x000f280000300800 */
[----:B------:R-:W4:Y:S04]  /*42560*/  LDL.LU R175, [R1+0x1e8] ;  /* 0x0001e80001af7983 */ /* 0x000f280000300800 */
[----:B------:R-:W3:Y:S04]  /*42570*/  LDL.LU R180, [R1+0xe0] ;  /* 0x0000e00001b47983 */ /* 0x000ee80000300800 */
[----:B------:R-:W3:Y:S04]  /*42580*/  LDL.LU R181, [R1+0xe8] ;  /* 0x0000e80001b57983 */ /* 0x000ee80000300800 */
[----:B------:R-:W2:Y:S01]  /*42590*/  LDS.128 R164, [R2] ;  /* 0x0000000002a47984 */ /* 0x000ea20000000c00 */
[----:B------:R-:W-:Y:S06]  /*425a0*/  BAR.SYNC.DEFER_BLOCKING 0x0 ;  /* 0x0000000000007b1d */ /* 0x000fec0000010000 */
[----:B------:R-:W-:Y:S02]  /*425b0*/  STSM.16.M88.4 [R0], R140 ;  /* 0x0000008c00007844 */ /* 0x000fe40000000200 */
[----:B------:R-:W-:Y:S06]  /*425c0*/  BAR.SYNC.DEFER_BLOCKING 0x0 ;  /* 0x0000000000007b1d */ /* 0x000fec0000010000 */
[----:B------:R-:W2:Y:S02]  /*425d0*/  LDS.128 R140, [R2] ;  /* 0x00000000028c7984 */ /* 0x000ea40000000c00 */
[----:B------:R-:W-:Y:S06]  /*425e0*/  BAR.SYNC.DEFER_BLOCKING 0x0 ;  /* 0x0000000000007b1d */ /* 0x000fec0000010000 */
[----:B------:R-:W-:Y:S02]  /*425f0*/  STSM.16.M88.4 [R0], R76 ;  /* 0x0000004c00007844 */ /* 0x000fe40000000200 */
[----:B------:R-:W-:Y:S06]  /*42600*/  BAR.SYNC.DEFER_BLOCKING 0x0 ;  /* 0x0000000000007b1d */ /* 0x000fec0000010000 */
[----:B------:R-:W2:Y:S02]  /*42610*/  LDS.128 R76, [R2] ;  /* 0x00000000024c7984 */ /* 0x000ea40000000c00 */
[----:B------:R-:W-:Y:S01]  /*42620*/  BAR.SYNC.DEFER_BLOCKING 0x0 ;  /* 0x0000000000007b1d */ /* 0x000fe20000010000 */
[----:B------:R-:W-:Y:S01]  /*42630*/  IMAD.MOV.U32 R182, RZ, RZ, R208 ;  /* 0x000000ffffb67224 */ /* 0x000fe200078e00d0 */
[----:B------:R-:W-:-:S04]  /*42640*/  MOV R183, R210 ;  /* 0x000000d200b77202 */ /* 0x000fc80000000f00 */
[----:B----4-:R4:W-:Y:S02]  /*42650*/  STSM.16.M88.4 [R0], R172 ;  /* 0x000000ac00007844 */ /* 0x0109e40000000200 */
[----:B------:R-:W-:Y:S06]  /*42660*/  BAR.SYNC.DEFER_BLOCKING 0x0 ;  /* 0x0000000000007b1d */ /* 0x000fec0000010000 */
[----:B------:R-:W2:Y:S02]  /*42670*/  LDS.128 R176, [R2] ;  /* 0x0000000002b07984 */ /* 0x000ea40000000c00 */
[----:B------:R-:W-:Y:S06]  /*42680*/  BAR.SYNC.DEFER_BLOCKING 0x0 ;  /* 0x0000000000007b1d */ /* 0x000fec0000010000 */
[----:B---3--:R-:W-:Y:S02]  /*42690*/  STSM.16.M88.4 [R0], R180 ;  /* 0x000000b400007844 */ /* 0x008fe40000000200 */
[----:B------:R-:W-:Y:S01]  /*426a0*/  BAR.SYNC.DEFER_BLOCKING 0x0 ;  /* 0x0000000000007b1d */ /* 0x000fe20000010000 */
[----:B----4-:R-:W-:Y:S01]  /*426b0*/  IMAD.MOV.U32 R172, RZ, RZ, R144 ;  /* 0x000000ffffac7224 */ /* 0x010fe200078e0090 */
[----:B------:R-:W-:Y:S01]  /*426c0*/  MOV R174, R80 ;  /* 0x0000005000ae7202 */ /* 0x000fe20000000f00 */
[----:B------:R-:W-:-:S03]  /*426d0*/  IMAD.MOV.U32 R173, RZ, RZ, R146 ;  /* 0x000000ffffad7224 */ /* 0x000fc600078e0092 */
[----:B------:R-:W3:Y:S01]  /*426e0*/  LDS.128 R180, [R2] ;  /* 0x0000000002b47984 */ /* 0x000ee20000000c00 */
[----:B------:R-:W-:Y:S01]  /*426f0*/  IMAD.MOV.U32 R175, RZ, RZ, R82 ;  /* 0x000000ffffaf7224 */ /* 0x000fe200078e0052 */
[----:B------:R-:W-:Y:S06]  /*42700*/  BAR.SYNC.DEFER_BLOCKING 0x0 ;  /* 0x0000000000007b1d */ /* 0x000fec0000010000 */
[----:B------:R4:W-:Y:S01]  /*42710*/  STSM.16.M88.4 [R0], R172 ;  /* 0x000000ac00007844 */ /* 0x0009e20000000200 */
[----:B------:R-:W-:Y:S01]  /*42720*/  IMAD.MOV.U32 R194, RZ, RZ, R209 ;  /* 0x000000ffffc27224 */ /* 0x000fe200078e00d1 */
[----:B------:R-:W-:Y:S01]  /*42730*/  MOV R195, R211 ;  /* 0x000000d300c37202 */ /* 0x000fe20000000f00 */
[----:B------:R-:W-:Y:S01]  /*42740*/  IMAD.MOV.U32 R144, RZ, RZ, R145 ;  /* 0x000000ffff907224 */ /* 0x000fe200078e0091 */
[----:B------:R-:W-:Y:S01]  /*42750*/  MOV R146, R81 ;  /* 0x0000005100927202 */ /* 0x000fe20000000f00 */
        /* <DEDUP_REMOVED lines=8> */
[----:B------:R-:W3:Y:S04]  /*427e0*/  LDL.LU R192, [R1+0xe4] ;  /* 0x0000e40001c07983 */ /* 0x000ee80000300800 */
[----:B------:R-:W3:Y:S04]  /*427f0*/  LDL.LU R193, [R1+0xec] ;  /* 0x0000ec0001c17983 */ /* 0x000ee80000300800 */
[----:B------:R-:W3:Y:S04]  /*42800*/  LDL.LU R208, [R1+0x4f0] ;  /* 0x0004f00001d07983 */ /* 0x000ee80000300800 */
[----:B------:R-:W3:Y:S04]  /*42810*/  LDL.LU R209, [R1+0x4f8] ;  /* 0x0004f80001d17983 */ /* 0x000ee80000300800 */
[----:B------:R-:W3:Y:S04]  /*42820*/  LDL.LU R210, [R1+0x3f0] ;  /* 0x0003f00001d27983 */ /* 0x000ee80000300800 */
[----:B------:R-:W3:Y:S01]  /*42830*/  LDL.LU R211, [R1+0x3f8] ;  /* 0x0003f80001d37983 */ /* 0x000ee20000300800 */
[----:B------:R-:W-:-:S03]  /*42840*/  IMAD.MOV.U32 R145, RZ, RZ, R147 ;  /* 0x000000ffff917224 */ /* 0x000fc600078e0093 */
[----:B------:R-:W3:Y:S01]  /*42850*/  LDL.LU R80, [R1+0x2f0] ;  /* 0x0002f00001507983 */ /* 0x000ee20000300800 */
[----:B------:R-:W-:-:S03]  /*42860*/  IMAD.MOV.U32 R147, RZ, RZ, R83 ;  /* 0x000000ffff937224 */ /* 0x000fc600078e0053 */
[----:B------:R-:W3:Y:S04]  /*42870*/  LDL.LU R81, [R1+0x2f8] ;  /* 0x0002f80001517983 */ /* 0x000ee80000300800 */
[----:B------:R-:W3:Y:S04]  /*42880*/  LDL.LU R82, [R1+0x1f0] ;  /* 0x0001f00001527983 */ /* 0x000ee80000300800 */
[----:B------:R-:W3:Y:S01]  /*42890*/  LDL.LU R83, [R1+0x1f8] ;  /* 0x0001f80001537983 */ /* 0x000ee20000300800 */
[----:B------:R-:W-:Y:S06]  /*428a0*/  BAR.SYNC.DEFER_BLOCKING 0x0 ;  /* 0x0000000000007b1d */ /* 0x000fec0000010000 */
[----:B------:R-:W3:Y:S04]  /*428b0*/  LDL.LU R204, [R1+0xf0] ;  /* 0x0000f00001cc7983 */ /* 0x000ee80000300800 */
[----:B------:R-:W3:Y:S04]  /*428c0*/  LDL.LU R205, [R1+0xf8] ;  /* 0x0000f80001cd7983 */ /* 0x000ee80000300800 */
[----:B------:R-:W1:Y:S01]  /*428d0*/  LDS.128 R188, [R2] ;  /* 0x0000000002bc7984 */ /* 0x000e620000000c00 */
[----:B------:R-:W-:Y:S06]  /*428e0*/  BAR.SYNC.DEFER_BLOCKING 0x0 ;  /* 0x0000000000007b1d */ /* 0x000fec0000010000 */
[----:B----4-:R-:W-:Y:S02]  /*428f0*/  STSM.16.M88.4 [R0], R172 ;  /* 0x000000ac00007844 */ /* 0x010fe40000000200 */
[----:B------:R-:W-:Y:S06]  /*42900*/  BAR.SYNC.DEFER_BLOCKING 0x0 ;  /* 0x0000000000007b1d */ /* 0x000fec0000010000 */
[----:B------:R-:W4:Y:S02]  /*42910*/  LDS.128 R172, [R2] ;  /* 0x0000000002ac7984 */ /* 0x000f240000000c00 */
[----:B------:R-:W-:Y:S06]  /*42920*/  BAR.SYNC.DEFER_BLOCKING 0x0 ;  /* 0x0000000000007b1d */ /* 0x000fec0000010000 */
[----:B--2---:R-:W-:Y:S02]  /*42930*/  STSM.16.M88.4 [R0], R184 ;  /* 0x000000b800007844 */ /* 0x004fe40000000200 */
[----:B------:R-:W-:Y:S06]  /*42940*/  BAR.SYNC.DEFER_BLOCKING 0x0 ;  /* 0x0000000000007b1d */ /* 0x000fec0000010000 */
[----:B------:R-:W2:Y:S02]  /*42950*/  LDS.128 R196, [R2] ;  /* 0x0000000002c47984 */ /* 0x000ea40000000c00 */
[----:B------:R-:W-:Y:S06]  /*42960*/  BAR.SYNC.DEFER_BLOCKING 0x0 ;  /* 0x0000000000007b1d */ /* 0x000fec0000010000 */
        /* <DEDUP_REMOVED lines=13> */
[----:B------:R-:W-:Y:S01]  /*42a40*/  BAR.SYNC.DEFER_BLOCKING 0x0 ;  /* 0x0000000000007b1d */ /* 0x000fe20000010000 */
[----:B------:R-:W-:Y:S01]  /*42a50*/  IMAD.MOV.U32 R206, RZ, RZ, R212 ;  /* 0x000000ffffce7224 */ /* 0x000fe200078e00d4 */
[----:B------:R-:W-:-:S04]  /*42a60*/  MOV R207, R214 ;  /* 0x000000d600cf7202 */ /* 0x000fc80000000f00 */
[----:B------:R-:W3:Y:S02]  /*42a70*/  LDS.128 R80, [R2] ;  /* 0x0000000002507984 */ /* 0x000ee40000000c00 */
[----:B------:R-:W-:Y:S06]  /*42a80*/  BAR.SYNC.DEFER_BLOCKING 0x0 ;  /* 0x0000000000007b1d */ /* 0x000fec0000010000 */
[----:B------:R-:W-:Y:S02]  /*42a90*/  STSM.16.M88.4 [R0], R204 ;  /* 0x000000cc00007844 */ /* 0x000fe40000000200 */
[----:B------:R-:W-:Y:S01]  /*42aa0*/  BAR.SYNC.DEFER_BLOCKING 0x0 ;  /* 0x0000000000007b1d */ /* 0x000fe20000010000 */
[----:B------:R-:W-:Y:S01]  /*42ab0*/  IMAD.MOV.U32 R200, RZ, RZ, R148 ;  /* 0x000000ffffc87224 */ /* 0x000fe200078e0094 */
[----:B------:R-:W-:Y:S01]  /*42ac0*/  MOV R202, R84 ;  /* 0x0000005400ca7202 */ /* 0x000fe20000000f00 */
[----:B------:R-:W-:-:S03]  /*42ad0*/  IMAD.MOV.U32 R201, RZ, RZ, R150 ;  /* 0x000000ffffc97224 */ /* 0x000fc600078e0096 */
[----:B------:R-:W3:Y:S01]  /*42ae0*/  LDS.128 R204, [R2] ;  /* 0x0000000002cc7984 */ /* 0x000ee20000000c00 */
[----:B------:R-:W-:Y:S01]  /*42af0*/  IMAD.MOV.U32 R203, RZ, RZ, R86 ;  /* 0x000000ffffcb7224 */ /* 0x000fe200078e0056 */
[----:B------:R-:W-:Y:S06]  /*42b00*/  BAR.SYNC.DEFER_BLOCKING 0x0 ;  /* 0x0000000000007b1d */ /* 0x000fec0000010000 */
[----:B------:R1:W-:Y:S02]  /*42b10*/  STSM.16.M88.4 [R0], R200 ;  /* 0x000000c800007844 */ /* 0x0003e40000000200 */
[----:B------:R-:W-:Y:S06]  /*42b20*/  BAR.SYNC.DEFER_BLOCKING 0x0 ;  /* 0x0000000000007b1d */ /* 0x000fec0000010000 */
[----:B-1----:R-:W4:Y:S04]  /*42b30*/  LDL.LU R200, [R1+0x4f4] ;  /* 0x0004f40001c87983 */ /* 0x002f280000300800 */
[----:B------:R-:W4:Y:S04]  /*42b40*/  LDL.LU R201, [R1+0x4fc] ;  /* 0x0004fc0001c97983 */ /* 0x000f280000300800 */
[----:B------:R-:W4:Y:S04]  /*42b50*/  LDL.LU R202, [R1+0x3f4] ;  /* 0x0003f40001ca7983 */ /* 0x000f280000300800 */
[----:B------:R-:W4:Y:S04]  /*42b60*/  LDL.LU R203, [R1+0x3fc] ;  /* 0x0003fc0001cb7983 */ /* 0x000f280000300800 */
[----:B------:R-:W2:Y:S04]  /*42b70*/  LDL.LU R208, [R1+0x2f4] ;  /* 0x0002f40001d07983 */ /* 0x000ea80000300800 */
[----:B------:R-:W2:Y:S04]  /*42b80*/  LDL.LU R209, [R1+0x2fc] ;  /* 0x0002fc0001d17983 */ /* 0x000ea80000300800 */
[----:B------:R-:W2:Y:S04]  /*42b90*/  LDL.LU R210, [R1+0x1f4] ;  /* 0x0001f40001d27983 */ /* 0x000ea80000300800 */
[----:B------:R-:W2:Y:S04]  /*42ba0*/  LDL.LU R211, [R1+0x1fc] ;  /* 0x0001fc0001d37983 */ /* 0x000ea80000300800 */
[----:B------:R-:W1:Y:S01]  /*42bb0*/  LDS.128 R224, [R2] ;  /* 0x0000000002e07984 */ /* 0x000e620000000c00 */
[----:B------:R-:W-:Y:S06]  /*42bc0*/  BAR.SYNC.DEFER_BLOCKING 0x0 ;  /* 0x0000000000007b1d */ /* 0x000fec0000010000 */
[----:B----4-:R-:W-:Y:S02]  /*42bd0*/  STSM.16.M88.4 [R0], R200 ;  /* 0x000000c800007844 */ /* 0x010fe40000000200 */
[----:B------:R-:W-:Y:S06]  /*42be0*/  BAR.SYNC.DEFER_BLOCKING 0x0 ;  /* 0x0000000000007b1d */ /* 0x000fec0000010000 */
[----:B------:R-:W4:Y:S02]  /*42bf0*/  LDS.128 R200, [R2] ;  /* 0x0000000002c87984 */ /* 0x000f240000000c00 */
[----:B------:R-:W-:Y:S06]  /*42c00*/  BAR.SYNC.DEFER_BLOCKING 0x0 ;  /* 0x0000000000007b1d */ /* 0x000fec0000010000 */
[----:B--2---:R2:W-:Y:S04]  /*42c10*/  STSM.16.M88.4 [R0], R208 ;  /* 0x000000d000007844 */ /* 0x0045e80000000200 */
[----:B--2---:R-:W2:Y:S04]  /*42c20*/  LDL.LU R208, [R1+0xf4] ;  /* 0x0000f40001d07983 */ /* 0x004ea80000300800 */
[----:B------:R-:W2:Y:S01]  /*42c30*/  LDL.LU R209, [R1+0xfc] ;  /* 0x0000fc0001d17983 */ /* 0x000ea20000300800 */
[----:B------:R-:W-:Y:S01]  /*42c40*/  IMAD.MOV.U32 R210, RZ, RZ, R213 ;  /* 0x000000ffffd27224 */ /* 0x000fe200078e00d5 */
[----:B------:R-:W-:Y:S01]  /*42c50*/  MOV R211, R215 ;  /* 0x000000d700d37202 */ /* 0x000fe20000000f00 */
[----:B------:R-:W-:Y:S01]  /*42c60*/  BAR.SYNC.DEFER_BLOCKING 0x0 ;  /* 0x0000000000007b1d */ /* 0x000fe20000010000 */
[----:B------:R-:W-:Y:S01]  /*42c70*/  MOV R148, R149 ;  /* 0x0000009500947202 */ /* 0x000fe20000000f00 */
[----:B------:R-:W-:Y:S01]  /*42c80*/  IMAD.MOV.U32 R150, RZ, RZ, R85 ;  /* 0x000000ffff967224 */ /* 0x000fe200078e0055 */
[----:B------:R-:W-:-:S02]  /*42c90*/  LEA R4, P5, R5, UR6, 0x2 ;  /* 0x0000000605047c11 */ /* 0x000fc4000f8a10ff */
[----:B------:R-:W-:Y:S02]  /*42ca0*/  ISETP.LT.AND P1, PT, R7, UR23, !P1 ;  /* 0x0000001707007c0c */ /* 0x000fe4000cf21270 */
[----:B------:R-:W-:Y:S01]  /*42cb0*/  ISETP.LT.AND P6, PT, R19, UR4, !P0 ;  /* 0x0000000413007c0c */ /* 0x000fe2000c7c1270 */
[----:B------:R-:W3:Y:S04]  /*42cc0*/  LDL.LU R247, [R1+0x300] ;  /* 0x0003000001f77983 */ /* 0x000ee80000300800 */
[----:B------:R-:W4:Y:S01]  /*42cd0*/  LDS.128 R212, [R2] ;  /* 0x0000000002d47984 */ /* 0x000f220000000c00 */
[----:B------:R-:W-:Y:S01]  /*42ce0*/  IMAD.MOV.U32 R149, RZ, RZ, R151 ;  /* 0x000000ffff957224 */ /* 0x000fe200078e0097 */
[----:B------:R-:W-:Y:S01]  /*42cf0*/  LEA.HI.X.SX32 R5, R5, UR7, 0x2, P5 ;  /* 0x0000000705057c11 */ /* 0x000fe2000a8f16ff */
[----:B------:R-:W-:Y:S01]  /*42d00*/  ULDC UR4, c[0x0][0x22c] ;  /* 0x00008b0000047ab9 */ /* 0x000fe20000000800 */
[----:B------:R-:W-:Y:S01]  /*42d10*/  BAR.SYNC.DEFER_BLOCKING 0x0 ;  /* 0x0000000000007b1d */ /* 0x000fe20000010000 */
[----:B------:R-:W-:-:S05]  /*42d20*/  MOV R151, R87 ;  /* 0x0000005700977202 */ /* 0x000fca0000000f00 */
[----:B------:R-:W4:Y:S04]  /*42d30*/  LDL.LU R246, [R1+0x100] ;  /* 0x0001000001f67983 */ /* 0x000f280000300800 */
[----:B------:R-:W4:Y:S04]  /*42d40*/  LDL.LU R252, [R1+0x4] ;  /* 0x0000040001fc7983 */ /* 0x000f280000300800 */
[----:B------:R-:W4:Y:S04]  /*42d50*/  LDL.LU R251, [R1+0x504] ;  /* 0x0005040001fb7983 */ /* 0x000f280000300800 */
[----:B------:R-:W4:Y:S04]  /*42d60*/  LDL.LU R250, [R1+0x524] ;  /* 0x0005240001fa7983 */ /* 0x000f280000300800 */
[----:B--2---:R2:W-:Y:S01]  /*42d70*/  STSM.16.M88.4 [R0], R208 ;  /* 0x000000d000007844 */ /* 0x0045e20000000200 */
[----:B------:R-:W-:Y:S06]  /*42d80*/  BAR.SYNC.DEFER_BLOCKING 0x0 ;  /* 0x0000000000007b1d */ /* 0x000fec0000010000 */
[----:B------:R-:W1:Y:S02]  /*42d90*/  LDS.128 R84, [R2] ;  /* 0x0000000002547984 */ /* 0x000e640000000c00 */
[----:B------:R-:W-:Y:S01]  /*42da0*/  BAR.SYNC.DEFER_BLOCKING 0x0 ;  /* 0x0000000000007b1d */ /* 0x000fe20000010000 */
[----:B--2---:R-:W-:-:S04]  /*42db0*/  LEA R208, P4, R6, UR6, 0x2 ;  /* 0x0000000606d07c11 */ /* 0x004fc8000f8810ff */
[----:B------:R-:W-:Y:S01]  /*42dc0*/  LEA.HI.X.SX32 R209, R6, UR7, 0x2, P4 ;  /* 0x0000000706d17c11 */ /* 0x000fe2000a0f16ff */
[----:B------:R-:W-:Y:S01]  /*42dd0*/  IMAD R6, R7, UR26, RZ ;  /* 0x0000001a07067c24 */ /* 0x000fe2000f8e02ff */
[----:B------:R2:W-:Y:S03]  /*42de0*/  STSM.16.M88.4 [R0], R148 ;  /* 0x0000009400007844 */ /* 0x0005e60000000200 */
[----:B------:R-:W-:Y:S01]  /*42df0*/  IMAD.WIDE R210, R6, 0x4, R208 ;  /* 0x0000000406d27825 */ /* 0x000fe200078e02d0 */
[----:B------:R-:W-:Y:S03]  /*42e00*/  BAR.SYNC.DEFER_BLOCKING 0x0 ;  /* 0x0000000000007b1d */ /* 0x000fe60000010000 */
[----:B--2---:R-:W-:Y:S01]  /*42e10*/  IMAD R0, R240, 0x80, R3 ;  /* 0x00000080f0007824 */ /* 0x004fe200078e0203 */
[----:B------:R-:W-:Y:S01]  /*42e20*/  LEA R150, P4, R3, UR6, 0x2 ;  /* 0x0000000603967c11 */ /* 0x000fe2000f8810ff */
[----:B------:R-:W-:-:S03]  /*42e30*/  IMAD.WIDE R240, R6, 0x4, R4 ;  /* 0x0000000406f07825 */ /* 0x000fc600078e0204 */
[C---:B------:R-:W-:Y:S02]  /*42e40*/  LEA R148, P5, R0.reuse, UR6, 0x2 ;  /* 0x0000000600947c11 */ /* 0x040fe4000f8a10ff */
[----:B------:R-:W-:Y:S02]  /*42e50*/  LEA.HI.X.SX32 R151, R3, UR7, 0x2, P4 ;  /* 0x0000000703977c11 */ /* 0x000fe4000a0f16ff */
[----:B------:R-:W-:Y:S01]  /*42e60*/  LEA.HI.X.SX32 R149, R0, UR7, 0x2, P5 ;  /* 0x0000000700957c11 */ /* 0x000fe2000a8f16ff */
[----:B------:R-:W-:Y:S01]  /*42e70*/  VIADD R0, R7, 0x3 ;  /* 0x0000000307007836 */ /* 0x000fe20000000000 */
[----:B------:R2:W-:Y:S01]  /*42e80*/  @P1 STG.E desc[UR60][R210.64], R243 ;  /* 0x000000f3d2001986 */ /* 0x0005e2000c10193c */
[----:B------:R-:W-:Y:S01]  /*42e90*/  ISETP.LT.AND P4, PT, R18, UR12, !P0 ;  /* 0x0000000c12007c0c */ /* 0x000fe2000c781270 */
[----:B------:R-:W-:Y:S01]  /*42ea0*/  ULDC.64 UR6, c[0x0][0x228] ;  /* 0x00008a0000067ab9 */ /* 0x000fe20000000a00 */
[----:B------:R-:W-:Y:S01]  /*42eb0*/  ISETP.LT.AND P1, PT, R17, UR10, !P0 ;  /* 0x0000000a11007c0c */ /* 0x000fe2000c721270 */
[----:B------:R3:W-:Y:S01]  /*42ec0*/  @P6 STG.E desc[UR60][R240.64], R242 ;  /* 0x000000f2f0006986 */ /* 0x0007e2000c10193c */
[----:B------:R-:W-:Y:S01]  /*42ed0*/  IADD3 R3, R6, UR26, RZ ;  /* 0x0000001a06037c10 */ /* 0x000fe2000fffe0ff */
[----:B------:R-:W-:Y:S01]  /*42ee0*/  ULDC UR10, c[0x0][0x228] ;  /* 0x00008a00000a7ab9 */ /* 0x000fe20000000800 */
[----:B------:R-:W-:Y:S01]  /*42ef0*/  ISETP.GE.AND P0, PT, R0, UR4, PT ;  /* 0x0000000400007c0c */ /* 0x000fe2000bf06270 */
[----:B------:R-:W-:Y:S01]  /*42f00*/  ULDC UR4, c[0x0][0x22c] ;  /* 0x00008b0000047ab9 */ /* 0x000fe20000000800 */
[----:B------:R-:W-:Y:S01]  /*42f10*/  ISETP.LT.AND P5, PT, R16, UR8, !P3 ;  /* 0x0000000810007c0c */ /* 0x000fe2000dfa1270 */
[----:B------:R-:W-:Y:S01]  /*42f20*/  ULDC UR12, c[0x0][0x228] ;  /* 0x00008a00000c7ab9 */ /* 0x000fe20000000800 */
[----:B--2---:R-:W-:-:S04]  /*42f30*/  IMAD.WIDE R210, R6, 0x4, R150 ;  /* 0x0000000406d27825 */ /* 0x004fc800078e0296 */
[----:B---3--:R-:W-:Y:S01]  /*42f40*/  IMAD.WIDE R240, R6, 0x4, R148 ;  /* 0x0000000406f07825 */ /* 0x008fe200078e0294 */
[----:B------:R-:W-:Y:S01]  /*42f50*/  ISETP.LT.AND P6, PT, R19, UR6, !P3 ;  /* 0x0000000613007c0c */ /* 0x000fe2000dfc1270 */
[----:B------:R-:W2:Y:S01]  /*42f60*/  LDL.LU R6, [R1+0x400] ;  /* 0x0004000001067983 */ /* 0x000ea20000300800 */
[----:B------:R-:W-:Y:S01]  /*42f70*/  ULDC UR6, c[0x0][0x228] ;  /* 0x00008a0000067ab9 */ /* 0x000fe20000000800 */
[C---:B------:R-:W-:Y:S01]  /*42f80*/  IMAD.WIDE R242, R3.reuse, 0x4, R208 ;  /* 0x0000000403f27825 */ /* 0x040fe200078e02d0 */
[----:B------:R-:W-:Y:S01]  /*42f90*/  ULDC UR8, c[0x0][0x228] ;  /* 0x00008a0000087ab9 */ /* 0x000fe20000000800 */
[----:B------:R-:W3:Y:S02]  /*42fa0*/  LDL.LU R0, [R1+0x510] ;  /* 0x0005100001007983 */ /* 0x000ee40000300800 */
[----:B------:R-:W-:Y:S02]  /*42fb0*/  IMAD.WIDE R244, R3, 0x4, R4 ;  /* 0x0000000403f47825 */ /* 0x000fe400078e0204 */
[----:B---3--:R-:W-:Y:S04]  /*42fc0*/  @P4 STG.E desc[UR60][R210.64], R0 ;  /* 0x00000000d2004986 */ /* 0x008fe8000c10193c */
[----:B--2---:R2:W-:Y:S04]  /*42fd0*/  @P1 STG.E desc[UR60][R240.64], R6 ;  /* 0x00000006f0001986 */ /* 0x0045e8000c10193c */
[----:B------:R3:W-:Y:S04]  /*42fe0*/  @P5 STG.E desc[UR60][R242.64], R247 ;  /* 0x000000f7f2005986 */ /* 0x0007e8000c10193c */
[----:B----4-:R4:W-:Y:S01]  /*42ff0*/  @P6 STG.E desc[UR60][R244.64], R246 ;  /* 0x000000f6f4006986 */ /* 0x0109e2000c10193c */
[----:B--2---:R-:W-:-:S02]  /*43000*/  VIADD R6, R7, 0x4 ;  /* 0x0000000407067836 */ /* 0x004fc40000000000 */
[C---:B------:R-:W-:Y:S01]  /*43010*/  VIADD R0, R3.reuse, UR26 ;  /* 0x0000001a03007c36 */ /* 0x040fe20008000000 */
[----:B---3--:R-:W2:Y:S02]  /*43020*/  LDL.LU R247, [R1+0x514] ;  /* 0x0005140001f77983 */ /* 0x008ea40000300800 */
[----:B------:R-:W-:Y:S01]  /*43030*/  ISETP.GE.AND P1, PT, R6, UR4, PT ;  /* 0x0000000406007c0c */ /* 0x000fe2000bf26270 */
[----:B------:R-:W-:-:S04]  /*43040*/  IMAD.WIDE R210, R3, 0x4, R150 ;  /* 0x0000000403d27825 */ /* 0x000fc800078e0296 */
[----:B------:R-:W-:Y:S01]  /*43050*/  IMAD.WIDE R240, R3, 0x4, R148 ;  /* 0x0000000403f07825 */ /* 0x000fe200078e0294 */
[----:B----4-:R-:W3:Y:S01]  /*43060*/  LDL.LU R246, [R1+0x104] ;  /* 0x0001040001f67983 */ /* 0x010ee20000300800 */
[----:B------:R-:W-:Y:S01]  /*43070*/  ISETP.LT.AND P4, PT, R18, UR20, !P3 ;  /* 0x0000001412007c0c */ /* 0x000fe2000df81270 */
[----:B------:R-:W-:Y:S02]  /*43080*/  ULDC UR4, c[0x0][0x228] ;  /* 0x00008a0000047ab9 */ /* 0x000fe40000000800 */
[----:B------:R-:W4:Y:S04]  /*43090*/  LDL.LU R6, [R1+0x200] ;  /* 0x0002000001067983 */ /* 0x000f280000300800 */
[----:B------:R-:W2:Y:S01]  /*430a0*/  LDL.LU R3, [R1] ;  /* 0x0000000001037983 */ /* 0x000ea20000300800 */
[----:B------:R-:W-:-:S02]  /*430b0*/  ISETP.LT.AND P3, PT, R17, UR18, !P3 ;  /* 0x0000001211007c0c */ /* 0x000fc4000df61270 */
[----:B------:R-:W-:Y:S02]  /*430c0*/  ISETP.LT.AND P5, PT, R16, UR16, !P2 ;  /* 0x0000001010007c0c */ /* 0x000fe4000d7a1270 */
[----:B------:R-:W-:Y:S01]  /*430d0*/  ISETP.LT.AND P6, PT, R19, UR14, !P2 ;  /* 0x0000000e13007c0c */ /* 0x000fe2000d7c1270 */
[----:B------:R-:W-:-:S04]  /*430e0*/  IMAD.WIDE R242, R0, 0x4, R208 ;  /* 0x0000000400f27825 */ /* 0x000fc800078e02d0 */
[----:B------:R-:W-:Y:S01]  /*430f0*/  IMAD.WIDE R244, R0, 0x4, R4 ;  /* 0x0000000400f47825 */ /* 0x000fe200078e0204 */
[----:B--2---:R2:W-:Y:S01]  /*43100*/  @P4 STG.E desc[UR60][R210.64], R3 ;  /* 0x00000003d2004986 */ /* 0x0045e2000c10193c */
[----:B------:R-:W-:-:S03]  /*43110*/  ISETP.LT.AND P4, PT, R18, UR24, !P2 ;  /* 0x0000001812007c0c */ /* 0x000fc6000d781270 */
[----:B----4-:R4:W-:Y:S04]  /*43120*/  @P3 STG.E desc[UR60][R240.64], R6 ;  /* 0x00000006f0003986 */ /* 0x0109e8000c10193c */
[----:B------:R1:W-:Y:S01]  /*43130*/  @P5 STG.E desc[UR60][R242.64], R251 ;  /* 0x000000fbf2005986 */ /* 0x0003e2000c10193c */
[----:B--2---:R-:W-:-:S03]  /*43140*/  IMAD.WIDE R210, R0, 0x4, R150 ;  /* 0x0000000400d27825 */ /* 0x004fc600078e0296 */
[----:B------:R-:W-:Y:S01]  /*43150*/  @P6 STG.E desc[UR60][R244.64], R250 ;  /* 0x000000faf4006986 */ /* 0x000fe2000c10193c */
[----:B------:R-:W-:Y:S01]  /*43160*/  ISETP.LT.AND P5, PT, R19, UR4, !P0 ;  /* 0x0000000413007c0c */ /* 0x000fe2000c7a1270 */
[----:B------:R-:W-:Y:S01]  /*43170*/  ULDC UR4, c[0x0][0x22c] ;  /* 0x00008b0000047ab9 */ /* 0x000fe20000000800 */
[----:B----4-:R-:W-:Y:S01]  /*43180*/  VIADD R6, R7, 0x5 ;  /* 0x0000000507067836 */ /* 0x010fe20000000000 */
[----:B------:R2:W-:Y:S01]  /*43190*/  @P4 STG.E desc[UR60][R210.64], R247 ;  /* 0x000000f7d2004986 */ /* 0x0005e2000c10193c */
[----:B------:R-:W-:-:S03]  /*431a0*/  IADD3 R3, R0, UR26, RZ ;  /* 0x0000001a00037c10 */ /* 0x000fc6000fffe0ff */
[----:B-1----:R-:W4:Y:S01]  /*431b0*/  LDL.LU R251, [R1+0x508] ;  /* 0x0005080001fb7983 */ /* 0x002f220000300800 */
[----:B------:R-:W-:Y:S01]  /*431c0*/  ISETP.GE.AND P4, PT, R6, UR4, PT ;  /* 0x0000000406007c0c */ /* 0x000fe2000bf86270 */
[----:B--2---:R-:W-:Y:S02]  /*431d0*/  IMAD.WIDE R210, R0, 0x4, R148 ;  /* 0x0000000400d27825 */ /* 0x004fe400078e0294 */
[----:B------:R-:W2:Y:S01]  /*431e0*/  LDL.LU R250, [R1+0x528] ;  /* 0x0005280001fa7983 */ /* 0x000ea20000300800 */
[----:B------:R-:W-:Y:S01]  /*431f0*/  ISETP.LT.AND P3, PT, R16, UR22, !P0 ;  /* 0x0000001610007c0c */ /* 0x000fe2000c761270 */
[----:B------:R-:W-:Y:S01]  /*43200*/  ULDC.64 UR22, c[0x0][0x228] ;  /* 0x00008a0000167ab9 */ /* 0x000fe20000000a00 */
[----:B------:R-:W-:Y:S01]  /*43210*/  ISETP.LT.AND P6, PT, R18, UR6, !P0 ;  /* 0x0000000612007c0c */ /* 0x000fe2000c7c1270 */
[----:B------:R-:W2:Y:S01]  /*43220*/  LDL.LU R247, [R1+0x518] ;  /* 0x0005180001f77983 */ /* 0x000ea20000300800 */
[----:B------:R-:W-:Y:S01]  /*43230*/  ISETP.LT.AND P2, PT, R17, UR22, !P2 ;  /* 0x0000001611007c0c */ /* 0x000fe2000d741270 */
[----:B------:R-:W-:Y:S01]  /*43240*/  IMAD.WIDE R240, R3, 0x4, R208 ;  /* 0x0000000403f07825 */ /* 0x000fe200078e02d0 */
[----:B------:R-:W-:Y:S01]  /*43250*/  ULDC UR4, c[0x0][0x228] ;  /* 0x00008a0000047ab9 */ /* 0x000fe20000000800 */
[----:B------:R-:W3:Y:S01]  /*43260*/  LDL.LU R0, [R1+0x304] ;  /* 0x0003040001007983 */ /* 0x000ee20000300800 */
[----:B------:R-:W-:-:S03]  /*43270*/  ULDC UR6, c[0x0][0x228] ;  /* 0x00008a0000067ab9 */ /* 0x000fc60000000800 */
[----:B------:R-:W4:Y:S01]  /*43280*/  LDL.LU R6, [R1+0x404] ;  /* 0x0004040001067983 */ /* 0x000f220000300800 */
[----:B------:R-:W-:-:S04]  /*43290*/  IMAD.WIDE R242, R3, 0x4, R4 ;  /* 0x0000000403f27825 */ /* 0x000fc800078e0204 */
[C---:B------:R-:W-:Y:S01]  /*432a0*/  IMAD.WIDE R244, R3.reuse, 0x4, R150 ;  /* 0x0000000403f47825 */ /* 0x040fe200078e0296 */
[----:B----4-:R1:W-:Y:S04]  /*432b0*/  @P2 STG.E desc[UR60][R210.64], R6 ;  /* 0x00000006d2002986 */ /* 0x0103e8000c10193c */
[----:B---3--:R-:W-:Y:S04]  /*432c0*/  @P3 STG.E desc[UR60][R240.64], R0 ;  /* 0x00000000f0003986 */ /* 0x008fe8000c10193c */
[----:B------:R3:W-:Y:S04]  /*432d0*/  @P5 STG.E desc[UR60][R242.64], R246 ;  /* 0x000000f6f2005986 */ /* 0x0007e8000c10193c */
[----:B------:R4:W-:Y:S01]  /*432e0*/  @P6 STG.E desc[UR60][R244.64], R252 ;  /* 0x000000fcf4006986 */ /* 0x0009e2000c10193c */
[C---:B-1----:R-:W-:Y:S01]  /*432f0*/  IADD3 R6, R3.reuse, UR26, RZ ;  /* 0x0000001a03067c10 */ /* 0x042fe2000fffe0ff */
[----:B------:R-:W-:-:S02]  /*43300*/  IMAD.WIDE R210, R3, 0x4, R148 ;  /* 0x0000000403d27825 */ /* 0x000fc400078e0294 */
[----:B---3--:R-:W3:Y:S04]  /*43310*/  LDL.LU R246, [R1+0x408] ;  /* 0x0004080001f67983 */ /* 0x008ee80000300800 */
[----:B----4-:R-:W4:Y:S04]  /*43320*/  LDL.LU R252, [R1+0x308] ;  /* 0x0003080001fc7983 */ /* 0x010f280000300800 */
[----:B------:R-:W2:Y:S01]  /*43330*/  LDL.LU R3, [R1+0x204] ;  /* 0x0002040001037983 */ /* 0x000ea20000300800 */
[----:B------:R-:W-:Y:S02]  /*43340*/  ISETP.LT.AND P3, PT, R17, UR4, !P0 ;  /* 0x0000000411007c0c */ /* 0x000fe4000c761270 */
[----:B------:R-:W-:-:S02]  /*43350*/  ISETP.LT.AND P5, PT, R19, UR8, !P1 ;  /* 0x0000000813007c0c */ /* 0x000fc4000cfa1270 */
[----:B------:R-:W-:Y:S01]  /*43360*/  ISETP.LT.AND P6, PT, R18, UR10, !P1 ;  /* 0x0000000a12007c0c */ /* 0x000fe2000cfc1270 */
[----:B------:R-:W-:Y:S01]  /*43370*/  IMAD.WIDE R240, R6, 0x4, R208 ;  /* 0x0000000406f07825 */ /* 0x000fe200078e02d0 */
[----:B------:R-:W-:Y:S01]  /*43380*/  ISETP.LT.AND P0, PT, R16, UR6, !P1 ;  /* 0x0000000610007c0c */ /* 0x000fe2000cf01270 */
[----:B------:R-:W-:Y:S01]  /*43390*/  ULDC UR4, c[0x0][0x22c] ;  /* 0x00008b0000047ab9 */ /* 0x000fe20000000800 */
[----:B------:R-:W-:Y:S01]  /*433a0*/  ULDC UR6, c[0x0][0x228] ;  /* 0x00008a0000067ab9 */ /* 0x000fe20000000800 */
[C---:B------:R-:W-:Y:S01]  /*433b0*/  IMAD.WIDE R242, R6.reuse, 0x4, R4 ;  /* 0x0000000406f27825 */ /* 0x040fe200078e0204 */
[----:B------:R-:W-:Y:S01]  /*433c0*/  ULDC UR8, c[0x0][0x228] ;  /* 0x00008a0000087ab9 */ /* 0x000fe20000000800 */
[----:B------:R-:W-:Y:S02]  /*433d0*/  ULDC UR10, c[0x0][0x228] ;  /* 0x00008a00000a7ab9 */ /* 0x000fe40000000800 */
[----:B------:R-:W-:-:S04]  /*433e0*/  IMAD.WIDE R244, R6, 0x4, R150 ;  /* 0x0000000406f47825 */ /* 0x000fc800078e0296 */
[----:B------:R-:W-:-:S05]  /*433f0*/  VIADD R0, R7, 0x6 ;  /* 0x0000000607007836 */ /* 0x000fca0000000000 */
[----:B------:R-:W-:Y:S01]  /*43400*/  ISETP.GE.AND P2, PT, R0, UR4, PT ;  /* 0x0000000400007c0c */ /* 0x000fe2000bf46270 */
[----:B------:R-:W-:Y:S01]  /*43410*/  VIADD R0, R7, 0x7 ;  /* 0x0000000707007836 */ /* 0x000fe20000000000 */
[----:B------:R-:W-:Y:S01]  /*43420*/  ULDC UR4, c[0x0][0x22c] ;  /* 0x00008b0000047ab9 */ /* 0x000fe20000000800 */
[----:B--2---:R-:W-:Y:S04]  /*43430*/  @P3 STG.E desc[UR60][R210.64], R3 ;  /* 0x00000003d2003986 */ /* 0x004fe8000c10193c */
[----:B------:R-:W-:Y:S04]  /*43440*/  @P0 STG.E desc[UR60][R240.64], R251 ;  /* 0x000000fbf0000986 */ /* 0x000fe8000c10193c */
[----:B------:R1:W-:Y:S04]  /*43450*/  @P5 STG.E desc[UR60][R242.64], R250 ;  /* 0x000000faf2005986 */ /* 0x0003e8000c10193c */
[----:B------:R2:W-:Y:S04]  /*43460*/  @P6 STG.E desc[UR60][R244.64], R247 ;  /* 0x000000f7f4006986 */ /* 0x0005e8000c10193c */
[----:B-1----:R-:W4:Y:S04]  /*43470*/  LDL.LU R250, [R1+0x208] ;  /* 0x0002080001fa7983 */ /* 0x002f280000300800 */
[----:B--2---:R-:W2:Y:S04]  /*43480*/  LDL.LU R244, [R1+0x108] ;  /* 0x0001080001f47983 */ /* 0x004ea80000300800 */
[----:B------:R-:W2:Y:S04]  /*43490*/  LDL.LU R245, [R1+0x8] ;  /* 0x0000080001f57983 */ /* 0x000ea80000300800 */
[----:B------:R-:W2:Y:S01]  /*434a0*/  LDL.LU R247, [R1+0x50c] ;  /* 0x00050c0001f77983 */ /* 0x000ea20000300800 */
[----:B------:R-:W-:Y:S01]  /*434b0*/  ISETP.GE.AND P3, PT, R0, UR4, PT ;  /* 0x0000000400007c0c */ /* 0x000fe2000bf66270 */
[----:B------:R-:W-:-:S02]  /*434c0*/  ULDC UR4, c[0x0][0x228] ;  /* 0x00008a0000047ab9 */ /* 0x000fc40000000800 */
[----:B------:R-:W-:Y:S01]  /*434d0*/  ISETP.LT.AND P1, PT, R17, UR4, !P1 ;  /* 0x0000000411007c0c */ /* 0x000fe2000cf21270 */
[----:B------:R-:W-:Y:S01]  /*434e0*/  ULDC UR4, c[0x0][0x228] ;  /* 0x00008a0000047ab9 */ /* 0x000fe20000000800 */
[----:B------:R-:W-:Y:S01]  /*434f0*/  IMAD.WIDE R210, R6, 0x4, R148 ;  /* 0x0000000406d27825 */ /* 0x000fe200078e0294 */
[----:B------:R-:W-:Y:S01]  /*43500*/  ISETP.LT.AND P0, PT, R16, UR4, !P4 ;  /* 0x0000000410007c0c */ /* 0x000fe2000e701270 */
[----:B------:R-:W-:Y:S01]  /*43510*/  ULDC UR4, c[0x0][0x228] ;  /* 0x00008a0000047ab9 */ /* 0x000fe20000000800 */
[----:B------:R-:W-:Y:S01]  /*43520*/  IADD3 R0, R6, UR26, RZ ;  /* 0x0000001a06007c10 */ /* 0x000fe2000fffe0ff */
[----:B------:R-:W-:Y:S01]  /*43530*/  VIADD R3, R7, 0x8 ;  /* 0x0000000807037836 */ /* 0x000fe20000000000 */
[----:B------:R-:W-:Y:S01]  /*43540*/  ISETP.LT.AND P6, PT, R19, UR6, !P4 ;  /* 0x0000000613007c0c */ /* 0x000fe2000e7c1270 */
[----:B------:R-:W2:Y:S01]  /*43550*/  LDL.LU R251, [R1+0x52c] ;  /* 0x00052c0001fb7983 */ /* 0x000ea20000300800 */
[----:B------:R-:W-:Y:S01]  /*43560*/  ISETP.LT.AND P5, PT, R18, UR4, !P4 ;  /* 0x0000000412007c0c */ /* 0x000fe2000e7a1270 */
[----:B------:R-:W-:Y:S01]  /*43570*/  IMAD.WIDE R240, R0, 0x4, R208 ;  /* 0x0000000400f07825 */ /* 0x000fe200078e02d0 */
[----:B------:R-:W-:-:S02]  /*43580*/  ULDC UR4, c[0x0][0x22c] ;  /* 0x00008b0000047ab9 */ /* 0x000fc40000000800 */
[----:B---3--:R1:W-:Y:S01]  /*43590*/  @P1 STG.E desc[UR60][R210.64], R246 ;  /* 0x000000f6d2001986 */ /* 0x0083e2000c10193c */
[----:B------:R-:W-:Y:S01]  /*435a0*/  ISETP.GE.AND P1, PT, R3, UR4, PT ;  /* 0x0000000403007c0c */ /* 0x000fe2000bf26270 */
[----:B------:R-:W-:Y:S01]  /*435b0*/  ULDC UR4, c[0x0][0x228] ;  /* 0x00008a0000047ab9 */ /* 0x000fe20000000800 */
[----:B------:R-:W-:Y:S01]  /*435c0*/  ISETP.LT.AND P4, PT, R17, UR8, !P4 ;  /* 0x0000000811007c0c */ /* 0x000fe2000e781270 */
[----:B----4-:R3:W-:Y:S01]  /*435d0*/  @P0 STG.E desc[UR60][R240.64], R252 ;  /* 0x000000fcf0000986 */ /* 0x0107e2000c10193c */
[----:B------:R-:W-:Y:S01]  /*435e0*/  ISETP.LT.AND P0, PT, R16, UR4, !P2 ;  /* 0x0000000410007c0c */ /* 0x000fe2000d701270 */
[C---:B------:R-:W-:Y:S01]  /*435f0*/  VIADD R3, R0.reuse, UR26 ;  /* 0x0000001a00037c36 */ /* 0x040fe20008000000 */
[----:B------:R-:W-:Y:S01]  /*43600*/  ULDC UR4, c[0x0][0x228] ;  /* 0x00008a0000047ab9 */ /* 0x000fe20000000800 */
[----:B------:R-:W-:Y:S01]  /*43610*/  IMAD.WIDE R242, R0, 0x4, R148 ;  /* 0x0000000400f27825 */ /* 0x000fe200078e0294 */
[----:B------:R-:W-:Y:S01]  /*43620*/  ULDC UR6, c[0x0][0x228] ;  /* 0x00008a0000067ab9 */ /* 0x000fe20000000800 */
[----:B------:R-:W-:-:S02]  /*43630*/  ULDC UR8, c[0x0][0x228] ;  /* 0x00008a0000087ab9 */ /* 0x000fc40000000800 */
[C---:B-1----:R-:W-:Y:S01]  /*43640*/  IMAD.WIDE R210, R0.reuse, 0x4, R4 ;  /* 0x0000000400d27825 */ /* 0x042fe200078e0204 */
[----:B------:R-:W4:Y:S03]  /*43650*/  LDL.LU R246, [R1+0x51c] ;  /* 0x00051c0001f67983 */ /* 0x000f260000300800 */
[----:B---3--:R-:W-:Y:S01]  /*43660*/  IMAD.WIDE R240, R0, 0x4, R150 ;  /* 0x0000000400f07825 */ /* 0x008fe200078e0296 */
[----:B------:R-:W3:Y:S01]  /*43670*/  LDL.LU R252, [R1+0x30c] ;  /* 0x00030c0001fc7983 */ /* 0x000ee20000300800 */
[----:B------:R-:W-:-:S03]  /*43680*/  IADD3 R0, R3, UR26, RZ ;  /* 0x0000001a03007c10 */ /* 0x000fc6000fffe0ff */
[----:B--2---:R1:W-:Y:S04]  /*43690*/  @P6 STG.E desc[UR60][R210.64], R244 ;  /* 0x000000f4d2006986 */ /* 0x0043e8000c10193c */
[----:B------:R2:W-:Y:S04]  /*436a0*/  @P5 STG.E desc[UR60][R240.64], R245 ;  /* 0x000000f5f0005986 */ /* 0x0005e8000c10193c */
[----:B------:R2:W-:Y:S01]  /*436b0*/  @P4 STG.E desc[UR60][R242.64], R250 ;  /* 0x000000faf2004986 */ /* 0x0005e2000c10193c */
[----:B-1----:R-:W-:-:S04]  /*436c0*/  IMAD.WIDE R210, R3, 0x4, R208 ;  /* 0x0000000403d27825 */ /* 0x002fc800078e02d0 */
[C---:B--2---:R-:W-:Y:S01]  /*436d0*/  IMAD.WIDE R240, R3.reuse, 0x4, R150 ;  /* 0x0000000403f07825 */ /* 0x044fe200078e0296 */
[----:B------:R1:W-:Y:S03]  /*436e0*/  @P0 STG.E desc[UR60][R210.64], R247 ;  /* 0x000000f7d2000986 */ /* 0x0003e6000c10193c */
[C---:B------:R-:W-:Y:S01]  /*436f0*/  IMAD.WIDE R242, R3.reuse, 0x4, R148 ;  /* 0x0000000403f27825 */ /* 0x040fe200078e0294 */
[----:B------:R-:W2:Y:S04]  /*43700*/  LDL.LU R250, [R1+0x10c] ;  /* 0x00010c0001fa7983 */ /* 0x000ea80000300800 */
[----:B-1----:R-:W2:Y:S01]  /*43710*/  LDL.LU R247, [R1+0xc] ;  /* 0x00000c0001f77983 */ /* 0x002ea20000300800 */
[----:B------:R-:W-:-:S03]  /*43720*/  IMAD.WIDE R210, R3, 0x4, R4 ;  /* 0x0000000403d27825 */ /* 0x000fc600078e0204 */
[----:B------:R-:W3:Y:S01]  /*43730*/  LDL.LU R3, [R1+0x40c] ;  /* 0x00040c0001037983 */ /* 0x000ee20000300800 */
[----:B------:R-:W-:Y:S02]  /*43740*/  ISETP.LT.AND P4, PT, R19, UR4, !P2 ;  /* 0x0000000413007c0c */ /* 0x000fe4000d781270 */
[----:B------:R-:W-:Y:S01]  /*43750*/  ISETP.LT.AND P6, PT, R16, UR10, !P3 ;  /* 0x0000000a10007c0c */ /* 0x000fe2000dfc1270 */
[----:B------:R-:W-:Y:S01]  /*43760*/  IMAD.WIDE R244, R0, 0x4, R208 ;  /* 0x0000000400f47825 */ /* 0x000fe200078e02d0 */
[----:B------:R-:W-:Y:S01]  /*43770*/  ISETP.LT.AND P5, PT, R18, UR6, !P2 ;  /* 0x0000000612007c0c */ /* 0x000fe2000d7a1270 */
[----:B------:R-:W-:Y:S01]  /*43780*/  ULDC UR4, c[0x0][0x22c] ;  /* 0x00008b0000047ab9 */ /* 0x000fe20000000800 */
[----:B------:R-:W-:Y:S01]  /*43790*/  ISETP.LT.AND P2, PT, R17, UR8, !P2 ;  /* 0x0000000811007c0c */ /* 0x000fe2000d741270 */
[----:B------:R-:W-:Y:S01]  /*437a0*/  VIADD R6, R7, 0x9 ;  /* 0x0000000907067836 */ /* 0x000fe20000000000 */
[----:B------:R-:W-:Y:S01]  /*437b0*/  ULDC UR6, c[0x0][0x228] ;  /* 0x00008a0000067ab9 */ /* 0x000fe20000000800 */
[----:B------:R-:W-:Y:S01]  /*437c0*/  ULDC UR8, c[0x0][0x228] ;  /* 0x00008a0000087ab9 */ /* 0x000fe20000000800 */
[----:B------:R-:W-:-:S03]  /*437d0*/  ULDC UR10, c[0x0][0x228] ;  /* 0x00008a00000a7ab9 */ /* 0x000fc60000000800 */
[----:B------:R1:W-:Y:S04]  /*437e0*/  @P4 STG.E desc[UR60][R210.64], R251 ;  /* 0x000000fbd2004986 */ /* 0x0003e8000c10193c */
[----:B----4-:R4:W-:Y:S04]  /*437f0*/  @P5 STG.E desc[UR60][R240.64], R246 ;  /* 0x000000f6f0005986 */ /* 0x0109e8000c10193c */
[----:B-1----:R-:W2:Y:S04]  /*43800*/  LDL.LU R251, [R1+0x550] ;  /* 0x0005500001fb7983 */ /* 0x002ea80000300800 */
[----:B----4-:R-:W4:Y:S04]  /*43810*/  LDL.LU R246, [R1+0x530] ;  /* 0x0005300001f67983 */ /* 0x010f280000300800 */
[----:B---3--:R-:W-:Y:S04]  /*43820*/  @P2 STG.E desc[UR60][R242.64], R3 ;  /* 0x00000003f2002986 */ /* 0x008fe8000c10193c */
[----:B------:R1:W-:Y:S04]  /*43830*/  @P6 STG.E desc[UR60][R244.64], R252 ;  /* 0x000000fcf4006986 */ /* 0x0003e8000c10193c */
[----:B-1----:R-:W3:Y:S04]  /*43840*/  LDL.LU R245, [R1+0x20c] ;  /* 0x00020c0001f57983 */ /* 0x002ee80000300800 */
[----:B------:R-:W4:Y:S01]  /*43850*/  LDL.LU R252, [R1+0x540] ;  /* 0x0005400001fc7983 */ /* 0x000f220000300800 */
[----:B------:R-:W-:Y:S01]  /*43860*/  ISETP.GE.AND P0, PT, R6, UR4, PT ;  /* 0x0000000406007c0c */ /* 0x000fe2000bf06270 */
[----:B------:R-:W-:-:S02]  /*43870*/  ULDC UR4, c[0x0][0x228] ;  /* 0x00008a0000047ab9 */ /* 0x000fc40000000800 */
[----:B------:R-:W-:Y:S01]  /*43880*/  ISETP.LT.AND P2, PT, R19, UR4, !P3 ;  /* 0x0000000413007c0c */ /* 0x000fe2000df41270 */
[----:B------:R-:W-:Y:S02]  /*43890*/  ULDC UR4, c[0x0][0x228] ;  /* 0x00008a0000047ab9 */ /* 0x000fe40000000800 */
[----:B------:R-:W-:Y:S01]  /*438a0*/  ISETP.LT.AND P4, PT, R18, UR4, !P3 ;  /* 0x0000000412007c0c */ /* 0x000fe2000df81270 */
[C---:B------:R-:W-:Y:S01]  /*438b0*/  IMAD.WIDE R210, R0.reuse, 0x4, R4 ;  /* 0x0000000400d27825 */ /* 0x040fe200078e0204 */
[----:B------:R-:W-:Y:S01]  /*438c0*/  ISETP.LT.AND P3, PT, R17, UR6, !P3 ;  /* 0x0000000611007c0c */ /* 0x000fe2000df61270 */
[----:B------:R-:W-:Y:S02]  /*438d0*/  ULDC UR4, c[0x0][0x22c] ;  /* 0x00008b0000047ab9 */ /* 0x000fe40000000800 */
[----:B------:R-:W-:Y:S01]  /*438e0*/  IMAD.WIDE R240, R0, 0x4, R150 ;  /* 0x0000000400f07825 */ /* 0x000fe200078e0296 */
[----:B------:R-:W-:Y:S01]  /*438f0*/  ISETP.LT.AND P5, PT, R16, UR8, !P1 ;  /* 0x0000000810007c0c */ /* 0x000fe2000cfa1270 */
[----:B------:R-:W-:Y:S01]  /*43900*/  ULDC UR6, c[0x0][0x228] ;  /* 0x00008a0000067ab9 */ /* 0x000fe20000000800 */
[----:B------:R-:W-:Y:S01]  /*43910*/  ISETP.LT.AND P6, PT, R19, UR10, !P1 ;  /* 0x0000000a13007c0c */ /* 0x000fe2000cfc1270 */
[----:B------:R-:W-:Y:S01]  /*43920*/  VIADD R6, R7, 0xa ;  /* 0x0000000a07067836 */ /* 0x000fe20000000000 */
[----:B--2---:R1:W-:Y:S01]  /*43930*/  @P2 STG.E desc[UR60][R210.64], R250 ;  /* 0x000000fad2002986 */ /* 0x0043e2000c10193c */
[----:B------:R-:W-:Y:S01]  /*43940*/  VIADD R3, R0, UR26 ;  /* 0x0000001a00037c36 */ /* 0x000fe20008000000 */
[----:B------:R-:W-:Y:S01]  /*43950*/  ULDC UR8, c[0x0][0x228] ;  /* 0x00008a0000087ab9 */ /* 0x000fe20000000800 */
[----:B------:R-:W-:Y:S01]  /*43960*/  ULDC UR10, c[0x0][0x228] ;  /* 0x00008a00000a7ab9 */ /* 0x000fe20000000800 */
[----:B------:R-:W-:Y:S01]  /*43970*/  ISETP.GE.AND P2, PT, R6, UR4, PT ;  /* 0x0000000406007c0c */ /* 0x000fe2000bf46270 */
[----:B------:R-:W-:Y:S01]  /*43980*/  ULDC UR4, c[0x0][0x228] ;  /* 0x00008a0000047ab9 */ /* 0x000fe20000000800 */
[----:B------:R2:W-:Y:S01]  /*43990*/  @P4 STG.E desc[UR60][R240.64], R247 ;  /* 0x000000f7f0004986 */ /* 0x0005e2000c10193c */
[----:B------:R-:W-:Y:S01]  /*439a0*/  ISETP.LT.AND P4, PT, R18, UR4, !P1 ;  /* 0x0000000412007c0c */ /* 0x000fe2000cf81270 */
[----:B-1----:R-:W-:-:S02]  /*439b0*/  IMAD.WIDE R210, R0, 0x4, R148 ;  /* 0x0000000400d27825 */ /* 0x002fc400078e0294 */
[----:B------:R-:W4:Y:S01]  /*439c0*/  LDL.LU R250, [R1+0x110] ;  /* 0x0001100001fa7983 */ /* 0x000f220000300800 */
[----:B------:R-:W-:Y:S01]  /*439d0*/  ULDC UR4, c[0x0][0x228] ;  /* 0x00008a0000047ab9 */ /* 0x000fe20000000800 */
[----:B------:R-:W-:-:S04]  /*439e0*/  IMAD.WIDE R242, R3, 0x4, R4 ;  /* 0x0000000403f27825 */ /* 0x000fc800078e0204 */
[----:B--2---:R-:W-:Y:S01]  /*439f0*/  IMAD.WIDE R240, R3, 0x4, R208 ;  /* 0x0000000403f07825 */ /* 0x004fe200078e02d0 */
[----:B------:R-:W2:Y:S01]  /*43a00*/  LDL.LU R247, [R1+0x10] ;  /* 0x0000100001f77983 */ /* 0x000ea20000300800 */
[----:B------:R-:W-:Y:S01]  /*43a10*/  ISETP.LT.AND P1, PT, R17, UR4, !P1 ;  /* 0x0000000411007c0c */ /* 0x000fe2000cf21270 */
[----:B------:R-:W-:Y:S01]  /*43a20*/  ULDC UR4, c[0x0][0x22c] ;  /* 0x00008b0000047ab9 */ /* 0x000fe20000000800 */
[----:B------:R-:W-:Y:S01]  /*43a30*/  VIADD R6, R7, 0xb ;  /* 0x0000000b07067836 */ /* 0x000fe20000000000 */
[C---:B------:R-:W-:Y:S01]  /*43a40*/  IADD3 R0, R3.reuse, UR26, RZ ;  /* 0x0000001a03007c10 */ /* 0x040fe2000fffe0ff */
[----:B---3--:R1:W-:Y:S04]  /*43a50*/  @P3 STG.E desc[UR60][R210.64], R245 ;  /* 0x000000f5d2003986 */ /* 0x0083e8000c10193c */
[----:B------:R3:W-:Y:S04]  /*43a60*/  @P5 STG.E desc[UR60][R240.64], R251 ;  /* 0x000000fbf0005986 */ /* 0x0007e8000c10193c */
[----:B----4-:R4:W-:Y:S01]  /*43a70*/  @P6 STG.E desc[UR60][R242.64], R246 ;  /* 0x000000f6f2006986 */ /* 0x0109e2000c10193c */
[----:B-1----:R-:W-:-:S03]  /*43a80*/  IMAD.WIDE R210, R3, 0x4, R150 ;  /* 0x0000000403d27825 */ /* 0x002fc600078e0296 */
[----:B---3--:R-:W3:Y:S04]  /*43a90*/  LDL.LU R251, [R1+0x554] ;  /* 0x0005540001fb7983 */ /* 0x008ee80000300800 */
[----:B------:R1:W-:Y:S01]  /*43aa0*/  @P4 STG.E desc[UR60][R210.64], R252 ;  /* 0x000000fcd2004986 */ /* 0x0003e2000c10193c */
[----:B------:R-:W-:Y:S02]  /*43ab0*/  ISETP.GE.AND P4, PT, R6, UR4, PT ;  /* 0x0000000406007c0c */ /* 0x000fe4000bf86270 */
[----:B------:R-:W-:Y:S01]  /*43ac0*/  ISETP.LT.AND P3, PT, R16, UR6, !P0 ;  /* 0x0000000610007c0c */ /* 0x000fe2000c761270 */
[----:B----4-:R-:W4:Y:S01]  /*43ad0*/  LDL.LU R246, [R1+0x534] ;  /* 0x0005340001f67983 */ /* 0x010f220000300800 */
[----:B------:R-:W-:Y:S01]  /*43ae0*/  ISETP.LT.AND P5, PT, R19, UR8, !P0 ;  /* 0x0000000813007c0c */ /* 0x000fe2000c7a1270 */
[----:B------:R-:W-:Y:S01]  /*43af0*/  IMAD.WIDE R240, R0, 0x4, R208 ;  /* 0x0000000400f07825 */ /* 0x000fe200078e02d0 */
[----:B------:R-:W-:Y:S01]  /*43b00*/  ISETP.LT.AND P6, PT, R18, UR10, !P0 ;  /* 0x0000000a12007c0c */ /* 0x000fe2000c7c1270 */
[----:B------:R-:W-:Y:S01]  /*43b10*/  ULDC UR4, c[0x0][0x228] ;  /* 0x00008a0000047ab9 */ /* 0x000fe20000000800 */
[----:B------:R-:W-:Y:S01]  /*43b20*/  ULDC UR6, c[0x0][0x228] ;  /* 0x00008a0000067ab9 */ /* 0x000fe20000000800 */
[----:B------:R-:W-:Y:S01]  /*43b30*/  IMAD.WIDE R242, R0, 0x4, R4 ;  /* 0x0000000400f27825 */ /* 0x000fe200078e0204 */
[----:B------:R-:W-:Y:S01]  /*43b40*/  ULDC UR8, c[0x0][0x228] ;  /* 0x00008a0000087ab9 */ /* 0x000fe20000000800 */
[----:B-1----:R-:W4:Y:S01]  /*43b50*/  LDL.LU R252, [R1+0x544] ;  /* 0x0005440001fc7983 */ /* 0x002f220000300800 */
[----:B------:R-:W-:Y:S01]  /*43b60*/  ULDC UR10, c[0x0][0x228] ;  /* 0x00008a00000a7ab9 */ /* 0x000fe20000000800 */
[----:B------:R-:W-:-:S02]  /*43b70*/  IMAD.WIDE R210, R3, 0x4, R148 ;  /* 0x0000000403d27825 */ /* 0x000fc400078e0294 */
[----:B------:R-:W2:Y:S04]  /*43b80*/  LDL.LU R3, [R1+0x310] ;  /* 0x0003100001037983 */ /* 0x000ea80000300800 */
[----:B------:R-:W3:Y:S01]  /*43b90*/  LDL.LU R6, [R1+0x410] ;  /* 0x0004100001067983 */ /* 0x000ee20000300800 */
[----:B------:R-:W-:-:S03]  /*43ba0*/  IMAD.WIDE R244, R0, 0x4, R150 ;  /* 0x0000000400f47825 */ /* 0x000fc600078e0296 */
[----:B---3--:R1:W-:Y:S04]  /*43bb0*/  @P1 STG.E desc[UR60][R210.64], R6 ;  /* 0x00000006d2001986 */ /* 0x0083e8000c10193c */
[----:B--2---:R2:W-:Y:S04]  /*43bc0*/  @P3 STG.E desc[UR60][R240.64], R3 ;  /* 0x00000003f0003986 */ /* 0x0045e8000c10193c */
[----:B------:R3:W-:Y:S04]  /*43bd0*/  @P5 STG.E desc[UR60][R242.64], R250 ;  /* 0x000000faf2005986 */ /* 0x0007e8000c10193c */
[----:B------:R4:W-:Y:S01]  /*43be0*/  @P6 STG.E desc[UR60][R244.64], R247 ;  /* 0x000000f7f4006986 */ /* 0x0009e2000c10193c */
[C---:B-1----:R-:W-:Y:S01]  /*43bf0*/  IMAD.WIDE R210, R0.reuse, 0x4, R148 ;  /* 0x0000000400d27825 */ /* 0x042fe200078e0294 */
[----:B--2---:R-:W-:-:S02]  /*43c00*/  IADD3 R3, R0, UR26, RZ ;  /* 0x0000001a00037c10 */ /* 0x004fc4000fffe0ff */
[----:B---3--:R-:W2:Y:S04]  /*43c10*/  LDL.LU R250, [R1+0x414] ;  /* 0x0004140001fa7983 */ /* 0x008ea80000300800 */
[----:B----4-:R-:W3:Y:S04]  /*43c20*/  LDL.LU R247, [R1+0x314] ;  /* 0x0003140001f77983 */ /* 0x010ee80000300800 */
[----:B------:R-:W4:Y:S01]  /*43c30*/  LDL.LU R0, [R1+0x210] ;  /* 0x0002100001007983 */ /* 0x000f220000300800 */
[----:B------:R-:W-:Y:S02]  /*43c40*/  ISETP.LT.AND P3, PT, R17, UR4, !P0 ;  /* 0x0000000411007c0c */ /* 0x000fe4000c761270 */
[----:B------:R-:W-:-:S02]  /*43c50*/  ISETP.LT.AND P5, PT, R19, UR8, !P2 ;  /* 0x0000000813007c0c */ /* 0x000fc4000d7a1270 */
[----:B------:R-:W-:Y:S01]  /*43c60*/  ISETP.LT.AND P6, PT, R18, UR10, !P2 ;  /* 0x0000000a12007c0c */ /* 0x000fe2000d7c1270 */
[C---:B------:R-:W-:Y:S01]  /*43c70*/  IMAD.WIDE R240, R3.reuse, 0x4, R208 ;  /* 0x0000000403f07825 */ /* 0x040fe200078e02d0 */
        /* <DEDUP_REMOVED lines=11> */
[----:B----4-:R-:W-:Y:S04]  /*43d30*/  @P3 STG.E desc[UR60][R210.64], R0 ;  /* 0x00000000d2003986 */ /* 0x010fe8000c10193c */
[----:B------:R-:W-:Y:S04]  /*43d40*/  @P0 STG.E desc[UR60][R240.64], R251 ;  /* 0x000000fbf0000986 */ /* 0x000fe8000c10193c */
[----:B------:R1:W-:Y:S04]  /*43d50*/  @P5 STG.E desc[UR60][R242.64], R246 ;  /* 0x000000f6f2005986 */ /* 0x0003e8000c10193c */
[----:B------:R4:W-:Y:S04]  /*43d60*/  @P6 STG.E desc[UR60][R244.64], R252 ;  /* 0x000000fcf4006986 */ /* 0x0009e8000c10193c */
[----:B-1----:R-:W3:Y:S04]  /*43d70*/  LDL.LU R246, [R1+0x214] ;  /* 0x0002140001f67983 */ /* 0x002ee80000300800 */
[----:B----4-:R-:W4:Y:S04]  /*43d80*/  LDL.LU R244, [R1+0x114] ;  /* 0x0001140001f47983 */ /* 0x010f280000300800 */
[----:B------:R-:W4:Y:S04]  /*43d90*/  LDL.LU R245, [R1+0x14] ;  /* 0x0000140001f57983 */ /* 0x000f280000300800 */
[----:B------:R-:W4:Y:S01]  /*43da0*/  LDL.LU R252, [R1+0x558] ;  /* 0x0005580001fc7983 */ /* 0x000f220000300800 */
[----:B------:R-:W-:Y:S01]  /*43db0*/  ISETP.GE.AND P3, PT, R6, UR4, PT ;  /* 0x0000000406007c0c */ /* 0x000fe2000bf66270 */
[----:B------:R-:W-:-:S02]  /*43dc0*/  ULDC UR4, c[0x0][0x228] ;  /* 0x00008a0000047ab9 */ /* 0x000fc40000000800 */
[----:B------:R-:W-:Y:S01]  /*43dd0*/  ISETP.LT.AND P2, PT, R17, UR4, !P2 ;  /* 0x0000000411007c0c */ /* 0x000fe2000d741270 */
[----:B------:R-:W-:Y:S01]  /*43de0*/  ULDC UR4, c[0x0][0x228] ;  /* 0x00008a0000047ab9 */ /* 0x000fe20000000800 */
[C---:B------:R-:W-:Y:S01]  /*43df0*/  IADD3 R0, R3.reuse, UR26, RZ ;  /* 0x0000001a03007c10 */ /* 0x040fe2000fffe0ff */
[----:B------:R-:W-:Y:S01]  /*43e00*/  IMAD.WIDE R210, R3, 0x4, R148 ;  /* 0x0000000403d27825 */ /* 0x000fe200078e0294 */
[----:B------:R-:W-:Y:S01]  /*43e10*/  ISETP.LT.AND P0, PT, R16, UR4, !P4 ;  /* 0x0000000410007c0c */ /* 0x000fe2000e701270 */
[----:B------:R-:W-:Y:S01]  /*43e20*/  ULDC UR4, c[0x0][0x228] ;  /* 0x00008a0000047ab9 */ /* 0x000fe20000000800 */
[----:B------:R-:W-:Y:S01]  /*43e30*/  ISETP.LT.AND P6, PT, R19, UR6, !P4 ;  /* 0x0000000613007c0c */ /* 0x000fe2000e7c1270 */
[----:B------:R-:W-:Y:S01]  /*43e40*/  VIADD R6, R7, 0xe ;  /* 0x0000000e07067836 */ /* 0x000fe20000000000 */
[----:B------:R-:W-:Y:S01]  /*43e50*/  ISETP.LT.AND P5, PT, R18, UR4, !P4 ;  /* 0x0000000412007c0c */ /* 0x000fe2000e7a1270 */
[C---:B------:R-:W-:Y:S01]  /*43e60*/  IMAD.WIDE R240, R0.reuse, 0x4, R208 ;  /* 0x0000000400f07825 */ /* 0x040fe200078e02d0 */
[----:B------:R-:W-:Y:S01]  /*43e70*/  ULDC UR4, c[0x0][0x22c] ;  /* 0x00008b0000047ab9 */ /* 0x000fe20000000800 */
[----:B------:R-:W4:Y:S01]  /*43e80*/  LDL.LU R251, [R1+0x538] ;  /* 0x0005380001fb7983 */ /* 0x000f220000300800 */
[----:B------:R-:W-:Y:S01]  /*43e90*/  ISETP.LT.AND P4, PT, R17, UR8, !P4 ;  /* 0x0000000811007c0c */ /* 0x000fe2000e781270 */
[----:B------:R-:W-:Y:S01]  /*43ea0*/  VIADD R3, R0, UR26 ;  /* 0x0000001a00037c36 */ /* 0x000fe20008000000 */
[----:B------:R-:W-:Y:S01]  /*43eb0*/  ULDC UR6, c[0x0][0x228] ;  /* 0x00008a0000067ab9 */ /* 0x000fe20000000800 */
[----:B--2---:R1:W-:Y:S01]  /*43ec0*/  @P2 STG.E desc[UR60][R210.64], R250 ;  /* 0x000000fad2002986 */ /* 0x0043e2000c10193c */
[----:B------:R-:W-:Y:S01]  /*43ed0*/  ISETP.GE.AND P2, PT, R6, UR4, PT ;  /* 0x0000000406007c0c */ /* 0x000fe2000bf46270 */
[----:B------:R-:W-:Y:S01]  /*43ee0*/  ULDC UR4, c[0x0][0x228] ;  /* 0x00008a0000047ab9 */ /* 0x000fe20000000800 */
[----:B------:R-:W-:Y:S01]  /*43ef0*/  IMAD.WIDE R242, R0, 0x4, R148 ;  /* 0x0000000400f27825 */ /* 0x000fe200078e0294 */
[----:B---3--:R2:W-:Y:S01]  /*43f00*/  @P0 STG.E desc[UR60][R240.64], R247 ;  /* 0x000000f7f0000986 */ /* 0x0085e2000c10193c */
[----:B------:R-:W-:Y:S01]  /*43f10*/  ISETP.LT.AND P0, PT, R16, UR4, !P1 ;  /* 0x0000000410007c0c */ /* 0x000fe2000cf01270 */
[----:B------:R-:W-:Y:S01]  /*43f20*/  ULDC UR4, c[0x0][0x228] ;  /* 0x00008a0000047ab9 */ /* 0x000fe20000000800 */
[----:B------:R-:W-:Y:S01]  /*43f30*/  ULDC UR8, c[0x0][0x228] ;  /* 0x00008a0000087ab9 */ /* 0x000fe20000000800 */
[C---:B-1----:R-:W-:Y:S01]  /*43f40*/  IMAD.WIDE R210, R0.reuse, 0x4, R4 ;  /* 0x0000000400d27825 */ /* 0x042fe200078e0204 */
[----:B------:R-:W3:Y:S03]  /*43f50*/  LDL.LU R250, [R1+0x548] ;  /* 0x0005480001fa7983 */ /* 0x000ee60000300800 */
[----:B--2---:R-:W-:Y:S01]  /*43f60*/  IMAD.WIDE R240, R0, 0x4, R150 ;  /* 0x0000000400f07825 */ /* 0x004fe200078e0296 */
[----:B------:R-:W2:Y:S01]  /*43f70*/  LDL.LU R247, [R1+0x318] ;  /* 0x0003180001f77983 */ /* 0x000ea20000300800 */
[----:B------:R-:W-:-:S03]  /*43f80*/  IADD3 R0, R3, UR26, RZ ;  /* 0x0000001a03007c10 */ /* 0x000fc6000fffe0ff */
[----:B----4-:R1:W-:Y:S04]  /*43f90*/  @P6 STG.E desc[UR60][R210.64], R244 ;  /* 0x000000f4d2006986 */ /* 0x0103e8000c10193c */
[----:B------:R4:W-:Y:S04]  /*43fa0*/  @P5 STG.E desc[UR60][R240.64], R245 ;  /* 0x000000f5f0005986 */ /* 0x0009e8000c10193c */
[----:B------:R4:W-:Y:S01]  /*43fb0*/  @P4 STG.E desc[UR60][R242.64], R246 ;  /* 0x000000f6f2004986 */ /* 0x0009e2000c10193c */
[----:B-1----:R-:W-:-:S04]  /*43fc0*/  IMAD.WIDE R210, R3, 0x4, R208 ;  /* 0x0000000403d27825 */ /* 0x002fc800078e02d0 */
[C---:B----4-:R-:W-:Y:S01]  /*43fd0*/  IMAD.WIDE R240, R3.reuse, 0x4, R150 ;  /* 0x0000000403f07825 */ /* 0x050fe200078e0296 */
[----:B------:R1:W-:Y:S03]  /*43fe0*/  @P0 STG.E desc[UR60][R210.64], R252 ;  /* 0x000000fcd2000986 */ /* 0x0003e6000c10193c */
[C---:B------:R-:W-:Y:S01]  /*43ff0*/  IMAD.WIDE R242, R3.reuse, 0x4, R148 ;  /* 0x0000000403f27825 */ /* 0x040fe200078e0294 */
[----:B------:R-:W4:Y:S04]  /*44000*/  LDL.LU R246, [R1+0x118] ;  /* 0x0001180001f67983 */ /* 0x000f280000300800 */
[----:B-1----:R-:W4:Y:S01]  /*44010*/  LDL.LU R252, [R1+0x18] ;  /* 0x0000180001fc7983 */ /* 0x002f220000300800 */
[----:B------:R-:W-:-:S03]  /*44020*/  IMAD.WIDE R210, R3, 0x4, R4 ;  /* 0x0000000403d27825 */ /* 0x000fc600078e0204 */
[----:B------:R-:W2:Y:S01]  /*44030*/  LDL.LU R3, [R1+0x418] ;  /* 0x0004180001037983 */ /* 0x000ea20000300800 */
        /* <DEDUP_REMOVED lines=11> */
[----:B---3--:R3:W-:Y:S04]  /*440f0*/  @P5 STG.E desc[UR60][R240.64], R250 ;  /* 0x000000faf0005986 */ /* 0x0087e8000c10193c */
[----:B-1----:R-:W4:Y:S04]  /*44100*/  LDL.LU R251, [R1+0x55c] ;  /* 0x00055c0001fb7983 */ /* 0x002f280000300800 */
[----:B---3--:R-:W3:Y:S04]  /*44110*/  LDL.LU R250, [R1+0x53c] ;  /* 0x00053c0001fa7983 */ /* 0x008ee80000300800 */
[----:B--2---:R-:W-:Y:S04]  /*44120*/  @P1 STG.E desc[UR60][R242.64], R3 ;  /* 0x00000003f2001986 */ /* 0x004fe8000c10193c */
[----:B------:R1:W-:Y:S04]  /*44130*/  @P6 STG.E desc[UR60][R244.64], R247 ;  /* 0x000000f7f4006986 */ /* 0x0003e8000c10193c */
[----:B-1----:R-:W2:Y:S04]  /*44140*/  LDL.LU R245, [R1+0x218] ;  /* 0x0002180001f57983 */ /* 0x002ea80000300800 */
[----:B------:R-:W3:Y:S01]  /*44150*/  LDL.LU R247, [R1+0x54c] ;  /* 0x00054c0001f77983 */ /* 0x000ee20000300800 */
[----:B------:R-:W-:Y:S01]  /*44160*/  ISETP.GE.AND P0, PT, R6, UR4, PT ;  /* 0x0000000406007c0c */ /* 0x000fe2000bf06270 */
[----:B------:R-:W-:-:S02]  /*44170*/  ULDC UR4, c[0x0][0x228] ;  /* 0x00008a0000047ab9 */ /* 0x000fc40000000800 */
[----:B------:R-:W-:Y:S01]  /*44180*/  ISETP.LT.AND P1, PT, R19, UR4, !P3 ;  /* 0x0000000413007c0c */ /* 0x000fe2000df21270 */
[----:B------:R-:W-:Y:S02]  /*44190*/  ULDC UR4, c[0x0][0x228] ;  /* 0x00008a0000047ab9 */ /* 0x000fe40000000800 */
[----:B------:R-:W-:Y:S01]  /*441a0*/  ISETP.LT.AND P4, PT, R18, UR4, !P3 ;  /* 0x0000000412007c0c */ /* 0x000fe2000df81270 */
[----:B------:R-:W-:Y:S01]  /*441b0*/  IMAD.WIDE R240, R0, 0x4, R4 ;  /* 0x0000000400f07825 */ /* 0x000fe200078e0204 */
[----:B------:R-:W-:Y:S01]  /*441c0*/  ISETP.LT.AND P3, PT, R17, UR6, !P3 ;  /* 0x0000000611007c0c */ /* 0x000fe2000df61270 */
[----:B------:R-:W-:Y:S01]  /*441d0*/  ULDC UR4, c[0x0][0x22c] ;  /* 0x00008b0000047ab9 */ /* 0x000fe20000000800 */
[----:B------:R-:W-:Y:S01]  /*441e0*/  ISETP.LT.AND P5, PT, R16, UR8, !P2 ;  /* 0x0000000810007c0c */ /* 0x000fe2000d7a1270 */
[----:B------:R-:W-:Y:S02]  /*441f0*/  VIADD R6, R7, 0x10 ;  /* 0x0000001007067836 */ /* 0x000fe40000000000 */
[----:B------:R-:W-:Y:S01]  /*44200*/  IMAD.WIDE R210, R0, 0x4, R150 ;  /* 0x0000000400d27825 */ /* 0x000fe200078e0296 */
[----:B------:R-:W-:Y:S01]  /*44210*/  ISETP.LT.AND P6, PT, R19, UR10, !P2 ;  /* 0x0000000a13007c0c */ /* 0x000fe2000d7c1270 */
[----:B------:R-:W-:Y:S01]  /*44220*/  ULDC UR6, c[0x0][0x228] ;  /* 0x00008a0000067ab9 */ /* 0x000fe20000000800 */
[----:B----4-:R1:W-:Y:S01]  /*44230*/  @P1 STG.E desc[UR60][R240.64], R246 ;  /* 0x000000f6f0001986 */ /* 0x0103e2000c10193c */
[----:B------:R-:W-:Y:S01]  /*44240*/  ISETP.GE.AND P1, PT, R6, UR4, PT ;  /* 0x0000000406007c0c */ /* 0x000fe2000bf26270 */
[----:B------:R-:W-:Y:S01]  /*44250*/  VIADD R3, R0, UR26 ;  /* 0x0000001a00037c36 */ /* 0x000fe20008000000 */
[----:B------:R-:W-:Y:S01]  /*44260*/  ULDC UR4, c[0x0][0x228] ;  /* 0x00008a0000047ab9 */ /* 0x000fe20000000800 */
[----:B------:R4:W-:Y:S01]  /*44270*/  @P4 STG.E desc[UR60][R210.64], R252 ;  /* 0x000000fcd2004986 */ /* 0x0009e2000c10193c */
[----:B------:R-:W-:Y:S01]  /*44280*/  ISETP.LT.AND P4, PT, R18, UR4, !P2 ;  /* 0x0000000412007c0c */ /* 0x000fe2000d781270 */
[C---:B------:R-:W-:Y:S01]  /*44290*/  IMAD.WIDE R242, R3.reuse, 0x4, R4 ;  /* 0x0000000403f27825 */ /* 0x040fe200078e0204 */
[----:B------:R-:W-:Y:S01]  /*442a0*/  ULDC UR4, c[0x0][0x228] ;  /* 0x00008a0000047ab9 */ /* 0x000fe20000000800 */
[----:B------:R-:W-:Y:S01]  /*442b0*/  ULDC UR8, c[0x0][0x228] ;  /* 0x00008a0000087ab9 */ /* 0x000fe20000000800 */
[----:B------:R-:W-:Y:S01]  /*442c0*/  ULDC UR10, c[0x0][0x228] ;  /* 0x00008a00000a7ab9 */ /* 0x000fe20000000800 */
[----:B-1----:R-:W-:Y:S01]  /*442d0*/  IMAD.WIDE R240, R0, 0x4, R148 ;  /* 0x0000000400f07825 */ /* 0x002fe200078e0294 */
[----:B------:R-:W3:Y:S03]  /*442e0*/  LDL.LU R246, [R1+0x11c] ;  /* 0x00011c0001f67983 */ /* 0x000ee60000300800 */
[----:B----4-:R-:W-:Y:S01]  /*442f0*/  IMAD.WIDE R210, R3, 0x4, R208 ;  /* 0x0000000403d27825 */ /* 0x010fe200078e02d0 */
[----:B------:R-:W4:Y:S01]  /*44300*/  LDL.LU R252, [R1+0x1c] ;  /* 0x00001c0001fc7983 */ /* 0x000f220000300800 */
[----:B------:R-:W-:Y:S01]  /*44310*/  ISETP.LT.AND P2, PT, R17, UR4, !P2 ;  /* 0x0000000411007c0c */ /* 0x000fe2000d741270 */
[----:B------:R-:W-:Y:S01]  /*44320*/  ULDC UR4, c[0x0][0x22c] ;  /* 0x00008b0000047ab9 */ /* 0x000fe20000000800 */
[----:B------:R-:W-:Y:S01]  /*44330*/  VIADD R6, R7, 0x11 ;  /* 0x0000001107067836 */ /* 0x000fe20000000000 */
[C---:B------:R-:W-:Y:S01]  /*44340*/  IADD3 R0, R3.reuse, UR26, RZ ;  /* 0x0000001a03007c10 */ /* 0x040fe2000fffe0ff */
[----:B--2---:R-:W-:Y:S04]  /*44350*/  @P3 STG.E desc[UR60][R240.64], R245 ;  /* 0x000000f5f0003986 */ /* 0x004fe8000c10193c */
[----:B------:R1:W-:Y:S04]  /*44360*/  @P5 STG.E desc[UR60][R210.64], R251 ;  /* 0x000000fbd2005986 */ /* 0x0003e8000c10193c */
[----:B---3--:R2:W-:Y:S01]  /*44370*/  @P6 STG.E desc[UR60][R242.64], R250 ;  /* 0x000000faf2006986 */ /* 0x0085e2000c10193c */
[----:B-1----:R-:W-:-:S03]  /*44380*/  IMAD.WIDE R210, R3, 0x4, R150 ;  /* 0x0000000403d27825 */ /* 0x002fc600078e0296 */
[----:B------:R-:W3:Y:S04]  /*44390*/  LDL.LU R251, [R1+0x580] ;  /* 0x0005800001fb7983 */ /* 0x000ee80000300800 */
[----:B------:R1:W-:Y:S01]  /*443a0*/  @P4 STG.E desc[UR60][R210.64], R247 ;  /* 0x000000f7d2004986 */ /* 0x0003e2000c10193c */
[----:B------:R-:W-:Y:S02]  /*443b0*/  ISETP.GE.AND P4, PT, R6, UR4, PT ;  /* 0x0000000406007c0c */ /* 0x000fe4000bf86270 */
[----:B------:R-:W-:Y:S01]  /*443c0*/  ISETP.LT.AND P3, PT, R16, UR6, !P0 ;  /* 0x0000000610007c0c */ /* 0x000fe2000c761270 */
[----:B--2---:R-:W2:Y:S01]  /*443d0*/  LDL.LU R250, [R1+0x570] ;  /* 0x0005700001fa7983 */ /* 0x004ea20000300800 */
[----:B------:R-:W-:Y:S01]  /*443e0*/  ISETP.LT.AND P5, PT, R19, UR8, !P0 ;  /* 0x0000000813007c0c */ /* 0x000fe2000c7a1270 */
[----:B------:R-:W-:Y:S01]  /*443f0*/  IMAD.WIDE R240, R0, 0x4, R208 ;  /* 0x0000000400f07825 */ /* 0x000fe200078e02d0 */
[----:B------:R-:W-:Y:S01]  /*44400*/  ISETP.LT.AND P6, PT, R18, UR10, !P0 ;  /* 0x0000000a12007c0c */ /* 0x000fe2000c7c1270 */
[----:B------:R-:W-:Y:S01]  /*44410*/  ULDC UR4, c[0x0][0x228] ;  /* 0x00008a0000047ab9 */ /* 0x000fe20000000800 */
[----:B------:R-:W-:Y:S01]  /*44420*/  ULDC UR6, c[0x0][0x228] ;  /* 0x00008a0000067ab9 */ /* 0x000fe20000000800 */
[----:B------:R-:W-:Y:S01]  /*44430*/  IMAD.WIDE R242, R0, 0x4, R4 ;  /* 0x0000000400f27825 */ /* 0x000fe200078e0204 */
[----:B------:R-:W-:Y:S01]  /*44440*/  ULDC UR8, c[0x0][0x228] ;  /* 0x00008a0000087ab9 */ /* 0x000fe20000000800 */
[----:B-1----:R-:W2:Y:S01]  /*44450*/  LDL.LU R247, [R1+0x560] ;  /* 0x0005600001f77983 */ /* 0x002ea20000300800 */
[----:B------:R-:W-:Y:S01]  /*44460*/  ULDC UR10, c[0x0][0x228] ;  /* 0x00008a00000a7ab9 */ /* 0x000fe20000000800 */
[----:B------:R-:W-:-:S02]  /*44470*/  IMAD.WIDE R210, R3, 0x4, R148 ;  /* 0x0000000403d27825 */ /* 0x000fc400078e0294 */
[----:B------:R-:W4:Y:S04]  /*44480*/  LDL.LU R3, [R1+0x31c] ;  /* 0x00031c0001037983 */ /* 0x000f280000300800 */
[----:B------:R-:W3:Y:S01]  /*44490*/  LDL.LU R6, [R1+0x41c] ;  /* 0x00041c0001067983 */ /* 0x000ee20000300800 */
[----:B------:R-:W-:-:S03]  /*444a0*/  IMAD.WIDE R244, R0, 0x4, R150 ;  /* 0x0000000400f47825 */ /* 0x000fc600078e0296 */
[----:B---3--:R1:W-:Y:S04]  /*444b0*/  @P2 STG.E desc[UR60][R210.64], R6 ;  /* 0x00000006d2002986 */ /* 0x0083e8000c10193c */
[----:B----4-:R3:W-:Y:S04]  /*444c0*/  @P3 STG.E desc[UR60][R240.64], R3 ;  /* 0x00000003f0003986 */ /* 0x0107e8000c10193c */
[----:B------:R4:W-:Y:S04]  /*444d0*/  @P5 STG.E desc[UR60][R242.64], R246 ;  /* 0x000000f6f2005986 */ /* 0x0009e8000c10193c */
[----:B------:R2:W-:Y:S01]  /*444e0*/  @P6 STG.E desc[UR60][R244.64], R252 ;  /* 0x000000fcf4006986 */ /* 0x0005e2000c10193c */
[C---:B-1----:R-:W-:Y:S01]  /*444f0*/  IMAD.WIDE R210, R0.reuse, 0x4, R148 ;  /* 0x0000000400d27825 */ /* 0x042fe200078e0294 */
[----:B---3--:R-:W-:-:S02]  /*44500*/  IADD3 R3, R0, UR26, RZ ;  /* 0x0000001a00037c10 */ /* 0x008fc4000fffe0ff */
[----:B----4-:R-:W3:Y:S04]  /*44510*/  LDL.LU R246, [R1+0x420] ;  /* 0x0004200001f67983 */ /* 0x010ee80000300800 */
[----:B--2---:R-:W2:Y:S04]  /*44520*/  LDL.LU R252, [R1+0x320] ;  /* 0x0003200001fc7983 */ /* 0x004ea80000300800 */
        /* <DEDUP_REMOVED lines=20> */
[----:B-1----:R-:W2:Y:S04]  /*44670*/  LDL.LU R250, [R1+0x20] ;  /* 0x0000200001fa7983 */ /* 0x002ea80000300800 */
        /* <DEDUP_REMOVED lines=20> */
[----:B---3--:R1:W-:Y:S01]  /*447c0*/  @P1 STG.E desc[UR60][R210.64], R246 ;  /* 0x000000f6d2001986 */ /* 0x0083e2000c10193c */
[----:B------:R-:W-:Y:S01]  /*447d0*/  ISETP.GE.AND P1, PT, R6, UR4, PT ;  /* 0x0000000406007c0c */ /* 0x000fe2000bf26270 */
[----:B------:R-:W-:Y:S01]  /*447e0*/  ULDC UR4, c[0x0][0x228] ;  /* 0x00008a0000047ab9 */ /* 0x000fe20000000800 */
[----:B------:R-:W-:Y:S01]  /*447f0*/  IMAD.WIDE R242, R0, 0x4, R148 ;  /* 0x0000000400f27825 */ /* 0x000fe200078e0294 */
[----:B--2---:R2:W-:Y:S01]  /*44800*/  @P0 STG.E desc[UR60][R240.64], R252 ;  /* 0x000000fcf0000986 */ /* 0x0045e2000c10193c */
        /* <DEDUP_REMOVED lines=338> */
[----:B----4-:R1:W-:Y:S01]  /*45d30*/  @P2 STG.E desc[UR60][R210.64], R250 ;  /* 0x000000fad2002986 */ /* 0x0103e2000c10193c */
        /* <DEDUP_REMOVED lines=8> */
[----:B------:R-:W3:Y:S01]  /*45dc0*/  LDL.LU R250, [R1+0x140] ;  /* 0x0001400001fa7983 */ /* 0x000ee20000300800 */
[----:B------:R-:W-:Y:S01]  /*45dd0*/  ULDC UR4, c[0x0][0x228] ;  /* 0x00008a0000047ab9 */ /* 0x000fe20000000800 */
[----:B------:R-:W-:-:S04]  /*45de0*/  IMAD.WIDE R242, R3, 0x4, R4 ;  /* 0x0000000403f27825 */ /* 0x000fc800078e0204 */
[----:B----4-:R-:W-:Y:S01]  /*45df0*/  IMAD.WIDE R240, R3, 0x4, R208 ;  /* 0x0000000403f07825 */ /* 0x010fe200078e02d0 */
[----:B------:R-:W4:Y:S01]  /*45e00*/  LDL.LU R247, [R1+0x40] ;  /* 0x0000400001f77983 */ /* 0x000f220000300800 */
[----:B------:R-:W-:Y:S01]  /*45e10*/  ISETP.LT.AND P1, PT, R17, UR4, !P1 ;  /* 0x0000000411007c0c */ /* 0x000fe2000cf21270 */
[----:B------:R-:W-:Y:S01]  /*45e20*/  ULDC UR4, c[0x0][0x22c] ;  /* 0x00008b0000047ab9 */ /* 0x000fe20000000800 */
[----:B------:R-:W-:Y:S01]  /*45e30*/  VIADD R6, R7, 0x23 ;  /* 0x0000002307067836 */ /* 0x000fe20000000000 */
[C---:B------:R-:W-:Y:S01]  /*45e40*/  IADD3 R0, R3.reuse, UR26, RZ ;  /* 0x0000001a03007c10 */ /* 0x040fe2000fffe0ff */
[----:B--2---:R1:W-:Y:S04]  /*45e50*/  @P3 STG.E desc[UR60][R210.64], R245 ;  /* 0x000000f5d2003986 */ /* 0x0043e8000c10193c */
[----:B------:R2:W-:Y:S04]  /*45e60*/  @P5 STG.E desc[UR60][R240.64], R251 ;  /* 0x000000fbf0005986 */ /* 0x0005e8000c10193c */
[----:B---3--:R3:W-:Y:S01]  /*45e70*/  @P6 STG.E desc[UR60][R242.64], R246 ;  /* 0x000000f6f2006986 */ /* 0x0087e2000c10193c */
[----:B-1----:R-:W-:-:S03]  /*45e80*/  IMAD.WIDE R210, R3, 0x4, R150 ;  /* 0x0000000403d27825 */ /* 0x002fc600078e0296 */
[----:B--2---:R-:W2:Y:S04]  /*45e90*/  LDL.LU R251, [R1+0x5e4] ;  /* 0x0005e40001fb7983 */ /* 0x004ea80000300800 */
[----:B------:R1:W-:Y:S01]  /*45ea0*/  @P4 STG.E desc[UR60][R210.64], R252 ;  /* 0x000000fcd2004986 */ /* 0x0003e2000c10193c */
[----:B------:R-:W-:Y:S02]  /*45eb0*/  ISETP.GE.AND P4, PT, R6, UR4, PT ;  /* 0x0000000406007c0c */ /* 0x000fe4000bf86270 */
[----:B------:R-:W-:Y:S01]  /*45ec0*/  ISETP.LT.AND P3, PT, R16, UR6, !P0 ;  /* 0x0000000610007c0c */ /* 0x000fe2000c761270 */
[----:B---3--:R-:W3:Y:S01]  /*45ed0*/  LDL.LU R246, [R1+0x5c4] ;  /* 0x0005c40001f67983 */ /* 0x008ee20000300800 */
[----:B------:R-:W-:Y:S01]  /*45ee0*/  ISETP.LT.AND P5, PT, R19, UR8, !P0 ;  /* 0x0000000813007c0c */ /* 0x000fe2000c7a1270 */
[----:B------:R-:W-:Y:S01]  /*45ef0*/  IMAD.WIDE R240, R0, 0x4, R208 ;  /* 0x0000000400f07825 */ /* 0x000fe200078e02d0 */
[----:B------:R-:W-:Y:S01]  /*45f00*/  ISETP.LT.AND P6, PT, R18, UR10, !P0 ;  /* 0x0000000a12007c0c */ /* 0x000fe2000c7c1270 */
[----:B------:R-:W-:Y:S01]  /*45f10*/  ULDC UR4, c[0x0][0x228] ;  /* 0x00008a0000047ab9 */ /* 0x000fe20000000800 */
[----:B------:R-:W-:Y:S01]  /*45f20*/  ULDC UR6, c[0x0][0x228] ;  /* 0x00008a0000067ab9 */ /* 0x000fe20000000800 */
[----:B------:R-:W-:Y:S01]  /*45f30*/  IMAD.WIDE R242, R0, 0x4, R4 ;  /* 0x0000000400f27825 */ /* 0x000fe200078e0204 */
[----:B------:R-:W-:Y:S01]  /*45f40*/  ULDC UR8, c[0x0][0x228] ;  /* 0x00008a0000087ab9 */ /* 0x000fe20000000800 */
[----:B-1----:R-:W3:Y:S01]  /*45f50*/  LDL.LU R252, [R1+0x5d4] ;  /* 0x0005d40001fc7983 */ /* 0x002ee20000300800 */
[----:B------:R-:W-:Y:S01]  /*45f60*/  ULDC UR10, c[0x0][0x228] ;  /* 0x00008a00000a7ab9 */ /* 0x000fe20000000800 */
[----:B------:R-:W-:-:S02]  /*45f70*/  IMAD.WIDE R210, R3, 0x4, R148 ;  /* 0x0000000403d27825 */ /* 0x000fc400078e0294 */
[----:B------:R-:W4:Y:S04]  /*45f80*/  LDL.LU R3, [R1+0x340] ;  /* 0x0003400001037983 */ /* 0x000f280000300800 */
[----:B------:R-:W2:Y:S01]  /*45f90*/  LDL.LU R6, [R1+0x440] ;  /* 0x0004400001067983 */ /* 0x000ea20000300800 */
[----:B------:R-:W-:-:S03]  /*45fa0*/  IMAD.WIDE R244, R0, 0x4, R150 ;  /* 0x0000000400f47825 */ /* 0x000fc600078e0296 */
[----:B--2---:R1:W-:Y:S04]  /*45fb0*/  @P1 STG.E desc[UR60][R210.64], R6 ;  /* 0x00000006d2001986 */ /* 0x0043e8000c10193c */
[----:B----4-:R2:W-:Y:S04]  /*45fc0*/  @P3 STG.E desc[UR60][R240.64], R3 ;  /* 0x00000003f0003986 */ /* 0x0105e8000c10193c */
[----:B------:R4:W-:Y:S04]  /*45fd0*/  @P5 STG.E desc[UR60][R242.64], R250 ;  /* 0x000000faf2005986 */ /* 0x0009e8000c10193c */
[----:B------:R3:W-:Y:S01]  /*45fe0*/  @P6 STG.E desc[UR60][R244.64], R247 ;  /* 0x000000f7f4006986 */ /* 0x0007e2000c10193c */
[C---:B-1----:R-:W-:Y:S01]  /*45ff0*/  IMAD.WIDE R210, R0.reuse, 0x4, R148 ;  /* 0x0000000400d27825 */ /* 0x042fe200078e0294 */
[----:B--2---:R-:W-:-:S02]  /*46000*/  IADD3 R3, R0, UR26, RZ ;  /* 0x0000001a00037c10 */ /* 0x004fc4000fffe0ff */
[----:B----4-:R-:W2:Y:S04]  /*46010*/  LDL.LU R250, [R1+0x444] ;  /* 0x0004440001fa7983 */ /* 0x010ea80000300800 */
[----:B---3--:R-:W3:Y:S04]  /*46020*/  LDL.LU R247, [R1+0x344] ;  /* 0x0003440001f77983 */ /* 0x008ee80000300800 */
        /* <DEDUP_REMOVED lines=449> */
[----:B------:R1:W-:Y:S04]  /*47c40*/  @P0 STG.E desc[UR60][R240.64], R251 ;  /* 0x000000fbf0000986 */ /* 0x0003e8000c10193c */
[----:B------:R-:W-:Y:S04]  /*47c50*/  @P5 STG.E desc[UR60][R242.64], R250 ;  /* 0x000000faf2005986 */ /* 0x000fe8000c10193c */
        /* <DEDUP_REMOVED lines=8> */
[----:B------:R-:W-:Y:S02]  /*47ce0*/  ULDC UR4, c[0x0][0x228] ;  /* 0x00008a0000047ab9 */ /* 0x000fe40000000800 */
[----:B------:R-:W-:Y:S02]  /*47cf0*/  ISETP.LT.AND P0, PT, R16, UR4, !P4 ;  /* 0x0000000410007c0c */ /* 0x000fe4000e701270 */
[C---:B------:R-:W-:Y:S01]  /*47d00*/  IADD3 R0, R3.reuse, UR26, RZ ;  /* 0x0000001a03007c10 */ /* 0x040fe2000fffe0ff */
[----:B------:R-:W-:Y:S01]  /*47d10*/  IMAD.WIDE R210, R3, 0x4, R148 ;  /* 0x0000000403d27825 */ /* 0x000fe200078e0294 */
[----:B------:R-:W-:Y:S01]  /*47d20*/  ULDC UR4, c[0x0][0x228] ;  /* 0x00008a0000047ab9 */ /* 0x000fe20000000800 */
[----:B------:R-:W-:Y:S01]  /*47d30*/  ISETP.LT.AND P6, PT, R19, UR6, !P4 ;  /* 0x0000000613007c0c */ /* 0x000fe2000e7c1270 */
[----:B------:R-:W-:Y:S01]  /*47d40*/  ULDC UR6, c[0x0][0x228] ;  /* 0x00008a0000067ab9 */ /* 0x000fe20000000800 */
[----:B------:R-:W-:Y:S01]  /*47d50*/  VIADD R6, R7, 0x38 ;  /* 0x0000003807067836 */ /* 0x000fe20000000000 */
[----:B------:R-:W-:Y:S01]  /*47d60*/  ISETP.LT.AND P5, PT, R18, UR4, !P4 ;  /* 0x0000000412007c0c */ /* 0x000fe2000e7a1270 */
[----:B------:R-:W-:Y:S01]  /*47d70*/  IMAD.WIDE R240, R0, 0x4, R208 ;  /* 0x0000000400f07825 */ /* 0x000fe200078e02d0 */
[----:B------:R-:W-:Y:S01]  /*47d80*/  ULDC UR4, c[0x0][0x22c] ;  /* 0x00008b0000047ab9 */ /* 0x000fe20000000800 */
[----:B---3--:R1:W-:Y:S01]  /*47d90*/  @P1 STG.E desc[UR60][R210.64], R246 ;  /* 0x000000f6d2001986 */ /* 0x0083e2000c10193c */
[----:B------:R-:W-:Y:S01]  /*47da0*/  ISETP.GE.AND P1, PT, R6, UR4, PT ;  /* 0x0000000406007c0c */ /* 0x000fe2000bf26270 */
[----:B------:R-:W-:Y:S01]  /*47db0*/  ULDC UR4, c[0x0][0x228] ;  /* 0x00008a0000047ab9 */ /* 0x000fe20000000800 */
[----:B------:R-:W-:Y:S01]  /*47dc0*/  ISETP.LT.AND P4, PT, R17, UR8, !P4 ;  /* 0x0000000811007c0c */ /* 0x000fe2000e781270 */
[----:B--2---:R2:W-:Y:S01]  /*47dd0*/  @P0 STG.E desc[UR60][R240.64], R252 ;  /* 0x000000fcf0000986 */ /* 0x0045e2000c10193c */
[----:B------:R-:W-:Y:S01]  /*47de0*/  ISETP.LT.AND P0, PT, R16, UR4, !P2 ;  /* 0x0000000410007c0c */ /* 0x000fe2000d701270 */
[C---:B------:R-:W-:Y:S01]  /*47df0*/  VIADD R6, R0.reuse, UR26 ;  /* 0x0000001a00067c36 */ /* 0x040fe20008000000 */
[----:B------:R-:W-:Y:S01]  /*47e00*/  ULDC UR4, c[0x0][0x228] ;  /* 0x00008a0000047ab9 */ /* 0x000fe20000000800 */
[----:B------:R-:W-:Y:S01]  /*47e10*/  IMAD.WIDE R242, R0, 0x4, R148 ;  /* 0x0000000400f27825 */ /* 0x000fe200078e0294 */
[----:B------:R-:W-:-:S03]  /*47e20*/  ULDC UR8, c[0x0][0x228] ;  /* 0x00008a0000087ab9 */ /* 0x000fc60000000800 */
[----:B-1----:R-:W-:-:S04]  /*47e30*/  IMAD.WIDE R210, R0, 0x4, R4 ;  /* 0x0000000400d27825 */ /* 0x002fc800078e0204 */
[----:B--2---:R-:W-:Y:S01]  /*47e40*/  IMAD.WIDE R240, R0, 0x4, R150 ;  /* 0x0000000400f07825 */ /* 0x004fe200078e0296 */
[----:B------:R-:W2:Y:S01]  /*47e50*/  LDL.LU R252, [R1+0x64c] ;  /* 0x00064c0001fc7983 */ /* 0x000ea20000300800 */
[----:B------:R-:W-:-:S03]  /*47e60*/  IADD3 R0, R6, UR26, RZ ;  /* 0x0000001a06007c10 */ /* 0x000fc6000fffe0ff */
[----:B------:R-:W3:Y:S04]  /*47e70*/  LDL.LU R250, [R1+0x46c] ;  /* 0x00046c0001fa7983 */ /* 0x000ee80000300800 */
[----:B------:R-:W3:Y:S04]  /*47e80*/  LDL.LU R246, [R1+0x36c] ;  /* 0x00036c0001f67983 */ /* 0x000ee80000300800 */
        /* <DEDUP_REMOVED lines=21> */
[----:B--2---:R1:W-:Y:S04]  /*47fe0*/  @P4 STG.E desc[UR60][R210.64], R252 ;  /* 0x000000fcd2004986 */ /* 0x0043e8000c10193c */
[----:B-1----:R-:W2:Y:S01]  /*47ff0*/  LDL.LU R252, [R1+0x26c] ;  /* 0x00026c0001fc7983 */ /* 0x002ea20000300800 */
[----:B------:R-:W-:Y:S01]  /*48000*/  ISETP.GE.AND P0, PT, R3, UR4, PT ;  /* 0x0000000403007c0c */ /* 0x000fe2000bf06270 */
[----:B------:R-:W-:Y:S02]  /*48010*/  ULDC UR4, c[0x0][0x228] ;  /* 0x00008a0000047ab9 */ /* 0x000fe40000000800 */
[----:B---3--:R-:W-:Y:S04]  /*48020*/  @P5 STG.E desc[UR60][R240.64], R6 ;  /* 0x00000006f0005986 */ /* 0x008fe8000c10193c */
[----:B------:R1:W-:Y:S04]  /*48030*/  @P2 STG.E desc[UR60][R242.64], R250 ;  /* 0x000000faf2002986 */ /* 0x0003e8000c10193c */
[----:B------:R3:W-:Y:S04]  /*48040*/  @P6 STG.E desc[UR60][R244.64], R246 ;  /* 0x000000f6f4006986 */ /* 0x0007e8000c10193c */
[----:B-1----:R-:W2:Y:S04]  /*48050*/  LDL.LU R250, [R1+0x650] ;  /* 0x0006500001fa7983 */ /* 0x002ea80000300800 */
[----:B---3--:R-:W3:Y:S04]  /*48060*/  LDL.LU R245, [R1+0x670] ;  /* 0x0006700001f57983 */ /* 0x008ee80000300800 */
[----:B------:R-:W3:Y:S01]  /*48070*/  LDL.LU R246, [R1+0x660] ;  /* 0x0006600001f67983 */ /* 0x000ee20000300800 */
[----:B------:R-:W-:Y:S01]  /*48080*/  ISETP.LT.AND P2, PT, R19, UR4, !P3 ;  /* 0x0000000413007c0c */ /* 0x000fe2000df41270 */
[----:B------:R-:W-:-:S02]  /*48090*/  ULDC UR4, c[0x0][0x228] ;  /* 0x00008a0000047ab9 */ /* 0x000fc40000000800 */
[----:B------:R-:W-:Y:S01]  /*480a0*/  ISETP.LT.AND P4, PT, R18, UR4, !P3 ;  /* 0x0000000412007c0c */ /* 0x000fe2000df81270 */
[C---:B------:R-:W-:Y:S01]  /*480b0*/  IMAD.WIDE R210, R0.reuse, 0x4, R4 ;  /* 0x0000000400d27825 */ /* 0x040fe200078e0204 */
[----:B------:R-:W-:Y:S01]  /*480c0*/  ISETP.LT.AND P3, PT, R17, UR6, !P3 ;  /* 0x0000000611007c0c */ /* 0x000fe2000df61270 */
[----:B------:R-:W-:Y:S02]  /*480d0*/  ULDC UR4, c[0x0][0x22c] ;  /* 0x00008b0000047ab9 */ /* 0x000fe40000000800 */
[----:B------:R-:W-:Y:S02]  /*480e0*/  VIADD R6, R7, 0x3a ;  /* 0x0000003a07067836 */ /* 0x000fe40000000000 */
[----:B------:R-:W-:Y:S01]  /*480f0*/  IMAD.WIDE R240, R0, 0x4, R150 ;  /* 0x0000000400f07825 */ /* 0x000fe200078e0296 */
[----:B------:R-:W-:Y:S01]  /*48100*/  ISETP.LT.AND P5, PT, R16, UR8, !P1 ;  /* 0x0000000810007c0c */ /* 0x000fe2000cfa1270 */
[----:B------:R-:W-:Y:S01]  /*48110*/  ULDC UR6, c[0x0][0x228] ;  /* 0x00008a0000067ab9 */ /* 0x000fe20000000800 */
[----:B----4-:R1:W-:Y:S01]  /*48120*/  @P2 STG.E desc[UR60][R210.64], R251 ;  /* 0x000000fbd2002986 */ /* 0x0103e2000c10193c */
[----:B------:R-:W-:Y:S01]  /*48130*/  ISETP.GE.AND P2, PT, R6, UR4, PT ;  /* 0x0000000406007c0c */ /* 0x000fe2000bf46270 */
[----:B------:R-:W-:Y:S01]  /*48140*/  ULDC UR4, c[0x0][0x228] ;  /* 0x00008a0000047ab9 */ /* 0x000fe20000000800 */
[----:B------:R-:W-:Y:S01]  /*48150*/  ISETP.LT.AND P6, PT, R19, UR10, !P1 ;  /* 0x0000000a13007c0c */ /* 0x000fe2000cfc1270 */
[----:B------:R4:W-:Y:S01]  /*48160*/  @P4 STG.E desc[UR60][R240.64], R247 ;  /* 0x000000f7f0004986 */ /* 0x0009e2000c10193c */
[----:B------:R-:W-:Y:S01]  /*48170*/  ISETP.LT.AND P4, PT, R18, UR4, !P1 ;  /* 0x0000000412007c0c */ /* 0x000fe2000cf81270 */
[C---:B------:R-:W-:Y:S01]  /*48180*/  VIADD R3, R0.reuse, UR26 ;  /* 0x0000001a00037c36 */ /* 0x040fe20008000000 */
[----:B------:R-:W-:Y:S01]  /*48190*/  ULDC UR4, c[0x0][0x228] ;  /* 0x00008a0000047ab9 */ /* 0x000fe20000000800 */
[----:B------:R-:W-:Y:S01]  /*481a0*/  ULDC UR8, c[0x0][0x228] ;  /* 0x00008a0000087ab9 */ /* 0x000fe20000000800 */
[----:B-1----:R-:W-:Y:S01]  /*481b0*/  IMAD.WIDE R210, R0, 0x4, R148 ;  /* 0x0000000400d27825 */ /* 0x002fe200078e0294 */
[----:B------:R-:W3:Y:S01]  /*481c0*/  LDL.LU R251, [R1+0x170] ;  /* 0x0001700001fb7983 */ /* 0x000ee20000300800 */
[----:B------:R-:W-:-:S02]  /*481d0*/  ULDC UR10, c[0x0][0x228] ;  /* 0x00008a00000a7ab9 */ /* 0x000fc40000000800 */
[C---:B----4-:R-:W-:Y:S01]  /*481e0*/  IMAD.WIDE R240, R3.reuse, 0x4, R208 ;  /* 0x0000000403f07825 */ /* 0x050fe200078e02d0 */
[----:B--2---:R1:W-:Y:S03]  /*481f0*/  @P3 STG.E desc[UR60][R210.64], R252 ;  /* 0x000000fcd2003986 */ /* 0x0043e6000c10193c */
[----:B------:R-:W-:Y:S01]  /*48200*/  IMAD.WIDE R242, R3, 0x4, R4 ;  /* 0x0000000403f27825 */ /* 0x000fe200078e0204 */
[----:B------:R-:W2:Y:S01]  /*48210*/  LDL.LU R247, [R1+0x70] ;  /* 0x0000700001f77983 */ /* 0x000ea20000300800 */
[----:B------:R-:W-:Y:S01]  /*48220*/  ISETP.LT.AND P1, PT, R17, UR4, !P1 ;  /* 0x0000000411007c0c */ /* 0x000fe2000cf21270 */
[----:B------:R-:W-:Y:S01]  /*48230*/  ULDC UR4, c[0x0][0x22c] ;  /* 0x00008b0000047ab9 */ /* 0x000fe20000000800 */
[----:B------:R-:W-:Y:S02]  /*48240*/  VIADD R6, R7, 0x3b ;  /* 0x0000003b07067836 */ /* 0x000fe40000000000 */
[C---:B-1----:R-:W-:Y:S01]  /*48250*/  IMAD.WIDE R210, R3.reuse, 0x4, R150 ;  /* 0x0000000403d27825 */ /* 0x042fe200078e0296 */
[----:B------:R-:W4:Y:S01]  /*48260*/  LDL.LU R252, [R1+0x7c] ;  /* 0x00007c0001fc7983 */ /* 0x000f220000300800 */
[----:B------:R-:W-:-:S03]  /*48270*/  IADD3 R0, R3, UR26, RZ ;  /* 0x0000001a03007c10 */ /* 0x000fc6000fffe0ff */
[----:B---3--:R-:W-:Y:S04]  /*48280*/  @P5 STG.E desc[UR60][R240.64], R245 ;  /* 0x000000f5f0005986 */ /* 0x008fe8000c10193c */
[----:B------:R1:W-:Y:S04]  /*48290*/  @P6 STG.E desc[UR60][R242.64], R250 ;  /* 0x000000faf2006986 */ /* 0x0003e8000c10193c */
[----:B------:R3:W-:Y:S01]  /*482a0*/  @P4 STG.E desc[UR60][R210.64], R246 ;  /* 0x000000f6d2004986 */ /* 0x0007e2000c10193c */
[----:B------:R-:W-:Y:S01]  /*482b0*/  ISETP.GE.AND P4, PT, R6, UR4, PT ;  /* 0x0000000406007c0c */ /* 0x000fe2000bf86270 */
[----:B------:R-:W-:-:S02]  /*482c0*/  ULDC UR4, c[0x0][0x228] ;  /* 0x00008a0000047ab9 */ /* 0x000fc40000000800 */
[----:B-1----:R-:W4:Y:S04]  /*482d0*/  LDL.LU R250, [R1+0x270] ;  /* 0x0002700001fa7983 */ /* 0x002f280000300800 */
[----:B---3--:R-:W3:Y:S01]  /*482e0*/  LDL.LU R246, [R1+0x664] ;  /* 0x0006640001f67983 */ /* 0x008ee20000300800 */
[----:B------:R-:W-:-:S03]  /*482f0*/  IMAD.WIDE R210, R3, 0x4, R148 ;  /* 0x0000000403d27825 */ /* 0x000fc600078e0294 */
[----:B------:R-:W2:Y:S04]  /*48300*/  LDL.LU R3, [R1+0x370] ;  /* 0x0003700001037983 */ /* 0x000ea80000300800 */
[----:B------:R-:W4:Y:S01]  /*48310*/  LDL.LU R6, [R1+0x470] ;  /* 0x0004700001067983 */ /* 0x000f220000300800 */
[----:B------:R-:W-:Y:S01]  /*48320*/  ISETP.LT.AND P3, PT, R16, UR6, !P0 ;  /* 0x0000000610007c0c */ /* 0x000fe2000c761270 */
[----:B------:R-:W-:Y:S01]  /*48330*/  IMAD.WIDE R240, R0, 0x4, R208 ;  /* 0x0000000400f07825 */ /* 0x000fe200078e02d0 */
[----:B------:R-:W-:Y:S01]  /*48340*/  ISETP.LT.AND P5, PT, R19, UR8, !P0 ;  /* 0x0000000813007c0c */ /* 0x000fe2000c7a1270 */
[----:B------:R-:W-:Y:S01]  /*48350*/  ULDC UR6, c[0x0][0x228] ;  /* 0x00008a0000067ab9 */ /* 0x000fe20000000800 */
[----:B------:R-:W-:Y:S01]  /*48360*/  ISETP.LT.AND P6, PT, R18, UR10, !P0 ;  /* 0x0000000a12007c0c */ /* 0x000fe2000c7c1270 */
[----:B------:R-:W-:Y:S01]  /*48370*/  IMAD.WIDE R242, R0, 0x4, R4 ;  /* 0x0000000400f27825 */ /* 0x000fe200078e0204 */
[----:B------:R-:W-:Y:S01]  /*48380*/  ULDC UR8, c[0x0][0x228] ;  /* 0x00008a0000087ab9 */ /* 0x000fe20000000800 */
[----:B------:R-:W-:-:S02]  /*48390*/  ULDC UR10, c[0x0][0x228] ;  /* 0x00008a00000a7ab9 */ /* 0x000fc40000000800 */
[C---:B------:R-:W-:Y:S01]  /*483a0*/  IMAD.WIDE R244, R0.reuse, 0x4, R150 ;  /* 0x0000000400f47825 */ /* 0x040fe200078e0296 */
[----:B----4-:R1:W-:Y:S04]  /*483b0*/  @P1 STG.E desc[UR60][R210.64], R6 ;  /* 0x00000006d2001986 */ /* 0x0103e8000c10193c */
[----:B--2---:R2:W-:Y:S01]  /*483c0*/  @P3 STG.E desc[UR60][R240.64], R3 ;  /* 0x00000003f0003986 */ /* 0x0045e2000c10193c */
[----:B------:R-:W-:Y:S01]  /*483d0*/  ISETP.LT.AND P3, PT, R17, UR4, !P0 ;  /* 0x0000000411007c0c */ /* 0x000fe2000c761270 */
[----:B------:R-:W-:Y:S02]  /*483e0*/  ULDC UR4, c[0x0][0x22c] ;  /* 0x00008b0000047ab9 */ /* 0x000fe40000000800 */
[----:B------:R4:W-:Y:S01]  /*483f0*/  @P5 STG.E desc[UR60][R242.64], R251 ;  /* 0x000000fbf2005986 */ /* 0x0009e2000c10193c */
[----:B-1----:R-:W-:-:S03]  /*48400*/  IMAD.WIDE R210, R0, 0x4, R148 ;  /* 0x0000000400d27825 */ /* 0x002fc600078e0294 */
[----:B------:R1:W-:Y:S01]  /*48410*/  @P6 STG.E desc[UR60][R244.64], R247 ;  /* 0x000000f7f4006986 */ /* 0x0003e2000c10193c */
[----:B--2---:R-:W-:-:S05]  /*48420*/  IADD3 R3, R0, UR26, RZ ;  /* 0x0000001a00037c10 */ /* 0x004fca000fffe0ff */
[----:B------:R2:W-:Y:S04]  /*48430*/  @P3 STG.E desc[UR60][R210.64], R250 ;  /* 0x000000fad2003986 */ /* 0x0005e8000c10193c */
[----:B----4-:R-:W4:Y:S04]  /*48440*/  LDL.LU R251, [R1+0x474] ;  /* 0x0004740001fb7983 */ /* 0x010f280000300800 */
[----:B-1----:R-:W4:Y:S04]  /*48450*/  LDL.LU R247, [R1+0x374] ;  /* 0x0003740001f77983 */ /* 0x002f280000300800 */
[----:B------:R-:W3:Y:S04]  /*48460*/  LDL.LU R0, [R1+0x654] ;  /* 0x0006540001007983 */ /* 0x000ee80000300800 */
[----:B--2---:R-:W2:Y:S04]  /*48470*/  LDL.LU R250, [R1+0x1d7c] ;  /* 0x001d7c0001fa7983 */ /* 0x004ea80000300800 */
[----:B------:R-:W4:Y:S01]  /*48480*/  LDL.LU R211, [R1+0x674] ;  /* 0x0006740001d37983 */ /* 0x000f220000300800 */
[----:B------:R-:W-:-:S02]  /*48490*/  ISETP.LT.AND P0, PT, R16, UR6, !P2 ;  /* 0x0000000610007c0c */ /* 0x000fc4000d701270 */
[----:B------:R-:W-:Y:S02]  /*484a0*/  ISETP.LT.AND P5, PT, R19, UR8, !P2 ;  /* 0x0000000813007c0c */ /* 0x000fe4000d7a1270 */
[----:B------:R-:W-:Y:S01]  /*484b0*/  ISETP.LT.AND P6, PT, R18, UR10, !P2 ;  /* 0x0000000a12007c0c */ /* 0x000fe2000d7c1270 */
[C---:B------:R-:W-:Y:S01]  /*484c0*/  IMAD.WIDE R240, R3.reuse, 0x4, R208 ;  /* 0x0000000403f07825 */ /* 0x040fe200078e02d0 */
[----:B------:R-:W-:Y:S01]  /*484d0*/  ULDC UR6, c[0x0][0x228] ;  /* 0x00008a0000067ab9 */ /* 0x000fe20000000800 */
[----:B------:R-:W-:Y:S01]  /*484e0*/  ULDC UR8, c[0x0][0x228] ;  /* 0x00008a0000087ab9 */ /* 0x000fe20000000800 */
[----:B------:R-:W-:Y:S01]  /*484f0*/  ULDC UR10, c[0x0][0x228] ;  /* 0x00008a00000a7ab9 */ /* 0x000fe20000000800 */
[----:B------:R-:W-:-:S04]  /*48500*/  IMAD.WIDE R242, R3, 0x4, R4 ;  /* 0x0000000403f27825 */ /* 0x000fc800078e0204 */
[----:B------:R-:W-:-:S04]  /*48510*/  IMAD.WIDE R244, R3, 0x4, R150 ;  /* 0x0000000403f47825 */ /* 0x000fc800078e0296 */
[----:B------:R-:W-:-:S05]  /*48520*/  VIADD R6, R7, 0x3c ;  /* 0x0000003c07067836 */ /* 0x000fca0000000000 */
[----:B------:R-:W-:Y:S01]  /*48530*/  ISETP.GE.AND P1, PT, R6, UR4, PT ;  /* 0x0000000406007c0c */ /* 0x000fe2000bf26270 */
[----:B------:R-:W-:Y:S01]  /*48540*/  VIADD R6, R7, 0x3d ;  /* 0x0000003d07067836 */ /* 0x000fe20000000000 */
[----:B------:R-:W-:Y:S01]  /*48550*/  ULDC UR4, c[0x0][0x22c] ;  /* 0x00008b0000047ab9 */ /* 0x000fe20000000800 */
[----:B----4-:R1:W-:Y:S04]  /*48560*/  @P0 STG.E desc[UR60][R240.64], R211 ;  /* 0x000000d3f0000986 */ /* 0x0103e8000c10193c */
[----:B---3--:R3:W-:Y:S04]  /*48570*/  @P5 STG.E desc[UR60][R242.64], R0 ;  /* 0x00000000f2005986 */ /* 0x0087e8000c10193c */
[----:B------:R4:W-:Y:S01]  /*48580*/  @P6 STG.E desc[UR60][R244.64], R246 ;  /* 0x000000f6f4006986 */ /* 0x0009e2000c10193c */
[C---:B-1----:R-:W-:Y:S01]  /*48590*/  IMAD.WIDE R210, R3.reuse, 0x4, R148 ;  /* 0x0000000403d27825 */ /* 0x042fe200078e0294 */
[----:B---3--:R-:W-:-:S02]  /*485a0*/  IADD3 R0, R3, UR26, RZ ;  /* 0x0000001a03007c10 */ /* 0x008fc4000fffe0ff */
[----:B----4-:R-:W3:Y:S04]  /*485b0*/  LDL.LU R244, [R1+0x74] ;  /* 0x0000740001f47983 */ /* 0x010ee80000300800 */
[----:B------:R-:W4:Y:S04]  /*485c0*/  LDL.LU R245, [R1+0x274] ;  /* 0x0002740001f57983 */ /* 0x000f280000300800 */
[----:B------:R-:W2:Y:S04]  /*485d0*/  LDL.LU R246, [R1+0x678] ;  /* 0x0006780001f67983 */ /* 0x000ea80000300800 */
[----:B------:R-:W3:Y:S01]  /*485e0*/  LDL.LU R3, [R1+0x174] ;  /* 0x0001740001037983 */ /* 0x000ee20000300800 */
[----:B------:R-:W-:Y:S01]  /*485f0*/  ISETP.GE.AND P3, PT, R6, UR4, PT ;  /* 0x0000000406007c0c */ /* 0x000fe2000bf66270 */
[----:B------:R-:W-:-:S02]  /*48600*/  ULDC UR4, c[0x0][0x228] ;  /* 0x00008a0000047ab9 */ /* 0x000fc40000000800 */
[----:B------:R-:W-:Y:S01]  /*48610*/  ISETP.LT.AND P2, PT, R17, UR4, !P2 ;  /* 0x0000000411007c0c */ /* 0x000fe2000d741270 */
[----:B------:R-:W-:Y:S02]  /*48620*/  ULDC UR4, c[0x0][0x228] ;  /* 0x00008a0000047ab9 */ /* 0x000fe40000000800 */
[----:B------:R-:W-:Y:S01]  /*48630*/  ISETP.LT.AND P0, PT, R16, UR4, !P4 ;  /* 0x0000000410007c0c */ /* 0x000fe2000e701270 */
[----:B------:R-:W-:Y:S01]  /*48640*/  VIADD R6, R7, 0x3e ;  /* 0x0000003e07067836 */ /* 0x000fe20000000000 */
[----:B------:R-:W-:Y:S01]  /*48650*/  ULDC UR4, c[0x0][0x228] ;  /* 0x00008a0000047ab9 */ /* 0x000fe20000000800 */
[----:B------:R-:W-:Y:S01]  /*48660*/  ISETP.LT.AND P6, PT, R19, UR6, !P4 ;  /* 0x0000000613007c0c */ /* 0x000fe2000e7c1270 */
[----:B------:R-:W-:Y:S01]  /*48670*/  IMAD.WIDE R240, R0, 0x4, R208 ;  /* 0x0000000400f07825 */ /* 0x000fe200078e02d0 */
[----:B------:R-:W-:Y:S01]  /*48680*/  ISETP.LT.AND P5, PT, R18, UR4, !P4 ;  /* 0x0000000412007c0c */ /* 0x000fe2000e7a1270 */
[----:B------:R-:W-:Y:S01]  /*48690*/  ULDC UR4, c[0x0][0x22c] ;  /* 0x00008b0000047ab9 */ /* 0x000fe20000000800 */
[----:B------:R-:W-:Y:S01]  /*486a0*/  ISETP.LT.AND P4, PT, R17, UR8, !P4 ;  /* 0x0000000811007c0c */ /* 0x000fe2000e781270 */
[----:B------:R-:W-:Y:S01]  /*486b0*/  IMAD.WIDE R242, R0, 0x4, R148 ;  /* 0x0000000400f27825 */ /* 0x000fe200078e0294 */
[----:B------:R-:W-:Y:S01]  /*486c0*/  ULDC UR6, c[0x0][0x228] ;  /* 0x00008a0000067ab9 */ /* 0x000fe20000000800 */
[----:B------:R1:W-:Y:S01]  /*486d0*/  @P2 STG.E desc[UR60][R210.64], R251 ;  /* 0x000000fbd2002986 */ /* 0x0003e2000c10193c */
[----:B------:R-:W-:Y:S01]  /*486e0*/  ISETP.GE.AND P2, PT, R6, UR4, PT ;  /* 0x0000000406007c0c */ /* 0x000fe2000bf46270 */
[----:B------:R-:W-:Y:S01]  /*486f0*/  ULDC UR4, c[0x0][0x228] ;  /* 0x00008a0000047ab9 */ /* 0x000fe20000000800 */
[----:B------:R-:W-:Y:S01]  /*48700*/  ULDC UR8, c[0x0][0x228] ;  /* 0x00008a0000087ab9 */ /* 0x000fe20000000800 */
[----:B------:R1:W-:Y:S01]  /*48710*/  @P0 STG.E desc[UR60][R240.64], R247 ;  /* 0x000000f7f0000986 */ /* 0x0003e2000c10193c */
[----:B------:R-:W-:Y:S01]  /*48720*/  ISETP.LT.AND P0, PT, R16, UR4, !P1 ;  /* 0x0000000410007c0c */ /* 0x000fe2000cf01270 */
[C---:B------:R-:W-:Y:S01]  /*48730*/  VIADD R6, R0.reuse, UR26 ;  /* 0x0000001a00067c36 */ /* 0x040fe20008000000 */
[----:B------:R-:W-:Y:S01]  /*48740*/  ULDC UR4, c[0x0][0x228] ;  /* 0x00008a0000047ab9 */ /* 0x000fe20000000800 */
[C---:B-1----:R-:W-:Y:S01]  /*48750*/  IMAD.WIDE R210, R0.reuse, 0x4, R4 ;  /* 0x0000000400d27825 */ /* 0x042fe200078e0204 */
[----:B------:R-:W2:Y:S03]  /*48760*/  LDL.LU R251, [R1+0x658] ;  /* 0x0006580001fb7983 */ /* 0x000ea60000300800 */
[----:B------:R-:W-:Y:S01]  /*48770*/  IMAD.WIDE R240, R0, 0x4, R150 ;  /* 0x0000000400f07825 */ /* 0x000fe200078e0296 */
[----:B------:R-:W2:Y:S01]  /*48780*/  LDL.LU R247, [R1+0x378] ;  /* 0x0003780001f77983 */ /* 0x000ea20000300800 */
[----:B------:R-:W-:-:S03]  /*48790*/  IADD3 R0, R6, UR26, RZ ;  /* 0x0000001a06007c10 */ /* 0x000fc6000fffe0ff */
[----:B---3--:R1:W-:Y:S04]  /*487a0*/  @P6 STG.E desc[UR60][R210.64], R3 ;  /* 0x00000003d2006986 */ /* 0x0083e8000c10193c */
[----:B------:R3:W-:Y:S04]  /*487b0*/  @P5 STG.E desc[UR60][R240.64], R244 ;  /* 0x000000f4f0005986 */ /* 0x0007e8000c10193c */
[----:B----4-:R4:W-:Y:S01]  /*487c0*/  @P4 STG.E desc[UR60][R242.64], R245 ;  /* 0x000000f5f2004986 */ /* 0x0109e2000c10193c */
[----:B-1----:R-:W-:Y:S01]  /*487d0*/  IMAD.WIDE R210, R6, 0x4, R208 ;  /* 0x0000000406d27825 */ /* 0x002fe200078e02d0 */
[----:B------:R-:W-:Y:S01]  /*487e0*/  ISETP.LT.AND P4, PT, R19, UR4, !P1 ;  /* 0x0000000413007c0c */ /* 0x000fe2000cf81270 */
[----:B------:R-:W-:-:S02]  /*487f0*/  ULDC UR4, c[0x0][0x22c] ;  /* 0x00008b0000047ab9 */ /* 0x000fc40000000800 */
[----:B------:R-:W-:Y:S01]  /*48800*/  VIADD R3, R7, 0x3f ;  /* 0x0000003f07037836 */ /* 0x000fe20000000000 */
[----:B--2---:R1:W-:Y:S01]  /*48810*/  @P0 STG.E desc[UR60][R210.64], R246 ;  /* 0x000000f6d2000986 */ /* 0x0043e2000c10193c */
[----:B---3--:R-:W-:-:S03]  /*48820*/  IMAD.WIDE R240, R6, 0x4, R150 ;  /* 0x0000000406f07825 */ /* 0x008fc600078e0296 */
[----:B------:R-:W-:Y:S01]  /*48830*/  ISETP.GE.AND P0, PT, R3, UR4, PT ;  /* 0x0000000403007c0c */ /* 0x000fe2000bf06270 */
[----:B----4-:R-:W-:Y:S01]  /*48840*/  IMAD.WIDE R242, R6, 0x4, R148 ;  /* 0x0000000406f27825 */ /* 0x010fe200078e0294 */
[----:B------:R-:W-:Y:S01]  /*48850*/  ISETP.LT.AND P5, PT, R18, UR6, !P1 ;  /* 0x0000000612007c0c */ /* 0x000fe2000cfa1270 */
[----:B------:R-:W-:Y:S01]  /*48860*/  ULDC UR4, c[0x0][0x228] ;  /* 0x00008a0000047ab9 */ /* 0x000fe20000000800 */
[----:B-1----:R-:W2:Y:S01]  /*48870*/  LDL.LU R246, [R1+0x178] ;  /* 0x0001780001f67983 */ /* 0x002ea20000300800 */
[----:B------:R-:W-:Y:S01]  /*48880*/  IMAD.WIDE R210, R6, 0x4, R4 ;  /* 0x0000000406d27825 */ /* 0x000fe200078e0204 */
[----:B------:R-:W-:Y:S01]  /*48890*/  ISETP.LT.AND P6, PT, R16, UR10, !P3 ;  /* 0x0000000a10007c0c */ /* 0x000fe2000dfc1270 */
[----:B------:R-:W-:Y:S01]  /*488a0*/  ULDC UR6, c[0x0][0x228] ;  /* 0x00008a0000067ab9 */ /* 0x000fe20000000800 */
[----:B------:R-:W3:Y:S01]  /*488b0*/  LDL.LU R6, [R1+0x478] ;  /* 0x0004780001067983 */ /* 0x000ee20000300800 */
[----:B------:R-:W-:Y:S01]  /*488c0*/  ISETP.LT.AND P1, PT, R17, UR8, !P1 ;  /* 0x0000000811007c0c */ /* 0x000fe2000cf21270 */
[----:B------:R-:W-:Y:S01]  /*488d0*/  IMAD.WIDE R244, R0, 0x4, R208 ;  /* 0x0000000400f47825 */ /* 0x000fe200078e02d0 */
[----:B------:R-:W-:Y:S01]  /*488e0*/  ULDC UR8, c[0x0][0x228] ;  /* 0x00008a0000087ab9 */ /* 0x000fe20000000800 */
[----:B------:R-:W4:Y:S01]  /*488f0*/  LDL.LU R3, [R1+0x668] ;  /* 0x0006680001037983 */ /* 0x000f220000300800 */
[----:B------:R-:W-:-:S03]  /*48900*/  ULDC UR10, c[0x0][0x228] ;  /* 0x00008a00000a7ab9 */ /* 0x000fc60000000800 */
[----:B------:R1:W-:Y:S04]  /*48910*/  @P4 STG.E desc[UR60][R210.64], R251 ;  /* 0x000000fbd2004986 */ /* 0x0003e8000c10193c */
[----:B-1----:R-:W2:Y:S04]  /*48920*/  LDL.LU R251, [R1+0x1d78] ;  /* 0x001d780001fb7983 */ /* 0x002ea80000300800 */
[----:B----4-:R1:W-:Y:S04]  /*48930*/  @P5 STG.E desc[UR60][R240.64], R3 ;  /* 0x00000003f0005986 */ /* 0x0103e8000c10193c */
[----:B---3--:R3:W-:Y:S01]  /*48940*/  @P1 STG.E desc[UR60][R242.64], R6 ;  /* 0x00000006f2001986 */ /* 0x0087e2000c10193c */
[----:B------:R-:W-:Y:S01]  /*48950*/  ISETP.LT.AND P1, PT, R19, UR4, !P3 ;  /* 0x0000000413007c0c */ /* 0x000fe2000df21270 */
[----:B------:R-:W-:-:S02]  /*48960*/  ULDC UR4, c[0x0][0x228] ;  /* 0x00008a0000047ab9 */ /* 0x000fc40000000800 */
[----:B------:R4:W-:Y:S01]  /*48970*/  @P6 STG.E desc[UR60][R244.64], R247 ;  /* 0x000000f7f4006986 */ /* 0x0009e2000c10193c */
[----:B------:R-:W-:Y:S01]  /*48980*/  ISETP.LT.AND P4, PT, R18, UR4, !P3 ;  /* 0x0000000412007c0c */ /* 0x000fe2000df81270 */
[----:B------:R-:W-:Y:S01]  /*48990*/  ULDC UR4, c[0x0][0x22c] ;  /* 0x00008b0000047ab9 */ /* 0x000fe20000000800 */
[----:B-1----:R-:W-:Y:S01]  /*489a0*/  IMAD.WIDE R240, R0, 0x4, R4 ;  /* 0x0000000400f07825 */ /* 0x002fe200078e0204 */
[----:B---3--:R-:W3:Y:S03]  /*489b0*/  LDL.LU R243, [R1+0x78] ;  /* 0x0000780001f37983 */ /* 0x008ee60000300800 */
[----:B------:R-:W-:Y:S01]  /*489c0*/  VIADD R6, R7, 0x40 ;  /* 0x0000004007067836 */ /* 0x000fe20000000000 */
[----:B----4-:R-:W4:Y:S04]  /*489d0*/  LDL.LU R244, [R1+0x67c] ;  /* 0x00067c0001f47983 */ /* 0x010f280000300800 */
[----:B------:R-:W4:Y:S04]  /*489e0*/  LDL.LU R245, [R1+0x65c] ;  /* 0x00065c0001f57983 */ /* 0x000f280000300800 */
[----:B------:R-:W4:Y:S04]  /*489f0*/  LDL.LU R247, [R1+0x66c] ;  /* 0x00066c0001f77983 */ /* 0x000f280000300800 */
[----:B--2---:R1:W-:Y:S01]  /*48a00*/  @P1 STG.E desc[UR60][R240.64], R246 ;  /* 0x000000f6f0001986 */ /* 0x0043e2000c10193c */
[----:B------:R-:W-:Y:S01]  /*48a10*/  ISETP.GE.AND P1, PT, R6, UR4, PT ;  /* 0x0000000406007c0c */ /* 0x000fe2000bf26270 */
[----:B------:R-:W-:Y:S01]  /*48a20*/  IMAD.WIDE R210, R0, 0x4, R150 ;  /* 0x0000000400d27825 */ /* 0x000fe200078e0296 */
[----:B------:R-:W-:Y:S01]  /*48a30*/  ISETP.LT.AND P3, PT, R17, UR6, !P3 ;  /* 0x0000000611007c0c */ /* 0x000fe2000df61270 */
[----:B------:R-:W-:Y:S01]  /*48a40*/  ULDC UR4, c[0x0][0x228] ;  /* 0x00008a0000047ab9 */ /* 0x000fe20000000800 */
[----:B------:R-:W-:Y:S01]  /*48a50*/  ISETP.LT.AND P5, PT, R16, UR8, !P2 ;  /* 0x0000000810007c0c */ /* 0x000fe2000d7a1270 */
[C---:B------:R-:W-:Y:S01]  /*48a60*/  VIADD R3, R0.reuse, UR26 ;  /* 0x0000001a00037c36 */ /* 0x040fe20008000000 */
[----:B------:R-:W-:Y:S01]  /*48a70*/  ISETP.LT.AND P6, PT, R19, UR10, !P2 ;  /* 0x0000000a13007c0c */ /* 0x000fe2000d7c1270 */
[----:B------:R-:W-:Y:S01]  /*48a80*/  ULDC UR6, c[0x0][0x228] ;  /* 0x00008a0000067ab9 */ /* 0x000fe20000000800 */
[----:B------:R-:W-:Y:S01]  /*48a90*/  ULDC UR8, c[0x0][0x228] ;  /* 0x00008a0000087ab9 */ /* 0x000fe20000000800 */
[----:B------:R-:W-:Y:S01]  /*48aa0*/  ULDC UR10, c[0x0][0x228] ;  /* 0x00008a00000a7ab9 */ /* 0x000fe20000000800 */
[----:B-1----:R-:W2:Y:S04]  /*48ab0*/  LDL.LU R246, [R1+0x47c] ;  /* 0x00047c0001f67983 */ /* 0x002ea80000300800 */
[----:B------:R-:W4:Y:S01]  /*48ac0*/  LDL.LU R6, [R1+0x278] ;  /* 0x0002780001067983 */ /* 0x000f220000300800 */
[----:B------:R-:W-:Y:S01]  /*48ad0*/  IMAD.WIDE R240, R0, 0x4, R148 ;  /* 0x0000000400f07825 */ /* 0x000fe200078e0294 */
[----:B------:R-:W-:-:S02]  /*48ae0*/  IADD3 R0, R3, UR26, RZ ;  /* 0x0000001a03007c10 */ /* 0x000fc4000fffe0ff */
[----:B---3--:R1:W-:Y:S01]  /*48af0*/  @P4 STG.E desc[UR60][R210.64], R243 ;  /* 0x000000f3d2004986 */ /* 0x0083e2000c10193c */
[----:B------:R-:W-:Y:S01]  /*48b00*/  ISETP.LT.AND P4, PT, R18, UR4, !P2 ;  /* 0x0000000412007c0c */ /* 0x000fe2000d781270 */
[----:B------:R-:W-:Y:S01]  /*48b10*/  ULDC UR4, c[0x0][0x228] ;  /* 0x00008a0000047ab9 */ /* 0x000fe20000000800 */
[----:B-1----:R-:W-:-:S04]  /*48b20*/  IMAD.WIDE R210, R3, 0x4, R208 ;  /* 0x0000000403d27825 */ /* 0x002fc800078e02d0 */
[----:B------:R-:W-:Y:S01]  /*48b30*/  IMAD.WIDE R242, R3, 0x4, R4 ;  /* 0x0000000403f27825 */ /* 0x000fe200078e0204 */
[----:B------:R-:W-:Y:S01]  /*48b40*/  ISETP.LT.AND P2, PT, R17, UR4, !P2 ;  /* 0x0000000411007c0c */ /* 0x000fe2000d741270 */
[----:B------:R-:W-:Y:S01]  /*48b50*/  ULDC UR4, c[0x0][0x22c] ;  /* 0x00008b0000047ab9 */ /* 0x000fe20000000800 */
[----:B----4-:R1:W-:Y:S04]  /*48b60*/  @P3 STG.E desc[UR60][R240.64], R6 ;  /* 0x00000006f0003986 */ /* 0x0103e8000c10193c */
[----:B------:R3:W-:Y:S04]  /*48b70*/  @P5 STG.E desc[UR60][R210.64], R244 ;  /* 0x000000f4d2005986 */ /* 0x0007e8000c10193c */
[----:B------:R-:W-:Y:S01]  /*48b80*/  @P6 STG.E desc[UR60][R242.64], R245 ;  /* 0x000000f5f2006986 */ /* 0x000fe2000c10193c */
[----:B-1----:R-:W-:-:S02]  /*48b90*/  VIADD R6, R7, 0x41 ;  /* 0x0000004107067836 */ /* 0x002fc40000000000 */
[----:B---3--:R-:W-:-:S05]  /*48ba0*/  IMAD.WIDE R210, R3, 0x4, R150 ;  /* 0x0000000403d27825 */ /* 0x008fca00078e0296 */
[----:B------:R1:W-:Y:S01]  /*48bb0*/  @P4 STG.E desc[UR60][R210.64], R247 ;  /* 0x000000f7d2004986 */ /* 0x0003e2000c10193c */
[----:B------:R-:W-:Y:S01]  /*48bc0*/  ISETP.GE.AND P4, PT, R6, UR4, PT ;  /* 0x0000000406007c0c */ /* 0x000fe2000bf86270 */
[----:B------:R-:W-:Y:S02]  /*48bd0*/  ULDC UR4, c[0x0][0x228] ;  /* 0x00008a0000047ab9 */ /* 0x000fe40000000800 */
[----:B-1----:R-:W3:Y:S01]  /*48be0*/  LDL.LU R247, [R1+0x27c] ;  /* 0x00027c0001f77983 */ /* 0x002ee20000300800 */
[----:B------:R-:W-:-:S03]  /*48bf0*/  IMAD.WIDE R210, R3, 0x4, R148 ;  /* 0x0000000403d27825 */ /* 0x000fc600078e0294 */
[----:B------:R-:W4:Y:S04]  /*48c00*/  LDL.LU R3, [R1+0x17c] ;  /* 0x00017c0001037983 */ /* 0x000f280000300800 */
[----:B------:R-:W3:Y:S01]  /*48c10*/  LDL.LU R6, [R1+0x37c] ;  /* 0x00037c0001067983 */ /* 0x000ee20000300800 */
[----:B------:R-:W-:Y:S02]  /*48c20*/  ISETP.LT.AND P3, PT, R16, UR6, !P0 ;  /* 0x0000000610007c0c */ /* 0x000fe4000c761270 */
[----:B------:R-:W-:Y:S01]  /*48c30*/  ISETP.LT.AND P5, PT, R19, UR8, !P0 ;  /* 0x0000000813007c0c */ /* 0x000fe2000c7a1270 */
[----:B--2---:R1:W-:Y:S01]  /*48c40*/  @P2 STG.E desc[UR60][R210.64], R246 ;  /* 0x000000f6d2002986 */ /* 0x0043e2000c10193c */
[----:B------:R-:W-:Y:S01]  /*48c50*/  ISETP.LT.AND P6, PT, R18, UR10, !P0 ;  /* 0x0000000a12007c0c */ /* 0x000fe2000c7c1270 */
[C---:B------:R-:W-:Y:S01]  /*48c60*/  IMAD.WIDE R240, R0.reuse, 0x4, R208 ;  /* 0x0000000400f07825 */ /* 0x040fe200078e02d0 */
[----:B------:R-:W-:Y:S01]  /*48c70*/  ISETP.LT.AND P2, PT, R17, UR4, !P0 ;  /* 0x0000000411007c0c */ /* 0x000fe2000c741270 */
[----:B------:R-:W-:Y:S01]  /*48c80*/  ULDC UR6, c[0x0][0x228] ;  /* 0x00008a0000067ab9 */ /* 0x000fe20000000800 */
[----:B------:R-:W-:Y:S01]  /*48c90*/  ULDC UR8, c[0x0][0x228] ;  /* 0x00008a0000087ab9 */ /* 0x000fe20000000800 */
[----:B------:R-:W-:Y:S01]  /*48ca0*/  IMAD.WIDE R242, R0, 0x4, R4 ;  /* 0x0000000400f27825 */ /* 0x000fe200078e0204 */
[----:B------:R-:W-:-:S03]  /*48cb0*/  ULDC UR10, c[0x0][0x228] ;  /* 0x00008a00000a7ab9 */ /* 0x000fc60000000800 */
[C---:B------:R-:W-:Y:S01]  /*48cc0*/  IMAD.WIDE R244, R0.reuse, 0x4, R150 ;  /* 0x0000000400f47825 */ /* 0x040fe200078e0296 */
[----:B-1----:R-:W2:Y:S03]  /*48cd0*/  LDL.LU R246, [R1+0x1d74] ;  /* 0x001d740001f67983 */ /* 0x002ea60000300800 */
[----:B------:R-:W-:Y:S01]  /*48ce0*/  IMAD.WIDE R210, R0, 0x4, R148 ;  /* 0x0000000400d27825 */ /* 0x000fe200078e0294 */
[----:B---3--:R-:W-:Y:S01]  /*48cf0*/  @P3 STG.E desc[UR60][R240.64], R6 ;  /* 0x00000006f0003986 */ /* 0x008fe2000c10193c */
[----:B------:R-:W-:-:S03]  /*48d00*/  ULDC UR4, c[0x0][0x22c] ;  /* 0x00008b0000047ab9 */ /* 0x000fc60000000800 */
[----:B----4-:R1:W-:Y:S04]  /*48d10*/  @P5 STG.E desc[UR60][R242.64], R3 ;  /* 0x00000003f2005986 */ /* 0x0103e8000c10193c */
[----:B------:R3:W-:Y:S04]  /*48d20*/  @P6 STG.E desc[UR60][R244.64], R252 ;  /* 0x000000fcf4006986 */ /* 0x0007e8000c10193c */
[----:B------:R4:W-:Y:S01]  /*48d30*/  @P2 STG.E desc[UR60][R210.64], R247 ;  /* 0x000000f7d2002986 */ /* 0x0009e2000c10193c */
[----:B-1----:R-:W-:-:S03]  /*48d40*/  IADD3 R3, R0, UR26, RZ ;  /* 0x0000001a00037c10 */ /* 0x002fc6000fffe0ff */
[----:B---3--:R-:W3:Y:S04]  /*48d50*/  LDL.LU R252, [R1+0x380] ;  /* 0x0003800001fc7983 */ /* 0x008ee80000300800 */
[----:B------:R-:W2:Y:S04]  /*48d60*/  LDL.LU R0, [R1+0x680] ;  /* 0x0006800001007983 */ /* 0x000ea80000300800 */
[----:B----4-:R-:W4:Y:S04]  /*48d70*/  LDL.LU R247, [R1+0x1d70] ;  /* 0x001d700001f77983 */ /* 0x010f280000300800 */
[----:B------:R-:W3:Y:S04]  /*48d80*/  LDL.LU R210, [R1+0x6a0] ;  /* 0x0006a00001d27983 */ /* 0x000ee80000300800 */
[----:B------:R-:W2:Y:S01]  /*48d90*/  LDL.LU R211, [R1+0x690] ;  /* 0x0006900001d37983 */ /* 0x000ea20000300800 */
        /* <DEDUP_REMOVED lines=8> */
[----:B------:R-:W-:Y:S02]  /*48e20*/  VIADD R6, R7, 0x42 ;  /* 0x0000004207067836 */ /* 0x000fe40000000000 */
[----:B------:R-:W-:-:S03]  /*48e30*/  IMAD.WIDE R244, R3, 0x4, R150 ;  /* 0x0000000403f47825 */ /* 0x000fc600078e0296 */
[----:B------:R-:W-:Y:S01]  /*48e40*/  ISETP.GE.AND P3, PT, R6, UR4, PT ;  /* 0x0000000406007c0c */ /* 0x000fe2000bf66270 */
[----:B------:R-:W-:Y:S01]  /*48e50*/  VIADD R6, R7, 0x43 ;  /* 0x0000004307067836 */ /* 0x000fe20000000000 */
[----:B------:R-:W-:-:S04]  /*48e60*/  ULDC UR4, c[0x0][0x22c] ;  /* 0x00008b0000047ab9 */ /* 0x000fc80000000800 */
[----:B------:R-:W-:Y:S01]  /*48e70*/  ISETP.GE.AND P2, PT, R6, UR4, PT ;  /* 0x0000000406007c0c */ /* 0x000fe2000bf46270 */
[----:B------:R-:W-:Y:S02]  /*48e80*/  ULDC UR4, c[0x0][0x228] ;  /* 0x00008a0000047ab9 */ /* 0x000fe40000000800 */
[----:B------:R-:W-:Y:S01]  /*48e90*/  ISETP.LT.AND P1, PT, R17, UR4, !P1 ;  /* 0x0000000411007c0c */ /* 0x000fe2000cf21270 */
[----:B------:R-:W-:Y:S01]  /*48ea0*/  ULDC UR4, c[0x0][0x228] ;  /* 0x00008a0000047ab9 */ /* 0x000fe20000000800 */
[----:B---3--:R-:W-:Y:S04]  /*48eb0*/  @P0 STG.E desc[UR60][R240.64], R210 ;  /* 0x000000d2f0000986 */ /* 0x008fe8000c10193c */
[----:B--2---:R1:W-:Y:S04]  /*48ec0*/  @P5 STG.E desc[UR60][R242.64], R211 ;  /* 0x000000d3f2005986 */ /* 0x0043e8000c10193c */
[----:B------:R2:W-:Y:S04]  /*48ed0*/  @P6 STG.E desc[UR60][R244.64], R0 ;  /* 0x00000000f4006986 */ /* 0x0005e8000c10193c */
[----:B-1----:R-:W3:Y:S01]  /*48ee0*/  LDL.LU R243, [R1+0x280] ;  /* 0x0002800001f37983 */ /* 0x002ee20000300800 */
[----:B------:R-:W-:-:S03]  /*48ef0*/  IMAD.WIDE R210, R3, 0x4, R148 ;  /* 0x0000000403d27825 */ /* 0x000fc600078e0294 */
[----:B--2---:R-:W2:Y:S01]  /*48f00*/  LDL.LU R244, [R1+0x80] ;  /* 0x0000800001f47983 */ /* 0x004ea20000300800 */
[----:B------:R-:W-:-:S03]  /*48f10*/  IADD3 R0, R3, UR26, RZ ;  /* 0x0000001a03007c10 */ /* 0x000fc6000fffe0ff */
[----:B------:R-:W4:Y:S04]  /*48f20*/  LDL.LU R245, [R1+0x6a4] ;  /* 0x0006a40001f57983 */ /* 0x000f280000300800 */
[----:B------:R-:W2:Y:S04]  /*48f30*/  LDL.LU R3, [R1+0x180] ;  /* 0x0001800001037983 */ /* 0x000ea80000300800 */
[----:B------:R1:W-:Y:S04]  /*48f40*/  @P1 STG.E desc[UR60][R210.64], R252 ;  /* 0x000000fcd2001986 */ /* 0x0003e8000c10193c */
[----:B-1----:R-:W4:Y:S01]  /*48f50*/  LDL.LU R252, [R1+0x694] ;  /* 0x0006940001fc7983 */ /* 0x002f220000300800 */
[----:B------:R-:W-:Y:S01]  /*48f60*/  ISETP.LT.AND P0, PT, R16, UR4, !P4 ;  /* 0x0000000410007c0c */ /* 0x000fe2000e701270 */
[----:B------:R-:W-:Y:S01]  /*48f70*/  ULDC UR4, c[0x0][0x228] ;  /* 0x00008a0000047ab9 */ /* 0x000fe20000000800 */
[----:B------:R-:W-:Y:S01]  /*48f80*/  ISETP.LT.AND P6, PT, R19, UR6, !P4 ;  /* 0x0000000613007c0c */ /* 0x000fe2000e7c1270 */
[----:B------:R-:W-:Y:S01]  /*48f90*/  IMAD.WIDE R240, R0, 0x4, R208 ;  /* 0x0000000400f07825 */ /* 0x000fe200078e02d0 */
[----:B------:R-:W-:Y:S01]  /*48fa0*/  ISETP.LT.AND P5, PT, R18, UR4, !P4 ;  /* 0x0000000412007c0c */ /* 0x000fe2000e7a1270 */
[----:B------:R-:W-:Y:S01]  /*48fb0*/  ULDC UR4, c[0x0][0x22c] ;  /* 0x00008b0000047ab9 */ /* 0x000fe20000000800 */
[----:B------:R-:W-:Y:S01]  /*48fc0*/  ISETP.LT.AND P4, PT, R17, UR8, !P4 ;  /* 0x0000000811007c0c */ /* 0x000fe2000e781270 */
[----:B------:R-:W-:Y:S01]  /*48fd0*/  VIADD R6, R7, 0x44 ;  /* 0x0000004407067836 */ /* 0x000fe20000000000 */
[----:B------:R-:W-:Y:S01]  /*48fe0*/  ULDC UR6, c[0x0][0x228] ;  /* 0x00008a0000067ab9 */ /* 0x000fe20000000800 */
[----:B------:R-:W-:Y:S01]  /*48ff0*/  IMAD.WIDE R210, R0, 0x4, R4 ;  /* 0x0000000400d27825 */ /* 0x000fe200078e0204 */
[----:B------:R-:W-:-:S02]  /*49000*/  ULDC UR8, c[0x0][0x228] ;  /* 0x00008a0000087ab9 */ /* 0x000fc40000000800 */
[----:B------:R-:W-:Y:S01]  /*49010*/  ISETP.GE.AND P1, PT, R6, UR4, PT ;  /* 0x0000000406007c0c */ /* 0x000fe2000bf26270 */
[----:B------:R-:W-:Y:S01]  /*49020*/  ULDC UR4, c[0x0][0x228] ;  /* 0x00008a0000047ab9 */ /* 0x000fe20000000800 */
[----:B------:R-:W4:Y:S04]  /*49030*/  LDL.LU R6, [R1+0x284] ;  /* 0x0002840001067983 */ /* 0x000f280000300800 */
[----:B---3--:R1:W-:Y:S01]  /*49040*/  @P0 STG.E desc[UR60][R240.64], R243 ;  /* 0x000000f3f0000986 */ /* 0x0083e2000c10193c */
[----:B------:R-:W-:Y:S01]  /*49050*/  ISETP.LT.AND P0, PT, R16, UR4, !P3 ;  /* 0x0000000410007c0c */ /* 0x000fe2000df01270 */
[----:B------:R-:W-:Y:S01]  /*49060*/  ULDC UR4, c[0x0][0x228] ;  /* 0x00008a0000047ab9 */ /* 0x000fe20000000800 */
[C---:B-1----:R-:W-:Y:S01]  /*49070*/  IMAD.WIDE R240, R0.reuse, 0x4, R150 ;  /* 0x0000000400f07825 */ /* 0x042fe200078e0296 */
[----:B--2---:R-:W-:Y:S03]  /*49080*/  @P6 STG.E desc[UR60][R210.64], R3 ;  /* 0x00000003d2006986 */ /* 0x004fe6000c10193c */
[C---:B------:R-:W-:Y:S01]  /*49090*/  IMAD.WIDE R242, R0.reuse, 0x4, R148 ;  /* 0x0000000400f27825 */ /* 0x040fe200078e0294 */
[----:B------:R-:W-:Y:S04]  /*490a0*/  @P5 STG.E desc[UR60][R240.64], R244 ;  /* 0x000000f4f0005986 */ /* 0x000fe8000c10193c */
[----:B------:R1:W-:Y:S01]  /*490b0*/  @P4 STG.E desc[UR60][R242.64], R248 ;  /* 0x000000f8f2004986 */ /* 0x0003e2000c10193c */
[----:B------:R-:W-:Y:S01]  /*490c0*/  ISETP.LT.AND P4, PT, R19, UR4, !P3 ;  /* 0x0000000413007c0c */ /* 0x000fe2000df81270 */
[----:B------:R-:W-:Y:S01]  /*490d0*/  ULDC UR4, c[0x0][0x22c] ;  /* 0x00008b0000047ab9 */ /* 0x000fe20000000800 */
[----:B-1----:R-:W-:Y:S01]  /*490e0*/  VIADD R242, R0, UR26 ;  /* 0x0000001a00f27c36 */ /* 0x002fe20008000000 */
[----:B------:R-:W2:Y:S03]  /*490f0*/  LDL.LU R248, [R1+0x184] ;  /* 0x0001840001f87983 */ /* 0x000ea60000300800 */
[----:B------:R-:W-:-:S04]  /*49100*/  IMAD.WIDE R210, R242, 0x4, R208 ;  /* 0x00000004f2d27825 */ /* 0x000fc800078e02d0 */
[----:B------:R-:W-:Y:S01]  /*49110*/  VIADD R3, R7, 0x45 ;  /* 0x0000004507037836 */ /* 0x000fe20000000000 */
[----:B----4-:R1:W-:Y:S04]  /*49120*/  @P0 STG.E desc[UR60][R210.64], R245 ;  /* 0x000000f5d2000986 */ /* 0x0103e8000c10193c */
[----:B------:R-:W-:Y:S02]  /*49130*/  ISETP.GE.AND P0, PT, R3, UR4, PT ;  /* 0x0000000403007c0c */ /* 0x000fe4000bf06270 */
[----:B------:R-:W-:Y:S01]  /*49140*/  ISETP.LT.AND P5, PT, R18, UR6, !P3 ;  /* 0x0000000612007c0c */ /* 0x000fe2000dfa1270 */
[----:B------:R-:W3:Y:S01]  /*49150*/  LDL.LU R3, [R1+0x384] ;  /* 0x0003840001037983 */ /* 0x000ee20000300800 */
[C---:B-1----:R-:W-:Y:S01]  /*49160*/  IMAD.WIDE R210, R242.reuse, 0x4, R4 ;  /* 0x00000004f2d27825 */ /* 0x042fe200078e0204 */
[----:B------:R-:W-:Y:S01]  /*49170*/  IADD3 R0, R242, UR26, RZ ;  /* 0x0000001af2007c10 */ /* 0x000fe2000fffe0ff */
[----:B------:R-:W-:Y:S01]  /*49180*/  ULDC UR4, c[0x0][0x228] ;  /* 0x00008a0000047ab9 */ /* 0x000fe20000000800 */
[----:B------:R-:W-:Y:S01]  /*49190*/  ISETP.LT.AND P6, PT, R16, UR10, !P2 ;  /* 0x0000000a10007c0c */ /* 0x000fe2000d7c1270 */
[C---:B------:R-:W-:Y:S01]  /*491a0*/  IMAD.WIDE R240, R242.reuse, 0x4, R150 ;  /* 0x00000004f2f07825 */ /* 0x040fe200078e0296 */
[----:B------:R1:W-:Y:S01]  /*491b0*/  @P4 STG.E desc[UR60][R210.64], R252 ;  /* 0x000000fcd2004986 */ /* 0x0003e2000c10193c */
[----:B------:R-:W-:Y:S01]  /*491c0*/  ISETP.LT.AND P3, PT, R17, UR8, !P3 ;  /* 0x0000000811007c0c */ /* 0x000fe2000df61270 */
[----:B------:R-:W-:Y:S01]  /*491d0*/  ULDC UR6, c[0x0][0x228] ;  /* 0x00008a0000067ab9 */ /* 0x000fe20000000800 */
[----:B------:R-:W-:Y:S01]  /*491e0*/  IMAD.WIDE R242, R242, 0x4, R148 ;  /* 0x00000004f2f27825 */ /* 0x000fe200078e0294 */
[----:B------:R-:W-:Y:S01]  /*491f0*/  ULDC UR8, c[0x0][0x228] ;  /* 0x00008a0000087ab9 */ /* 0x000fe20000000800 */
[----:B------:R-:W-:Y:S01]  /*49200*/  ULDC UR10, c[0x0][0x228] ;  /* 0x00008a00000a7ab9 */ /* 0x000fe20000000800 */
[----:B-1----:R-:W4:Y:S04]  /*49210*/  LDL.LU R252, [R1+0x1d6c] ;  /* 0x001d6c0001fc7983 */ /* 0x002f280000300800 */
[----:B------:R-:W2:Y:S01]  /*49220*/  LDL.LU R211, [R1+0x684] ;  /* 0x0006840001d37983 */ /* 0x000ea20000300800 */
[----:B------:R-:W-:-:S03]  /*49230*/  IMAD.WIDE R244, R0, 0x4, R208 ;  /* 0x0000000400f47825 */ /* 0x000fc600078e02d0 */
[----:B--2---:R1:W-:Y:S04]  /*49240*/  @P5 STG.E desc[UR60][R240.64], R211 ;  /* 0x000000d3f0005986 */ /* 0x0043e8000c10193c */
[----:B---3--:R2:W-:Y:S01]  /*49250*/  @P3 STG.E desc[UR60][R242.64], R3 ;  /* 0x00000003f2003986 */ /* 0x0085e2000c10193c */
[----:B------:R-:W-:Y:S01]  /*49260*/  ISETP.LT.AND P3, PT, R19, UR4, !P2 ;  /* 0x0000000413007c0c */ /* 0x000fe2000d761270 */
[----:B------:R-:W-:Y:S02]  /*49270*/  ULDC UR4, c[0x0][0x228] ;  /* 0x00008a0000047ab9 */ /* 0x000fe40000000800 */
[----:B------:R3:W-:Y:S01]  /*49280*/  @P6 STG.E desc[UR60][R244.64], R6 ;  /* 0x00000006f4006986 */ /* 0x0007e2000c10193c */
[----:B------:R-:W-:Y:S01]  /*49290*/  ISETP.LT.AND P4, PT, R18, UR4, !P2 ;  /* 0x0000000412007c0c */ /* 0x000fe2000d781270 */
[----:B------:R-:W-:Y:S01]  /*492a0*/  ULDC UR4, c[0x0][0x22c] ;  /* 0x00008b0000047ab9 */ /* 0x000fe20000000800 */
[----:B-1----:R-:W-:Y:S01]  /*492b0*/  IMAD.WIDE R240, R0, 0x4, R4 ;  /* 0x0000000400f07825 */ /* 0x002fe200078e0204 */
[----:B--2---:R-:W2:Y:S03]  /*492c0*/  LDL.LU R243, [R1+0x84] ;  /* 0x0000840001f37983 */ /* 0x004ea60000300800 */
[----:B---3--:R-:W-:Y:S01]  /*492d0*/  VIADD R6, R7, 0x46 ;  /* 0x0000004607067836 */ /* 0x008fe20000000000 */
[----:B------:R-:W3:Y:S04]  /*492e0*/  LDL.LU R244, [R1+0x698] ;  /* 0x0006980001f47983 */ /* 0x000ee80000300800 */
[----:B------:R-:W4:Y:S04]  /*492f0*/  LDL.LU R245, [R1+0x688] ;  /* 0x0006880001f57983 */ /* 0x000f280000300800 */
[----:B------:R1:W-:Y:S01]  /*49300*/  @P3 STG.E desc[UR60][R240.64], R248 ;  /* 0x000000f8f0003986 */ /* 0x0003e2000c10193c */
        /* <DEDUP_REMOVED lines=10> */
[----:B-1----:R-:W4:Y:S04]  /*493b0*/  LDL.LU R248, [R1+0x188] ;  /* 0x0001880001f87983 */ /* 0x002f280000300800 */
[----:B------:R-:W3:Y:S01]  /*493c0*/  LDL.LU R6, [R1+0x6a8] ;  /* 0x0006a80001067983 */ /* 0x000ee20000300800 */
[----:B------:R-:W-:Y:S01]  /*493d0*/  IMAD.WIDE R240, R0, 0x4, R148 ;  /* 0x0000000400f07825 */ /* 0x000fe200078e0294 */
[----:B------:R-:W-:-:S02]  /*493e0*/  IADD3 R0, R3, UR26, RZ ;  /* 0x0000001a03007c10 */ /* 0x000fc4000fffe0ff */
[----:B--2---:R1:W-:Y:S04]  /*493f0*/  @P4 STG.E desc[UR60][R210.64], R243 ;  /* 0x000000f3d2004986 */ /* 0x0043e8000c10193c */
[----:B------:R2:W-:Y:S01]  /*49400*/  @P2 STG.E desc[UR60][R240.64], R249 ;  /* 0x000000f9f0002986 */ /* 0x0005e2000c10193c */
[----:B------:R-:W-:Y:S01]  /*49410*/  ISETP.LT.AND P2, PT, R18, UR4, !P1 ;  /* 0x0000000412007c0c */ /* 0x000fe2000cf41270 */
[----:B------:R-:W-:Y:S01]  /*49420*/  ULDC UR4, c[0x0][0x228] ;  /* 0x00008a0000047ab9 */ /* 0x000fe20000000800 */
[----:B-1----:R-:W-:-:S04]  /*49430*/  IMAD.WIDE R210, R3, 0x4, R208 ;  /* 0x0000000403d27825 */ /* 0x002fc800078e02d0 */
[C---:B------:R-:W-:Y:S01]  /*49440*/  IMAD.WIDE R242, R3.reuse, 0x4, R4 ;  /* 0x0000000403f27825 */ /* 0x040fe200078e0204 */
[----:B--2---:R-:W2:Y:S04]  /*49450*/  LDL.LU R249, [R1+0x288] ;  /* 0x0002880001f97983 */ /* 0x004ea80000300800 */
[----:B---3--:R1:W-:Y:S04]  /*49460*/  @P5 STG.E desc[UR60][R210.64], R6 ;  /* 0x00000006d2005986 */ /* 0x0083e8000c10193c */
[----:B------:R-:W-:Y:S01]  /*49470*/  @P6 STG.E desc[UR60][R242.64], R244 ;  /* 0x000000f4f2006986 */ /* 0x000fe2000c10193c */
[----:B-1----:R-:W-:-:S05]  /*49480*/  IMAD.WIDE R210, R3, 0x4, R150 ;  /* 0x0000000403d27825 */ /* 0x002fca00078e0296 */
[----:B----4-:R1:W-:Y:S02]  /*49490*/  @P2 STG.E desc[UR60][R210.64], R245 ;  /* 0x000000f5d2002986 */ /* 0x0103e4000c10193c */
[----:B-1----:R-:W-:Y:S02]  /*494a0*/  IMAD.WIDE R210, R3, 0x4, R148 ;  /* 0x0000000403d27825 */ /* 0x002fe400078e0294 */
[----:B------:R-:W3:Y:S01]  /*494b0*/  LDL.LU R3, [R1+0x388] ;  /* 0x0003880001037983 */ /* 0x000ee20000300800 */
[----:B------:R-:W-:Y:S01]  /*494c0*/  ISETP.LT.AND P1, PT, R17, UR4, !P1 ;  /* 0x0000000411007c0c */ /* 0x000fe2000cf21270 */
[----:B------:R-:W-:Y:S01]  /*494d0*/  VIADD R6, R7, 0x47 ;  /* 0x0000004707067836 */ /* 0x000fe20000000000 */
[----:B------:R-:W-:Y:S01]  /*494e0*/  ISETP.LT.AND P6, PT, R16, UR6, !P0 ;  /* 0x0000000610007c0c */ /* 0x000fe2000c7c1270 */
[----:B------:R-:W-:Y:S01]  /*494f0*/  ULDC UR4, c[0x0][0x22c] ;  /* 0x00008b0000047ab9 */ /* 0x000fe20000000800 */
[----:B------:R-:W-:Y:S02]  /*49500*/  ISETP.LT.AND P5, PT, R19, UR8, !P0 ;  /* 0x0000000813007c0c */ /* 0x000fe4000c7a1270 */
[----:B------:R-:W-:Y:S01]  /*49510*/  ISETP.LT.AND P4, PT, R18, UR10, !P0 ;  /* 0x0000000a12007c0c */ /* 0x000fe2000c781270 */
[----:B------:R-:W-:Y:S01]  /*49520*/  IMAD.WIDE R240, R0, 0x4, R208 ;  /* 0x0000000400f07825 */ /* 0x000fe200078e02d0 */
[----:B------:R-:W-:Y:S01]  /*49530*/  ISETP.GE.AND P2, PT, R6, UR4, PT ;  /* 0x0000000406007c0c */ /* 0x000fe2000bf46270 */
[----:B------:R-:W-:Y:S01]  /*49540*/  ULDC UR4, c[0x0][0x228] ;  /* 0x00008a0000047ab9 */ /* 0x000fe20000000800 */
[----:B------:R-:W-:Y:S01]  /*49550*/  ULDC UR6, c[0x0][0x228] ;  /* 0x00008a0000067ab9 */ /* 0x000fe20000000800 */
[----:B------:R-:W-:Y:S01]  /*49560*/  ISETP.LT.AND P0, PT, R17, UR4, !P0 ;  /* 0x0000000411007c0c */ /* 0x000fe2000c701270 */
[C---:B------:R-:W-:Y:S01]  /*49570*/  IMAD.WIDE R242, R0.reuse, 0x4, R4 ;  /* 0x0000000400f27825 */ /* 0x040fe200078e0204 */
[----:B------:R-:W-:Y:S01]  /*49580*/  ULDC UR4, c[0x0][0x22c] ;  /* 0x00008b0000047ab9 */ /* 0x000fe20000000800 */
[----:B------:R-:W-:Y:S01]  /*49590*/  ULDC UR8, c[0x0][0x228] ;  /* 0x00008a0000087ab9 */ /* 0x000fe20000000800 */
[----:B------:R-:W-:Y:S01]  /*495a0*/  ULDC UR10, c[0x0][0x228] ;  /* 0x00008a00000a7ab9 */ /* 0x000fe20000000800 */
[C---:B------:R-:W-:Y:S01]  /*495b0*/  IMAD.WIDE R244, R0.reuse, 0x4, R150 ;  /* 0x0000000400f47825 */ /* 0x040fe200078e0296 */
[----:B---3--:R1:W-:Y:S04]  /*495c0*/  @P1 STG.E desc[UR60][R210.64], R3 ;  /* 0x00000003d2001986 */ /* 0x0083e8000c10193c */
[----:B--2---:R-:W-:Y:S04]  /*495d0*/  @P6 STG.E desc[UR60][R240.64], R249 ;  /* 0x000000f9f0006986 */ /* 0x004fe8000c10193c */
[----:B------:R-:W-:Y:S01]  /*495e0*/  @P5 STG.E desc[UR60][R242.64], R248 ;  /* 0x000000f8f2005986 */ /* 0x000fe2000c10193c */
[----:B-1----:R-:W-:-:S03]  /*495f0*/  IMAD.WIDE R210, R0, 0x4, R148 ;  /* 0x0000000400d27825 */ /* 0x002fc600078e0294 */
[----:B------:R1:W-:Y:S01]  /*49600*/  @P4 STG.E desc[UR60][R244.64], R247 ;  /* 0x000000f7f4004986 */ /* 0x0003e2000c10193c */
[----:B------:R-:W-:-:S03]  /*49610*/  IADD3 R3, R0, UR26, RZ ;  /* 0x0000001a00037c10 */ /* 0x000fc6000fffe0ff */
[----:B------:R2:W-:Y:S04]  /*49620*/  @P0 STG.E desc[UR60][R210.64], R250 ;  /* 0x000000fad2000986 */ /* 0x0005e8000c10193c */
[----:B-1----:R-:W3:Y:S04]  /*49630*/  LDL.LU R247, [R1+0x1d68] ;  /* 0x001d680001f77983 */ /* 0x002ee80000300800 */
[----:B------:R-:W4:Y:S04]  /*49640*/  LDL.LU R249, [R1+0x38c] ;  /* 0x00038c0001f97983 */ /* 0x000f280000300800 */
[----:B------:R-:W4:Y:S04]  /*49650*/  LDL.LU R248, [R1+0x28c] ;  /* 0x00028c0001f87983 */ /* 0x000f280000300800 */
[----:B------:R-:W3:Y:S04]  /*49660*/  LDL.LU R0, [R1+0x69c] ;  /* 0x00069c0001007983 */ /* 0x000ee80000300800 */
[----:B--2---:R-:W2:Y:S01]  /*49670*/  LDL.LU R211, [R1+0x6ac] ;  /* 0x0006ac0001d37983 */ /* 0x004ea20000300800 */
[----:B------:R-:W-:Y:S01]  /*49680*/  VIADD R6, R7, 0x48 ;  /* 0x0000004807067836 */ /* 0x000fe20000000000 */
[----:B------:R-:W-:-:S02]  /*49690*/  ISETP.LT.AND P4, PT, R16, UR6, !P3 ;  /* 0x0000000610007c0c */ /* 0x000fc4000df81270 */
[----:B------:R-:W-:Y:S02]  /*496a0*/  ISETP.LT.AND P5, PT, R19, UR8, !P3 ;  /* 0x0000000813007c0c */ /* 0x000fe4000dfa1270 */
[----:B------:R-:W-:Y:S01]  /*496b0*/  ISETP.LT.AND P6, PT, R18, UR10, !P3 ;  /* 0x0000000a12007c0c */ /* 0x000fe2000dfc1270 */
[----:B------:R-:W-:Y:S01]  /*496c0*/  IMAD.WIDE R240, R3, 0x4, R208 ;  /* 0x0000000403f07825 */ /* 0x000fe200078e02d0 */
[----:B------:R-:W-:Y:S01]  /*496d0*/  ISETP.GE.AND P1, PT, R6, UR4, PT ;  /* 0x0000000406007c0c */ /* 0x000fe2000bf26270 */
[----:B------:R-:W-:Y:S01]  /*496e0*/  ULDC UR4, c[0x0][0x22c] ;  /* 0x00008b0000047ab9 */ /* 0x000fe20000000800 */
[----:B------:R-:W-:Y:S01]  /*496f0*/  ULDC UR6, c[0x0][0x228] ;  /* 0x00008a0000067ab9 */ /* 0x000fe20000000800 */
[----:B------:R-:W-:Y:S01]  /*49700*/  VIADD R6, R7, 0x49 ;  /* 0x0000004907067836 */ /* 0x000fe20000000000 */
[----:B------:R-:W-:Y:S01]  /*49710*/  ULDC UR8, c[0x0][0x228] ;  /* 0x00008a0000087ab9 */ /* 0x000fe20000000800 */
[----:B------:R-:W-:Y:S01]  /*49720*/  IMAD.WIDE R242, R3, 0x4, R4 ;  /* 0x0000000403f27825 */ /* 0x000fe200078e0204 */
[----:B------:R-:W-:-:S02]  /*49730*/  ULDC UR10, c[0x0][0x228] ;  /* 0x00008a00000a7ab9 */ /* 0x000fc40000000800 */
[----:B------:R-:W-:Y:S01]  /*49740*/  ISETP.GE.AND P0, PT, R6, UR4, PT ;  /* 0x0000000406007c0c */ /* 0x000fe2000bf06270 */
[----:B------:R-:W-:Y:S01]  /*49750*/  ULDC UR4, c[0x0][0x228] ;  /* 0x00008a0000047ab9 */ /* 0x000fe20000000800 */
[----:B------:R-:W-:Y:S01]  /*49760*/  IMAD.WIDE R244, R3, 0x4, R150 ;  /* 0x0000000403f47825 */ /* 0x000fe200078e0296 */
[----:B------:R-:W-:Y:S01]  /*49770*/  ISETP.LT.AND P3, PT, R17, UR4, !P3 ;  /* 0x0000000411007c0c */ /* 0x000fe2000df61270 */
[----:B------:R-:W-:Y:S01]  /*49780*/  ULDC UR4, c[0x0][0x228] ;  /* 0x00008a0000047ab9 */ /* 0x000fe20000000800 */
[----:B--2---:R1:W-:Y:S01]  /*49790*/  @P4 STG.E desc[UR60][R240.64], R211 ;  /* 0x000000d3f0004986 */ /* 0x0043e2000c10193c */
[----:B------:R-:W-:Y:S01]  /*497a0*/  ISETP.LT.AND P4, PT, R16, UR4, !P2 ;  /* 0x0000000410007c0c */ /* 0x000fe2000d781270 */
[----:B------:R-:W-:Y:S02]  /*497b0*/  ULDC UR4, c[0x0][0x228] ;  /* 0x00008a0000047ab9 */ /* 0x000fe40000000800 */
[----:B---3--:R-:W-:Y:S01]  /*497c0*/  @P5 STG.E desc[UR60][R242.64], R0 ;  /* 0x00000000f2005986 */ /* 0x008fe2000c10193c */
[----:B------:R-:W-:Y:S01]  /*497d0*/  ISETP.LT.AND P5, PT, R18, UR4, !P2 ;  /* 0x0000000412007c0c */ /* 0x000fe2000d7a1270 */
[----:B------:R-:W-:-:S02]  /*497e0*/  ULDC UR4, c[0x0][0x22c] ;  /* 0x00008b0000047ab9 */ /* 0x000fc40000000800 */
[----:B------:R2:W-:Y:S01]  /*497f0*/  @P6 STG.E desc[UR60][R244.64], R247 ;  /* 0x000000f7f4006986 */ /* 0x0005e2000c10193c */
[----:B------:R-:W-:Y:S01]  /*49800*/  ISETP.LT.AND P6, PT, R19, UR6, !P2 ;  /* 0x0000000613007c0c */ /* 0x000fe2000d7c1270 */
[----:B------:R-:W-:Y:S01]  /*49810*/  ULDC UR6, c[0x0][0x228] ;  /* 0x00008a0000067ab9 */ /* 0x000fe20000000800 */
[----:B------:R-:W-:Y:S01]  /*49820*/  ISETP.LT.AND P2, PT, R17, UR8, !P2 ;  /* 0x0000000811007c0c */ /* 0x000fe2000d741270 */
[----:B-1----:R-:W-:Y:S01]  /*49830*/  IMAD.WIDE R210, R3, 0x4, R148 ;  /* 0x0000000403d27825 */ /* 0x002fe200078e0294 */
[----:B------:R-:W-:-:S03]  /*49840*/  ULDC UR8, c[0x0][0x228] ;  /* 0x00008a0000087ab9 */ /* 0x000fc60000000800 */
[----:B--2---:R-:W-:Y:S01]  /*49850*/  VIADD R247, R3, UR26 ;  /* 0x0000001a03f77c36 */ /* 0x004fe20008000000 */
[----:B------:R-:W-:-:S03]  /*49860*/  IADD3 R0, R7, 0x4a, RZ ;  /* 0x0000004a07007810 */ /* 0x000fc60007ffe0ff */
[C---:B------:R-:W-:Y:S01]  /*49870*/  IMAD.WIDE R240, R247.reuse, 0x4, R208 ;  /* 0x00000004f7f07825 */ /* 0x040fe200078e02d0 */
[----:B----4-:R1:W-:Y:S01]  /*49880*/  @P3 STG.E desc[UR60][R210.64], R249 ;  /* 0x000000f9d2003986 */ /* 0x0103e2000c10193c */
[----:B------:R-:W-:Y:S01]  /*49890*/  ISETP.GE.AND P3, PT, R0, UR4, PT ;  /* 0x0000000400007c0c */ /* 0x000fe2000bf66270 */
[----:B------:R-:W-:Y:S02]  /*498a0*/  ULDC UR4, c[0x0][0x228] ;  /* 0x00008a0000047ab9 */ /* 0x000fe40000000800 */
[----:B------:R2:W-:Y:S01]  /*498b0*/  @P4 STG.E desc[UR60][R240.64], R248 ;  /* 0x000000f8f0004986 */ /* 0x0005e2000c10193c */
[C---:B------:R-:W-:Y:S01]  /*498c0*/  IMAD.WIDE R242, R247.reuse, 0x4, R148 ;  /* 0x00000004f7f27825 */ /* 0x040fe200078e0294 */
[----:B------:R-:W-:Y:S01]  /*498d0*/  ISETP.LT.AND P4, PT, R16, UR4, !P1 ;  /* 0x0000000410007c0c */ /* 0x000fe2000cf81270 */
[----:B------:R-:W-:Y:S02]  /*498e0*/  ULDC UR4, c[0x0][0x228] ;  /* 0x00008a0000047ab9 */ /* 0x000fe40000000800 */
[----:B-1----:R-:W-:-:S04]  /*498f0*/  IMAD.WIDE R210, R247, 0x4, R4 ;  /* 0x00000004f7d27825 */ /* 0x002fc800078e0204 */
[C---:B--2---:R-:W-:Y:S01]  /*49900*/  IMAD.WIDE R240, R247.reuse, 0x4, R150 ;  /* 0x00000004f7f07825 */ /* 0x044fe200078e0296 */
[----:B------:R1:W-:Y:S01]  /*49910*/  @P6 STG.E desc[UR60][R210.64], R252 ;  /* 0x000000fcd2006986 */ /* 0x0003e2000c10193c */
[----:B------:R-:W-:-:S03]  /*49920*/  IADD3 R3, R247, UR26, RZ ;  /* 0x0000001af7037c10 */ /* 0x000fc6000fffe0ff */
[----:B------:R2:W-:Y:S01]  /*49930*/  @P5 STG.E desc[UR60][R240.64], R246 ;  /* 0x000000f6f0005986 */ /* 0x0005e2000c10193c */
[----:B------:R-:W-:Y:S01]  /*49940*/  ISETP.LT.AND P5, PT, R18, UR6, !P1 ;  /* 0x0000000612007c0c */ /* 0x000fe2000cfa1270 */
[----:B------:R-:W-:Y:S01]  /*49950*/  VIADD R0, R7, 0x4b ;  /* 0x0000004b07007836 */ /* 0x000fe20000000000 */
[----:B------:R-:W-:Y:S01]  /*49960*/  ISETP.LT.AND P6, PT, R16, UR10, !P0 ;  /* 0x0000000a10007c0c */ /* 0x000fe2000c7c1270 */
[----:B------:R3:W-:Y:S01]  /*49970*/  @P2 STG.E desc[UR60][R242.64], R251 ;  /* 0x000000fbf2002986 */ /* 0x0007e2000c10193c */
[----:B------:R-:W-:Y:S01]  /*49980*/  ISETP.LT.AND P2, PT, R19, UR4, !P1 ;  /* 0x0000000413007c0c */ /* 0x000fe2000cf41270 */
[----:B------:R-:W-:Y:S01]  /*49990*/  ULDC UR4, c[0x0][0x22c] ;  /* 0x00008b0000047ab9 */ /* 0x000fe20000000800 */
[----:B------:R-:W-:Y:S01]  /*499a0*/  ISETP.LT.AND P1, PT, R17, UR8, !P1 ;  /* 0x0000000811007c0c */ /* 0x000fe2000cf21270 */
[C---:B-1----:R-:W-:Y:S01]  /*499b0*/  IMAD.WIDE R210, R3.reuse, 0x4, R4 ;  /* 0x0000000403d27825 */ /* 0x042fe200078e0204 */
[C---:B------:R-:W-:Y:S01]  /*499c0*/  IADD3 R249, R3.reuse, UR26, RZ ;  /* 0x0000001a03f97c10 */ /* 0x040fe2000fffe0ff */
[----:B------:R-:W-:Y:S01]  /*499d0*/  ULDC UR6, c[0x0][0x228] ;  /* 0x00008a0000067ab9 */ /* 0x000fe20000000800 */
[----:B------:R-:W-:Y:S01]  /*499e0*/  ULDC UR8, c[0x0][0x228] ;  /* 0x00008a0000087ab9 */ /* 0x000fe20000000800 */
[----:B--2---:R-:W-:Y:S01]  /*499f0*/  IMAD.WIDE R246, R3, 0x4, R208 ;  /* 0x0000000403f67825 */ /* 0x004fe200078e02d0 */
[----:B------:R-:W-:-:S03]  /*49a00*/  ULDC UR10, c[0x0][0x228] ;  /* 0x00008a00000a7ab9 */ /* 0x000fc60000000800 */
[C---:B------:R-:W-:Y:S01]  /*49a10*/  IMAD.WIDE R240, R3.reuse, 0x4, R150 ;  /* 0x0000000403f07825 */ /* 0x040fe200078e0296 */
[----:B------:R-:W-:Y:S01]  /*49a20*/  @P4 STG.E desc[UR60][R246.64], R236 ;  /* 0x000000ecf6004986 */ /* 0x000fe2000c10193c */
[----:B------:R-:W-:Y:S01]  /*49a30*/  ISETP.GE.AND P4, PT, R0, UR4, PT ;  /* 0x0000000400007c0c */ /* 0x000fe2000bf86270 */
[----:B------:R-:W-:Y:S01]  /*49a40*/  ULDC UR4, c[0x0][0x228] ;  /* 0x00008a0000047ab9 */ /* 0x000fe20000000800 */
[----:B---3--:R-:W-:Y:S01]  /*49a50*/  IMAD.WIDE R242, R3, 0x4, R148 ;  /* 0x0000000403f27825 */ /* 0x008fe200078e0294 */
[----:B------:R1:W-:Y:S01]  /*49a60*/  @P2 STG.E desc[UR60][R210.64], R232 ;  /* 0x000000e8d2002986 */ /* 0x0003e2000c10193c */
[----:B------:R-:W-:Y:S01]  /*49a70*/  ISETP.LT.AND P2, PT, R19, UR4, !P0 ;  /* 0x0000000413007c0c */ /* 0x000fe2000c741270 */
[----:B------:R-:W-:Y:S01]  /*49a80*/  ULDC UR4, c[0x0][0x228] ;  /* 0x00008a0000047ab9 */ /* 0x000fe20000000800 */
[----:B------:R-:W-:Y:S01]  /*49a90*/  IMAD.WIDE R244, R249, 0x4, R208 ;  /* 0x00000004f9f47825 */ /* 0x000fe200078e02d0 */
[----:B------:R2:W-:Y:S04]  /*49aa0*/  @P5 STG.E desc[UR60][R240.64], R228 ;  /* 0x000000e4f0005986 */ /* 0x0005e8000c10193c */
[----:B------:R3:W-:Y:S01]  /*49ab0*/  @P1 STG.E desc[UR60][R242.64], R220 ;  /* 0x000000dcf2001986 */ /* 0x0007e2000c10193c */
[----:B------:R-:W-:Y:S01]  /*49ac0*/  ISETP.LT.AND P1, PT, R18, UR4, !P0 ;  /* 0x0000000412007c0c */ /* 0x000fe2000c721270 */
[----:B------:R-:W-:Y:S01]  /*49ad0*/  VIADD R0, R7, 0x4c ;  /* 0x0000004c07007836 */ /* 0x000fe20000000000 */
[----:B------:R-:W-:Y:S01]  /*49ae0*/  ISETP.LT.AND P0, PT, R17, UR6, !P0 ;  /* 0x0000000611007c0c */ /* 0x000fe2000c701270 */
[----:B------:R4:W-:Y:S01]  /*49af0*/  @P6 STG.E desc[UR60][R244.64], R216 ;  /* 0x000000d8f4006986 */ /* 0x0009e2000c10193c */
[----:B------:R-:W-:Y:S01]  /*49b00*/  ISETP.LT.AND P5, PT, R16, UR8, !P3 ;  /* 0x0000000810007c0c */ /* 0x000fe2000dfa1270 */
[----:B-1----:R-:W-:Y:S01]  /*49b10*/  IMAD.WIDE R210, R249, 0x4, R150 ;  /* 0x00000004f9d27825 */ /* 0x002fe200078e0296 */
[----:B------:R-:W-:Y:S01]  /*49b20*/  ISETP.LT.AND P6, PT, R19, UR10, !P3 ;  /* 0x0000000a13007c0c */ /* 0x000fe2000dfc1270 */
[----:B------:R-:W-:Y:S01]  /*49b30*/  ULDC UR4, c[0x0][0x22c] ;  /* 0x00008b0000047ab9 */ /* 0x000fe20000000800 */
[C---:B------:R-:W-:Y:S01]  /*49b40*/  IADD3 R3, R249.reuse, UR26, RZ ;  /* 0x0000001af9037c10 */ /* 0x040fe2000fffe0ff */
[C---:B--2---:R-:W-:Y:S01]  /*49b50*/  IMAD.WIDE R240, R249.reuse, 0x4, R4 ;  /* 0x00000004f9f07825 */ /* 0x044fe200078e0204 */
[----:B------:R-:W-:Y:S01]  /*49b60*/  ULDC UR6, c[0x0][0x228] ;  /* 0x00008a0000067ab9 */ /* 0x000fe20000000800 */
[----:B------:R-:W-:Y:S01]  /*49b70*/  ULDC UR8, c[0x0][0x228] ;  /* 0x00008a0000087ab9 */ /* 0x000fe20000000800 */
[----:B------:R-:W-:Y:S01]  /*49b80*/  ULDC UR10, c[0x0][0x228] ;  /* 0x00008a00000a7ab9 */ /* 0x000fe20000000800 */
[----:B---3--:R-:W-:Y:S01]  /*49b90*/  IMAD.WIDE R242, R249, 0x4, R148 ;  /* 0x00000004f9f27825 */ /* 0x008fe200078e0294 */
[----:B------:R-:W-:Y:S01]  /*49ba0*/  @P2 STG.E desc[UR60][R240.64], R24 ;  /* 0x00000018f0002986 */ /* 0x000fe2000c10193c */
[----:B------:R-:W-:Y:S01]  /*49bb0*/  ISETP.GE.AND P2, PT, R0, UR4, PT ;  /* 0x0000000400007c0c */ /* 0x000fe2000bf46270 */
[----:B------:R-:W-:Y:S01]  /*49bc0*/  ULDC UR4, c[0x0][0x228] ;  /* 0x00008a0000047ab9 */ /* 0x000fe20000000800 */
[C---:B----4-:R-:W-:Y:S01]  /*49bd0*/  IMAD.WIDE R244, R3.reuse, 0x4, R208 ;  /* 0x0000000403f47825 */ /* 0x050fe200078e02d0 */
[----:B------:R1:W-:Y:S03]  /*49be0*/  @P1 STG.E desc[UR60][R210.64], R32 ;  /* 0x00000020d2001986 */ /* 0x0003e6000c10193c */
[----:B------:R-:W-:Y:S01]  /*49bf0*/  IMAD.WIDE R246, R3, 0x4, R4 ;  /* 0x0000000403f67825 */ /* 0x000fe200078e0204 */
[----:B------:R-:W-:Y:S01]  /*49c00*/  @P0 STG.E desc[UR60][R242.64], R28 ;  /* 0x0000001cf2000986 */ /* 0x000fe2000c10193c */
[----:B------:R-:W-:Y:S01]  /*49c10*/  ISETP.LT.AND P0, PT, R18, UR4, !P3 ;  /* 0x0000000412007c0c */ /* 0x000fe2000df01270 */
[----:B------:R-:W-:-:S02]  /*49c20*/  ULDC UR4, c[0x0][0x228] ;  /* 0x00008a0000047ab9 */ /* 0x000fc40000000800 */
[----:B------:R2:W-:Y:S01]  /*49c30*/  @P5 STG.E desc[UR60][R244.64], R237 ;  /* 0x000000edf4005986 */ /* 0x0005e2000c10193c */
[----:B------:R-:W-:Y:S01]  /*49c40*/  ISETP.LT.AND P3, PT, R17, UR4, !P3 ;  /* 0x0000000411007c0c */ /* 0x000fe2000df61270 */
[----:B------:R-:W-:Y:S02]  /*49c50*/  ULDC UR4, c[0x0][0x22c] ;  /* 0x00008b0000047ab9 */ /* 0x000fe40000000800 */
[----:B------:R3:W-:Y:S01]  /*49c60*/  @P6 STG.E desc[UR60][R246.64], R233 ;  /* 0x000000e9f6006986 */ /* 0x0007e2000c10193c */
[----:B------:R-:W-:Y:S01]  /*49c70*/  ISETP.LT.AND P6, PT, R16, UR6, !P4 ;  /* 0x0000000610007c0c */ /* 0x000fe2000e7c1270 */
[----:B-1----:R-:W-:Y:S01]  /*49c80*/  IMAD.WIDE R210, R3, 0x4, R150 ;  /* 0x0000000403d27825 */ /* 0x002fe200078e0296 */
[----:B------:R-:W-:Y:S01]  /*49c90*/  ISETP.LT.AND P5, PT, R19, UR8, !P4 ;  /* 0x0000000813007c0c */ /* 0x000fe2000e7a1270 */
[----:B------:R-:W-:Y:S01]  /*49ca0*/  ULDC UR6, c[0x0][0x228] ;  /* 0x00008a0000067ab9 */ /* 0x000fe20000000800 */
[----:B------:R-:W-:Y:S01]  /*49cb0*/  ISETP.LT.AND P1, PT, R18, UR10, !P4 ;  /* 0x0000000a12007c0c */ /* 0x000fe2000e721270 */
[----:B------:R-:W-:Y:S01]  /*49cc0*/  ULDC UR8, c[0x0][0x228] ;  /* 0x00008a0000087ab9 */ /* 0x000fe20000000800 */
[----:B--2---:R-:W-:Y:S01]  /*49cd0*/  VIADD R245, R3, UR26 ;  /* 0x0000001a03f57c36 */ /* 0x004fe20008000000 */
[----:B------:R-:W-:Y:S01]  /*49ce0*/  IADD3 R0, R7, 0x4d, RZ ;  /* 0x0000004d07007810 */ /* 0x000fe20007ffe0ff */
[----:B---3--:R-:W-:Y:S01]  /*49cf0*/  IMAD.WIDE R232, R3, 0x4, R148 ;  /* 0x0000000403e87825 */ /* 0x008fe200078e0294 */
[----:B------:R-:W-:Y:S01]  /*49d00*/  @P0 STG.E desc[UR60][R210.64], R229 ;  /* 0x000000e5d2000986 */ /* 0x000fe2000c10193c */
[----:B------:R-:W-:-:S02]  /*49d10*/  ULDC UR10, c[0x0][0x228] ;  /* 0x00008a00000a7ab9 */ /* 0x000fc40000000800 */
[C---:B------:R-:W-:Y:S01]  /*49d20*/  IMAD.WIDE R236, R245.reuse, 0x4, R208 ;  /* 0x00000004f5ec7825 */ /* 0x040fe200078e02d0 */
[----:B------:R-:W-:Y:S03]  /*49d30*/  @P3 STG.E desc[UR60][R232.64], R221 ;  /* 0x000000dde8003986 */ /* 0x000fe6000c10193c */
[----:B------:R-:W-:Y:S01]  /*49d40*/  IMAD.WIDE R240, R245, 0x4, R4 ;  /* 0x00000004f5f07825 */ /* 0x000fe200078e0204 */
[----:B------:R-:W-:-:S03]  /*49d50*/  ISETP.GE.AND P0, PT, R0, UR4, PT ;  /* 0x0000000400007c0c */ /* 0x000fc6000bf06270 */
[----:B------:R-:W-:Y:S01]  /*49d60*/  IMAD.WIDE R242, R245, 0x4, R150 ;  /* 0x00000004f5f27825 */ /* 0x000fe200078e0296 */
[----:B------:R-:W-:Y:S01]  /*49d70*/  @P6 STG.E desc[UR60][R236.64], R217 ;  /* 0x000000d9ec006986 */ /* 0x000fe2000c10193c */
[----:B------:R-:W-:-:S03]  /*49d80*/  ULDC UR4, c[0x0][0x228] ;  /* 0x00008a0000047ab9 */ /* 0x000fc60000000800 */
[----:B------:R1:W-:Y:S04]  /*49d90*/  @P5 STG.E desc[UR60][R240.64], R25 ;  /* 0x00000019f0005986 */ /* 0x0003e8000c10193c */
[----:B------:R2:W-:Y:S01]  /*49da0*/  @P1 STG.E desc[UR60][R242.64], R33 ;  /* 0x00000021f2001986 */ /* 0x0005e2000c10193c */
[----:B------:R-:W-:Y:S01]  /*49db0*/  ISETP.LT.AND P1, PT, R17, UR4, !P4 ;  /* 0x0000000411007c0c */ /* 0x000fe2000e721270 */
[----:B------:R-:W-:Y:S01]  /*49dc0*/  VIADD R0, R7, 0x4e ;  /* 0x0000004e07007836 */ /* 0x000fe20000000000 */
[----:B------:R-:W-:Y:S01]  /*49dd0*/  ULDC UR4, c[0x0][0x22c] ;  /* 0x00008b0000047ab9 */ /* 0x000fe20000000800 */
[----:B------:R-:W-:Y:S01]  /*49de0*/  ISETP.LT.AND P4, PT, R16, UR6, !P2 ;  /* 0x0000000610007c0c */ /* 0x000fe2000d781270 */
[----:B------:R-:W-:Y:S01]  /*49df0*/  ULDC UR6, c[0x0][0x228] ;  /* 0x00008a0000067ab9 */ /* 0x000fe20000000800 */
[----:B------:R-:W-:Y:S01]  /*49e00*/  ISETP.LT.AND P5, PT, R19, UR8, !P2 ;  /* 0x0000000813007c0c */ /* 0x000fe2000d7a1270 */
[----:B------:R-:W-:Y:S01]  /*49e10*/  ULDC UR8, c[0x0][0x228] ;  /* 0x00008a0000087ab9 */ /* 0x000fe20000000800 */
[----:B------:R-:W-:Y:S01]  /*49e20*/  ISETP.LT.AND P6, PT, R18, UR10, !P2 ;  /* 0x0000000a12007c0c */ /* 0x000fe2000d7c1270 */
[C---:B-1----:R-:W-:Y:S01]  /*49e30*/  IMAD.WIDE R24, R245.reuse, 0x4, R148 ;  /* 0x00000004f5187825 */ /* 0x042fe200078e0294 */
[----:B------:R-:W-:Y:S01]  /*49e40*/  ISETP.GE.AND P3, PT, R0, UR4, PT ;  /* 0x0000000400007c0c */ /* 0x000fe2000bf66270 */
[----:B------:R-:W-:Y:S01]  /*49e50*/  ULDC UR4, c[0x0][0x22c] ;  /* 0x00008b0000047ab9 */ /* 0x000fe20000000800 */
[----:B------:R-:W-:Y:S01]  /*49e60*/  IADD3 R3, R245, UR26, RZ ;  /* 0x0000001af5037c10 */ /* 0x000fe2000fffe0ff */
[----:B------:R-:W-:Y:S01]  /*49e70*/  VIADD R0, R7, 0x4f ;  /* 0x0000004f07007836 */ /* 0x000fe20000000000 */
[----:B------:R1:W-:Y:S01]  /*49e80*/  @P1 STG.E desc[UR60][R24.64], R29 ;  /* 0x0000001d18001986 */ /* 0x0003e2000c10193c */
[----:B------:R-:W-:-:S02]  /*49e90*/  ULDC UR10, c[0x0][0x228] ;  /* 0x00008a00000a7ab9 */ /* 0x000fc40000000800 */
[C---:B--2---:R-:W-:Y:S01]  /*49ea0*/  IMAD.WIDE R32, R3.reuse, 0x4, R208 ;  /* 0x0000000403207825 */ /* 0x044fe200078e02d0 */
[----:B------:R-:W-:Y:S01]  /*49eb0*/  ISETP.GE.AND P1, PT, R0, UR4, PT ;  /* 0x0000000400007c0c */ /* 0x000fe2000bf26270 */
[----:B------:R-:W-:Y:S02]  /*49ec0*/  ULDC UR4, c[0x0][0x228] ;  /* 0x00008a0000047ab9 */ /* 0x000fe40000000800 */
[----:B------:R-:W-:Y:S01]  /*49ed0*/  IMAD.WIDE R210, R3, 0x4, R4 ;  /* 0x0000000403d27825 */ /* 0x000fe200078e0204 */
[----:B------:R-:W-:Y:S01]  /*49ee0*/  ISETP.LT.AND P2, PT, R17, UR4, !P2 ;  /* 0x0000000411007c0c */ /* 0x000fe2000d741270 */
[----:B------:R-:W-:Y:S02]  /*49ef0*/  ULDC UR4, c[0x0][0x228] ;  /* 0x00008a0000047ab9 */ /* 0x000fe40000000800 */
[----:B------:R-:W-:Y:S01]  /*49f00*/  IMAD.WIDE R216, R3, 0x4, R150 ;  /* 0x0000000403d87825 */ /* 0x000fe200078e0296 */
[----:B------:R2:W-:Y:S01]  /*49f10*/  @P4 STG.E desc[UR60][R32.64], R238 ;  /* 0x000000ee20004986 */ /* 0x0005e2000c10193c */
[----:B------:R-:W-:Y:S01]  /*49f20*/  ISETP.LT.AND P4, PT, R16, UR4, !P0 ;  /* 0x0000000410007c0c */ /* 0x000fe2000c781270 */
[----:B------:R-:W-:-:S02]  /*49f30*/  ULDC UR4, c[0x0][0x228] ;  /* 0x00008a0000047ab9 */ /* 0x000fc40000000800 */
[----:B------:R3:W-:Y:S01]  /*49f40*/  @P5 STG.E desc[UR60][R210.64], R234 ;  /* 0x000000ead2005986 */ /* 0x0007e2000c10193c */
[----:B------:R-:W-:Y:S01]  /*49f50*/  ISETP.LT.AND P5, PT, R18, UR4, !P0 ;  /* 0x0000000412007c0c */ /* 0x000fe2000c7a1270 */
[C---:B------:R-:W-:Y:S02]  /*49f60*/  VIADD R221, R3.reuse, UR26 ;  /* 0x0000001a03dd7c36 */ /* 0x040fe40008000000 */
[----:B-1----:R-:W-:Y:S01]  /*49f70*/  IMAD.WIDE R24, R3, 0x4, R148 ;  /* 0x0000000403187825 */ /* 0x002fe200078e0294 */
[----:B------:R1:W-:Y:S01]  /*49f80*/  @P6 STG.E desc[UR60][R216.64], R230 ;  /* 0x000000e6d8006986 */ /* 0x0003e2000c10193c */
[----:B------:R-:W-:Y:S01]  /*49f90*/  ISETP.LT.AND P6, PT, R19, UR6, !P0 ;  /* 0x0000000613007c0c */ /* 0x000fe2000c7c1270 */
[----:B------:R-:W-:Y:S01]  /*49fa0*/  ULDC UR4, c[0x0][0x22c] ;  /* 0x00008b0000047ab9 */ /* 0x000fe20000000800 */
[----:B------:R-:W-:Y:S01]  /*49fb0*/  ISETP.LT.AND P0, PT, R17, UR8, !P0 ;  /* 0x0000000811007c0c */ /* 0x000fe2000c701270 */
[----:B------:R-:W-:Y:S01]  /*49fc0*/  IMAD.WIDE R28, R221, 0x4, R208 ;  /* 0x00000004dd1c7825 */ /* 0x000fe200078e02d0 */
[----:B------:R-:W-:Y:S01]  /*49fd0*/  IADD3 R0, R7, 0x50, RZ ;  /* 0x0000005007007810 */ /* 0x000fe20007ffe0ff */
[----:B------:R4:W-:Y:S01]  /*49fe0*/  @P2 STG.E desc[UR60][R24.64], R222 ;  /* 0x000000de18002986 */ /* 0x0009e2000c10193c */
[----:B------:R-:W-:Y:S01]  /*49ff0*/  ULDC UR6, c[0x0][0x228] ;  /* 0x00008a0000067ab9 */ /* 0x000fe20000000800 */
[----:B--2---:R-:W-:Y:S01]  /*4a000*/  IMAD.WIDE R32, R221, 0x4, R4 ;  /* 0x00000004dd207825 */ /* 0x004fe200078e0204 */
[----:B------:R-:W-:Y:S01]  /*4a010*/  ISETP.GE.AND P2, PT, R0, UR4, PT ;  /* 0x0000000400007c0c */ /* 0x000fe2000bf46270 */
[----:B------:R-:W-:-:S02]  /*4a020*/  ULDC UR4, c[0x0][0x228] ;  /* 0x00008a0000047ab9 */ /* 0x000fc40000000800 */
[C---:B---3--:R-:W-:Y:S01]  /*4a030*/  IMAD.WIDE R210, R221.reuse, 0x4, R150 ;  /* 0x00000004ddd27825 */ /* 0x048fe200078e0296 */
[----:B------:R2:W-:Y:S03]  /*4a040*/  @P4 STG.E desc[UR60][R28.64], R218 ;  /* 0x000000da1c004986 */ /* 0x0005e6000c10193c */
[----:B-1----:R-:W-:Y:S01]  /*4a050*/  IMAD.WIDE R216, R221, 0x4, R148 ;  /* 0x00000004ddd87825 */ /* 0x002fe200078e0294 */
[----:B------:R1:W-:Y:S01]  /*4a060*/  @P6 STG.E desc[UR60][R32.64], R26 ;  /* 0x0000001a20006986 */ /* 0x0003e2000c10193c */
[----:B------:R-:W-:Y:S01]  /*4a070*/  ISETP.LT.AND P4, PT, R16, UR4, !P3 ;  /* 0x0000000410007c0c */ /* 0x000fe2000df81270 */
[----:B------:R-:W-:Y:S01]  /*4a080*/  ULDC UR4, c[0x0][0x228] ;  /* 0x00008a0000047ab9 */ /* 0x000fe20000000800 */
[----:B------:R-:W-:Y:S01]  /*4a090*/  ULDC UR8, c[0x0][0x228] ;  /* 0x00008a0000087ab9 */ /* 0x000fe20000000800 */
[----:B------:R3:W-:Y:S01]  /*4a0a0*/  @P5 STG.E desc[UR60][R210.64], R34 ;  /* 0x00000022d2005986 */ /* 0x0007e2000c10193c */
[----:B------:R-:W-:Y:S01]  /*4a0b0*/  ISETP.LT.AND P5, PT, R18, UR6, !P3 ;  /* 0x0000000612007c0c */ /* 0x000fe2000dfa1270 */
[----:B------:R-:W-:Y:S01]  /*4a0c0*/  VIADD R0, R7, 0x51 ;  /* 0x0000005107007836 */ /* 0x000fe20000000000 */
[----:B------:R-:W-:Y:S01]  /*4a0d0*/  IADD3 R221, R221, UR26, RZ ;  /* 0x0000001adddd7c10 */ /* 0x000fe2000fffe0ff */
[----:B------:R3:W-:Y:S01]  /*4a0e0*/  @P0 STG.E desc[UR60][R216.64], R30 ;  /* 0x0000001ed8000986 */ /* 0x0007e2000c10193c */
[----:B------:R-:W-:Y:S01]  /*4a0f0*/  ISETP.LT.AND P0, PT, R19, UR4, !P3 ;  /* 0x0000000413007c0c */ /* 0x000fe2000df01270 */
[----:B------:R-:W-:Y:S01]  /*4a100*/  ULDC UR4, c[0x0][0x22c] ;  /* 0x00008b0000047ab9 */ /* 0x000fe20000000800 */
[----:B------:R-:W-:Y:S01]  /*4a110*/  ISETP.LT.AND P3, PT, R17, UR8, !P3 ;  /* 0x0000000811007c0c */ /* 0x000fe2000df61270 */
[----:B----4-:R-:W-:Y:S01]  /*4a120*/  IMAD.WIDE R24, R221, 0x4, R208 ;  /* 0x00000004dd187825 */ /* 0x010fe200078e02d0 */
[----:B------:R-:W-:Y:S01]  /*4a130*/  ISETP.LT.AND P6, PT, R16, UR10, !P1 ;  /* 0x0000000a10007c0c */ /* 0x000fe2000cfc1270 */
[----:B------:R-:W-:-:S02]  /*4a140*/  ULDC UR6, c[0x0][0x228] ;  /* 0x00008a0000067ab9 */ /* 0x000fc40000000800 */
[C---:B--2---:R-:W-:Y:S01]  /*4a150*/  IMAD.WIDE R28, R221.reuse, 0x4, R4 ;  /* 0x00000004dd1c7825 */ /* 0x044fe200078e0204 */
[----:B------:R2:W-:Y:S03]  /*4a160*/  @P4 STG.E desc[UR60][R24.64], R239 ;  /* 0x000000ef18004986 */ /* 0x0005e6000c10193c */
[C---:B-1----:R-:W-:Y:S01]  /*4a170*/  IMAD.WIDE R32, R221.reuse, 0x4, R150 ;  /* 0x00000004dd207825 */ /* 0x042fe200078e0296 */
[----:B------:R-:W-:-:S03]  /*4a180*/  IADD3 R3, R221, UR26, RZ ;  /* 0x0000001add037c10 */ /* 0x000fc6000fffe0ff */
[----:B---3--:R-:W-:Y:S01]  /*4a190*/  IMAD.WIDE R210, R221, 0x4, R148 ;  /* 0x00000004ddd27825 */ /* 0x008fe200078e0294 */
[----:B------:R-:W-:Y:S01]  /*4a1a0*/  ISETP.GE.AND P4, PT, R0, UR4, PT ;  /* 0x0000000400007c0c */ /* 0x000fe2000bf86270 */
[----:B------:R1:W-:Y:S01]  /*4a1b0*/  @P0 STG.E desc[UR60][R28.64], R235 ;  /* 0x000000eb1c000986 */ /* 0x0003e2000c10193c */
[----:B------:R-:W-:Y:S01]  /*4a1c0*/  ULDC UR4, c[0x0][0x228] ;  /* 0x00008a0000047ab9 */ /* 0x000fe20000000800 */
[----:B------:R-:W-:Y:S01]  /*4a1d0*/  ULDC UR8, c[0x0][0x228] ;  /* 0x00008a0000087ab9 */ /* 0x000fe20000000800 */
[----:B------:R-:W-:Y:S01]  /*4a1e0*/  ULDC UR10, c[0x0][0x228] ;  /* 0x00008a00000a7ab9 */ /* 0x000fe20000000800 */
[----:B------:R-:W-:Y:S01]  /*4a1f0*/  @P5 STG.E desc[UR60][R32.64], R231 ;  /* 0x000000e720005986 */ /* 0x000fe2000c10193c */
[----:B------:R-:W-:-:S03]  /*4a200*/  IMAD.WIDE R216, R3, 0x4, R208 ;  /* 0x0000000403d87825 */ /* 0x000fc600078e02d0 */
[----:B------:R-:W-:Y:S01]  /*4a210*/  @P3 STG.E desc[UR60][R210.64], R223 ;  /* 0x000000dfd2003986 */ /* 0x000fe2000c10193c */
[----:B------:R-:W-:Y:S01]  /*4a220*/  ISETP.LT.AND P3, PT, R19, UR4, !P1 ;  /* 0x0000000413007c0c */ /* 0x000fe2000cf61270 */
[----:B------:R-:W-:Y:S02]  /*4a230*/  ULDC UR4, c[0x0][0x228] ;  /* 0x00008a0000047ab9 */ /* 0x000fe40000000800 */
[----:B------:R-:W-:Y:S01]  /*4a240*/  ISETP.LT.AND P0, PT, R18, UR4, !P1 ;  /* 0x0000000412007c0c */ /* 0x000fe2000cf01270 */
[----:B------:R3:W-:Y:S01]  /*4a250*/  @P6 STG.E desc[UR60][R216.64], R219 ;  /* 0x000000dbd8006986 */ /* 0x0007e2000c10193c */
[----:B------:R-:W-:Y:S01]  /*4a260*/  ISETP.LT.AND P1, PT, R17, UR6, !P1 ;  /* 0x0000000611007c0c */ /* 0x000fe2000cf21270 */
[----:B--2---:R-:W-:Y:S01]  /*4a270*/  IMAD.WIDE R24, R3, 0x4, R4 ;  /* 0x0000000403187825 */ /* 0x004fe200078e0204 */
[----:B------:R-:W-:Y:S01]  /*4a280*/  ISETP.LT.AND P5, PT, R16, UR8, !P2 ;  /* 0x0000000810007c0c */ /* 0x000fe2000d7a1270 */
[----:B------:R-:W-:Y:S01]  /*4a290*/  ULDC UR4, c[0x0][0x22c] ;  /* 0x00008b0000047ab9 */ /* 0x000fe20000000800 */
[----:B------:R-:W-:Y:S01]  /*4a2a0*/  ISETP.LT.AND P6, PT, R19, UR10, !P2 ;  /* 0x0000000a13007c0c */ /* 0x000fe2000d7c1270 */
[----:B------:R-:W-:Y:S01]  /*4a2b0*/  VIADD R0, R7, 0x52 ;  /* 0x0000005207007836 */ /* 0x000fe20000000000 */
[----:B------:R-:W-:Y:S01]  /*4a2c0*/  ULDC UR6, c[0x0][0x228] ;  /* 0x00008a0000067ab9 */ /* 0x000fe20000000800 */
[C---:B-1----:R-:W-:Y:S01]  /*4a2d0*/  IMAD.WIDE R28, R3.reuse, 0x4, R150 ;  /* 0x00000004031c7825 */ /* 0x042fe200078e0296 */
[C---:B---3--:R-:W-:Y:S01]  /*4a2e0*/  IADD3 R219, R3.reuse, UR26, RZ ;  /* 0x0000001a03db7c10 */ /* 0x048fe2000fffe0ff */
[----:B------:R1:W-:Y:S02]  /*4a2f0*/  @P3 STG.E desc[UR60][R24.64], R27 ;  /* 0x0000001b18003986 */ /* 0x0003e4000c10193c */
[----:B------:R-:W-:Y:S01]  /*4a300*/  IMAD.WIDE R32, R3, 0x4, R148 ;  /* 0x0000000403207825 */ /* 0x000fe200078e0294 */
[----:B------:R-:W-:Y:S01]  /*4a310*/  ISETP.GE.AND P3, PT, R0, UR4, PT ;  /* 0x0000000400007c0c */ /* 0x000fe2000bf66270 */
[----:B------:R-:W-:Y:S01]  /*4a320*/  ULDC UR4, c[0x0][0x228] ;  /* 0x00008a0000047ab9 */ /* 0x000fe20000000800 */
[----:B------:R-:W-:Y:S01]  /*4a330*/  ULDC UR8, c[0x0][0x228] ;  /* 0x00008a0000087ab9 */ /* 0x000fe20000000800 */
[C---:B------:R-:W-:Y:S01]  /*4a340*/  IMAD.WIDE R210, R219.reuse, 0x4, R208 ;  /* 0x00000004dbd27825 */ /* 0x040fe200078e02d0 */
[----:B------:R2:W-:Y:S01]  /*4a350*/  @P0 STG.E desc[UR60][R28.64], R35 ;  /* 0x000000231c000986 */ /* 0x0005e2000c10193c */
[C---:B------:R-:W-:Y:S01]  /*4a360*/  ISETP.LT.AND P0, PT, R18.reuse, UR4, !P2 ;  /* 0x0000000412007c0c */ /* 0x040fe2000d701270 */
[----:B------:R-:W-:Y:S01]  /*4a370*/  ULDC UR4, c[0x0][0x228] ;  /* 0x00008a0000047ab9 */ /* 0x000fe20000000800 */
[----:B------:R-:W-:Y:S01]  /*4a380*/  IMAD.WIDE R216, R219, 0x4, R4 ;  /* 0x00000004dbd87825 */ /* 0x000fe200078e0204 */
[----:B------:R3:W-:Y:S01]  /*4a390*/  @P1 STG.E desc[UR60][R32.64], R31 ;  /* 0x0000001f20001986 */ /* 0x0007e2000c10193c */
[----:B------:R-:W-:Y:S01]  /*4a3a0*/  ISETP.LT.AND P2, PT, R17, UR4, !P2 ;  /* 0x0000000411007c0c */ /* 0x000fe2000d741270 */
[----:B------:R-:W-:Y:S01]  /*4a3b0*/  ULDC UR10, c[0x0][0x228] ;  /* 0x00008a00000a7ab9 */ /* 0x000fe20000000800 */
[----:B------:R-:W-:Y:S01]  /*4a3c0*/  VIADD R3, R219, UR26 ;  /* 0x0000001adb037c36 */ /* 0x000fe20008000000 */
[----:B------:R-:W-:Y:S01]  /*4a3d0*/  @P5 STG.E desc[UR60][R210.64], R20 ;  /* 0x00000014d2005986 */ /* 0x000fe2000c10193c */
[----:B------:R-:W-:Y:S01]  /*4a3e0*/  ISETP.LT.AND P5, PT, R19, UR8, !P4 ;  /* 0x0000000813007c0c */ /* 0x000fe2000e7a1270 */
[C---:B-1----:R-:W-:Y:S01]  /*4a3f0*/  IMAD.WIDE R24, R219.reuse, 0x4, R150 ;  /* 0x00000004db187825 */ /* 0x042fe200078e0296 */
[----:B------:R-:W-:Y:S01]  /*4a400*/  ISETP.LT.AND P1, PT, R18, UR10, !P4 ;  /* 0x0000000a12007c0c */ /* 0x000fe2000e721270 */
[----:B------:R-:W-:Y:S01]  /*4a410*/  @P6 STG.E desc[UR60][R216.64], R12 ;  /* 0x0000000cd8006986 */ /* 0x000fe2000c10193c */
[----:B------:R-:W-:Y:S01]  /*4a420*/  ISETP.LT.AND P6, PT, R16, UR6, !P4 ;  /* 0x0000000610007c0c */ /* 0x000fe2000e7c1270 */
[----:B------:R-:W-:Y:S01]  /*4a430*/  IMAD.WIDE R26, R219, 0x4, R148 ;  /* 0x00000004db1a7825 */ /* 0x000fe200078e0294 */
[----:B------:R-:W-:Y:S01]  /*4a440*/  IADD3 R0, R7, 0x53, RZ ;  /* 0x0000005307007810 */ /* 0x000fe20007ffe0ff */
[----:B------:R-:W-:-:S02]  /*4a450*/  ULDC UR4, c[0x0][0x22c] ;  /* 0x00008b0000047ab9 */ /* 0x000fc40000000800 */
[C---:B--2---:R-:W-:Y:S01]  /*4a460*/  IMAD.WIDE R28, R3.reuse, 0x4, R208 ;  /* 0x00000004031c7825 */ /* 0x044fe200078e02d0 */
[----:B------:R1:W-:Y:S03]  /*4a470*/  @P0 STG.E desc[UR60][R24.64], R8 ;  /* 0x0000000818000986 */ /* 0x0003e6000c10193c */
[C---:B---3--:R-:W-:Y:S01]  /*4a480*/  IMAD.WIDE R30, R3.reuse, 0x4, R4 ;  /* 0x00000004031e7825 */ /* 0x048fe200078e0204 */
[----:B------:R-:W-:Y:S03]  /*4a490*/  @P2 STG.E desc[UR60][R26.64], R40 ;  /* 0x000000281a002986 */ /* 0x000fe6000c10193c */
[----:B------:R-:W-:Y:S01]  /*4a4a0*/  IMAD.WIDE R32, R3, 0x4, R150 ;  /* 0x0000000403207825 */ /* 0x000fe200078e0296 */
[----:B------:R-:W-:Y:S01]  /*4a4b0*/  ISETP.GE.AND P0, PT, R0, UR4, PT ;  /* 0x0000000400007c0c */ /* 0x000fe2000bf06270 */
[----:B------:R-:W-:Y:S01]  /*4a4c0*/  @P6 STG.E desc[UR60][R28.64], R36 ;  /* 0x000000241c006986 */ /* 0x000fe2000c10193c */
[----:B------:R-:W-:Y:S01]  /*4a4d0*/  ULDC UR4, c[0x0][0x228] ;  /* 0x00008a0000047ab9 */ /* 0x000fe20000000800 */
[----:B------:R-:W-:Y:S01]  /*4a4e0*/  ULDC UR6, c[0x0][0x228] ;  /* 0x00008a0000067ab9 */ /* 0x000fe20000000800 */
[----:B------:R-:W-:Y:S01]  /*4a4f0*/  ULDC UR8, c[0x0][0x228] ;  /* 0x00008a0000087ab9 */ /* 0x000fe20000000800 */
[----:B------:R-:W-:Y:S01]  /*4a500*/  @P5 STG.E desc[UR60][R30.64], R64 ;  /* 0x000000401e005986 */ /* 0x000fe2000c10193c */
[----:B------:R-:W-:-:S03]  /*4a510*/  ULDC UR10, c[0x0][0x228] ;  /* 0x00008a00000a7ab9 */ /* 0x000fc60000000800 */
[----:B------:R2:W-:Y:S01]  /*4a520*/  @P1 STG.E desc[UR60][R32.64], R60 ;  /* 0x0000003c20001986 */ /* 0x0005e2000c10193c */
[----:B------:R-:W-:Y:S01]  /*4a530*/  ISETP.LT.AND P1, PT, R17, UR4, !P4 ;  /* 0x0000000411007c0c */ /* 0x000fe2000e721270 */
[----:B------:R-:W-:Y:S01]  /*4a540*/  VIADD R0, R7, 0x54 ;  /* 0x0000005407007836 */ /* 0x000fe20000000000 */
[----:B------:R-:W-:Y:S01]  /*4a550*/  ULDC UR4, c[0x0][0x22c] ;  /* 0x00008b0000047ab9 */ /* 0x000fe20000000800 */
[----:B------:R-:W-:Y:S01]  /*4a560*/  ISETP.LT.AND P4, PT, R16, UR6, !P3 ;  /* 0x0000000610007c0c */ /* 0x000fe2000df81270 */
[----:B-1----:R-:W-:Y:S01]  /*4a570*/  IMAD.WIDE R24, R3, 0x4, R148 ;  /* 0x0000000403187825 */ /* 0x002fe200078e0294 */
[----:B------:R-:W-:Y:S01]  /*4a580*/  ISETP.LT.AND P5, PT, R19, UR8, !P3 ;  /* 0x0000000813007c0c */ /* 0x000fe2000dfa1270 */
[----:B------:R-:W-:Y:S01]  /*4a590*/  ULDC UR6, c[0x0][0x228] ;  /* 0x00008a0000067ab9 */ /* 0x000fe20000000800 */
[----:B------:R-:W-:Y:S01]  /*4a5a0*/  ISETP.LT.AND P6, PT, R18, UR10, !P3 ;  /* 0x0000000a12007c0c */ /* 0x000fe2000dfc1270 */
[----:B------:R-:W-:Y:S01]  /*4a5b0*/  ULDC UR8, c[0x0][0x228] ;  /* 0x00008a0000087ab9 */ /* 0x000fe20000000800 */
[----:B------:R-:W-:Y:S01]  /*4a5c0*/  ISETP.GE.AND P2, PT, R0, UR4, PT ;  /* 0x0000000400007c0c */ /* 0x000fe2000bf46270 */
[----:B------:R-:W-:Y:S01]  /*4a5d0*/  VIADD R0, R7, 0x55 ;  /* 0x0000005507007836 */ /* 0x000fe20000000000 */
[----:B--2---:R-:W-:Y:S01]  /*4a5e0*/  IADD3 R33, R3, UR26, RZ ;  /* 0x0000001a03217c10 */ /* 0x004fe2000fffe0ff */
[----:B------:R-:W-:Y:S01]  /*4a5f0*/  ULDC UR4, c[0x0][0x22c] ;  /* 0x00008b0000047ab9 */ /* 0x000fe20000000800 */
[----:B------:R-:W-:Y:S01]  /*4a600*/  @P1 STG.E desc[UR60][R24.64], R56 ;  /* 0x0000003818001986 */ /* 0x000fe2000c10193c */
[----:B------:R-:W-:Y:S01]  /*4a610*/  ULDC UR10, c[0x0][0x228] ;  /* 0x00008a00000a7ab9 */ /* 0x000fe20000000800 */
[----:B------:R-:W-:Y:S01]  /*4a620*/  ISETP.GE.AND P1, PT, R0, UR4, PT ;  /* 0x0000000400007c0c */ /* 0x000fe2000bf26270 */
[----:B------:R-:W-:Y:S01]  /*4a630*/  IMAD.WIDE R26, R33, 0x4, R208 ;  /* 0x00000004211a7825 */ /* 0x000fe200078e02d0 */
[----:B------:R-:W-:-:S03]  /*4a640*/  ULDC UR4, c[0x0][0x228] ;  /* 0x00008a0000047ab9 */ /* 0x000fc60000000800 */
[----:B------:R-:W-:Y:S01]  /*4a650*/  IMAD.WIDE R28, R33, 0x4, R4 ;  /* 0x00000004211c7825 */ /* 0x000fe200078e0204 */
[----:B------:R-:W-:Y:S01]  /*4a660*/  ISETP.LT.AND P3, PT, R17, UR4, !P3 ;  /* 0x0000000411007c0c */ /* 0x000fe2000df61270 */
[----:B------:R-:W-:Y:S02]  /*4a670*/  ULDC UR4, c[0x0][0x228] ;  /* 0x00008a0000047ab9 */ /* 0x000fe40000000800 */
[C---:B------:R-:W-:Y:S01]  /*4a680*/  IMAD.WIDE R30, R33.reuse, 0x4, R150 ;  /* 0x00000004211e7825 */ /* 0x040fe200078e0296 */
[----:B------:R1:W-:Y:S01]  /*4a690*/  @P4 STG.E desc[UR60][R26.64], R21 ;  /* 0x000000151a004986 */ /* 0x0003e2000c10193c */
[----:B------:R-:W-:Y:S01]  /*4a6a0*/  ISETP.LT.AND P4, PT, R16, UR4, !P0 ;  /* 0x0000000410007c0c */ /* 0x000fe2000c781270 */
[----:B------:R-:W-:Y:S02]  /*4a6b0*/  ULDC UR4, c[0x0][0x228] ;  /* 0x00008a0000047ab9 */ /* 0x000fe40000000800 */
[----:B------:R2:W-:Y:S01]  /*4a6c0*/  @P5 STG.E desc[UR60][R28.64], R13 ;  /* 0x0000000d1c005986 */ /* 0x0005e2000c10193c */
[----:B------:R-:W-:Y:S01]  /*4a6d0*/  ISETP.LT.AND P5, PT, R18, UR4, !P0 ;  /* 0x0000000412007c0c */ /* 0x000fe2000c7a1270 */
[----:B------:R-:W-:Y:S01]  /*4a6e0*/  VIADD R3, R33, UR26 ;  /* 0x0000001a21037c36 */ /* 0x000fe20008000000 */
[----:B------:R-:W-:Y:S01]  /*4a6f0*/  IADD3 R0, R7, 0x56, RZ ;  /* 0x0000005607007810 */ /* 0x000fe20007ffe0ff */
[----:B------:R3:W-:Y:S01]  /*4a700*/  @P6 STG.E desc[UR60][R30.64], R9 ;  /* 0x000000091e006986 */ /* 0x0007e2000c10193c */
[----:B------:R-:W-:Y:S01]  /*4a710*/  ISETP.LT.AND P6, PT, R19, UR6, !P0 ;  /* 0x0000000613007c0c */ /* 0x000fe2000c7c1270 */
[----:B------:R-:W-:Y:S01]  /*4a720*/  ULDC UR4, c[0x0][0x22c] ;  /* 0x00008b0000047ab9 */ /* 0x000fe20000000800 */
[----:B------:R-:W-:Y:S01]  /*4a730*/  ISETP.LT.AND P0, PT, R17, UR8, !P0 ;  /* 0x0000000811007c0c */ /* 0x000fe2000c701270 */
[----:B-1----:R-:W-:Y:S01]  /*4a740*/  IMAD.WIDE R20, R3, 0x4, R4 ;  /* 0x0000000403147825 */ /* 0x002fe200078e0204 */
[----:B------:R-:W-:Y:S01]  /*4a750*/  ULDC UR6, c[0x0][0x228] ;  /* 0x00008a0000067ab9 */ /* 0x000fe20000000800 */
[----:B------:R-:W-:-:S02]  /*4a760*/  ULDC UR8, c[0x0][0x228] ;  /* 0x00008a0000087ab9 */ /* 0x000fc40000000800 */
[----:B--2---:R-:W-:-:S04]  /*4a770*/  IMAD.WIDE R12, R3, 0x4, R208 ;  /* 0x00000004030c7825 */ /* 0x004fc800078e02d0 */
[----:B---3--:R-:W-:-:S04]  /*4a780*/  IMAD.WIDE R8, R33, 0x4, R148 ;  /* 0x0000000421087825 */ /* 0x008fc800078e0294 */
[C---:B------:R-:W-:Y:S01]  /*4a790*/  IMAD.WIDE R24, R3.reuse, 0x4, R150 ;  /* 0x0000000403187825 */ /* 0x040fe200078e0296 */
[----:B------:R1:W-:Y:S01]  /*4a7a0*/  @P3 STG.E desc[UR60][R8.64], R41 ;  /* 0x0000002908003986 */ /* 0x0003e2000c10193c */
[----:B------:R-:W-:Y:S01]  /*4a7b0*/  ISETP.GE.AND P3, PT, R0, UR4, PT ;  /* 0x0000000400007c0c */ /* 0x000fe2000bf66270 */
[----:B------:R-:W-:Y:S01]  /*4a7c0*/  ULDC UR4, c[0x0][0x228] ;  /* 0x00008a0000047ab9 */ /* 0x000fe20000000800 */
[----:B------:R-:W-:Y:S01]  /*4a7d0*/  IMAD.WIDE R26, R3, 0x4, R148 ;  /* 0x00000004031a7825 */ /* 0x000fe200078e0294 */
[----:B------:R2:W-:Y:S01]  /*4a7e0*/  @P4 STG.E desc[UR60][R12.64], R37 ;  /* 0x000000250c004986 */ /* 0x0005e2000c10193c */
[----:B------:R-:W-:Y:S01]  /*4a7f0*/  ISETP.LT.AND P4, PT, R16, UR4, !P2 ;  /* 0x0000000410007c0c */ /* 0x000fe2000d781270 */
[----:B------:R-:W-:Y:S02]  /*4a800*/  ULDC UR4, c[0x0][0x228] ;  /* 0x00008a0000047ab9 */ /* 0x000fe40000000800 */
[----:B------:R3:W-:Y:S04]  /*4a810*/  @P6 STG.E desc[UR60][R20.64], R65 ;  /* 0x0000004114006986 */ /* 0x0007e8000c10193c */
        /* <DEDUP_REMOVED lines=8> */
[----:B-1----:R-:W-:Y:S01]  /*4a8a0*/  IMAD.WIDE R8, R3, 0x4, R208 ;  /* 0x0000000403087825 */ /* 0x002fe200078e02d0 */
[----:B------:R-:W-:Y:S01]  /*4a8b0*/  ISETP.LT.AND P6, PT, R16, UR10, !P1 ;  /* 0x0000000a10007c0c */ /* 0x000fe2000cfc1270 */
[----:B------:R-:W-:-:S02]  /*4a8c0*/  ULDC UR6, c[0x0][0x228] ;  /* 0x00008a0000067ab9 */ /* 0x000fc40000000800 */
[C---:B--2---:R-:W-:Y:S01]  /*4a8d0*/  IMAD.WIDE R12, R3.reuse, 0x4, R4 ;  /* 0x00000004030c7825 */ /* 0x044fe200078e0204 */
[----:B------:R1:W-:Y:S03]  /*4a8e0*/  @P4 STG.E desc[UR60][R8.64], R22 ;  /* 0x0000001608004986 */ /* 0x0003e6000c10193c */
[C---:B---3--:R-:W-:Y:S01]  /*4a8f0*/  IMAD.WIDE R20, R3.reuse, 0x4, R150 ;  /* 0x0000000403147825 */ /* 0x048fe200078e0296 */
[----:B------:R-:W-:-:S03]  /*4a900*/  IADD3 R29, R3, UR26, RZ ;  /* 0x0000001a031d7c10 */ /* 0x000fc6000fffe0ff */
[----:B----4-:R-:W-:Y:S01]  /*4a910*/  IMAD.WIDE R24, R3, 0x4, R148 ;  /* 0x0000000403187825 */ /* 0x010fe200078e0294 */
[----:B------:R-:W-:Y:S01]  /*4a920*/  ISETP.GE.AND P4, PT, R0, UR4, PT ;  /* 0x0000000400007c0c */ /* 0x000fe2000bf86270 */
[----:B------:R2:W-:Y:S01]  /*4a930*/  @P0 STG.E desc[UR60][R12.64], R14 ;  /* 0x0000000e0c000986 */ /* 0x0005e2000c10193c */
[----:B------:R-:W-:Y:S01]  /*4a940*/  ULDC UR4, c[0x0][0x228] ;  /* 0x00008a0000047ab9 */ /* 0x000fe20000000800 */
[----:B------:R-:W-:Y:S01]  /*4a950*/  ULDC UR8, c[0x0][0x228] ;  /* 0x00008a0000087ab9 */ /* 0x000fe20000000800 */
[----:B------:R-:W-:Y:S01]  /*4a960*/  ULDC UR10, c[0x0][0x228] ;  /* 0x00008a00000a7ab9 */ /* 0x000fe20000000800 */
[----:B------:R3:W-:Y:S01]  /*4a970*/  @P5 STG.E desc[UR60][R20.64], R10 ;  /* 0x0000000a14005986 */ /* 0x0007e2000c10193c */
[----:B------:R-:W-:-:S03]  /*4a980*/  IMAD.WIDE R26, R29, 0x4, R208 ;  /* 0x000000041d1a7825 */ /* 0x000fc600078e02d0 */
[----:B------:R4:W-:Y:S01]  /*4a990*/  @P2 STG.E desc[UR60][R24.64], R42 ;  /* 0x0000002a18002986 */ /* 0x0009e2000c10193c */
[----:B------:R-:W-:Y:S01]  /*4a9a0*/  ISETP.LT.AND P2, PT, R19, UR4, !P1 ;  /* 0x0000000413007c0c */ /* 0x000fe2000cf41270 */
[----:B------:R-:W-:Y:S02]  /*4a9b0*/  ULDC UR4, c[0x0][0x228] ;  /* 0x00008a0000047ab9 */ /* 0x000fe40000000800 */
[----:B------:R-:W-:Y:S01]  /*4a9c0*/  ISETP.LT.AND P0, PT, R18, UR4, !P1 ;  /* 0x0000000412007c0c */ /* 0x000fe2000cf01270 */
[----:B------:R4:W-:Y:S01]  /*4a9d0*/  @P6 STG.E desc[UR60][R26.64], R38 ;  /* 0x000000261a006986 */ /* 0x0009e2000c10193c */
[----:B------:R-:W-:Y:S01]  /*4a9e0*/  ISETP.LT.AND P1, PT, R17, UR6, !P1 ;  /* 0x0000000611007c0c */ /* 0x000fe2000cf21270 */
[----:B-1----:R-:W-:Y:S01]  /*4a9f0*/  IMAD.WIDE R8, R29, 0x4, R4 ;  /* 0x000000041d087825 */ /* 0x002fe200078e0204 */
[----:B------:R-:W-:Y:S01]  /*4aa00*/  ISETP.LT.AND P5, PT, R16, UR8, !P3 ;  /* 0x0000000810007c0c */ /* 0x000fe2000dfa1270 */
[----:B------:R-:W-:Y:S01]  /*4aa10*/  ULDC UR4, c[0x0][0x22c] ;  /* 0x00008b0000047ab9 */ /* 0x000fe20000000800 */
[----:B------:R-:W-:Y:S01]  /*4aa20*/  ISETP.LT.AND P6, PT, R19, UR10, !P3 ;  /* 0x0000000a13007c0c */ /* 0x000fe2000dfc1270 */
[----:B------:R-:W-:Y:S01]  /*4aa30*/  VIADD R0, R7, 0x58 ;  /* 0x0000005807007836 */ /* 0x000fe20000000000 */
[C---:B------:R-:W-:Y:S01]  /*4aa40*/  IADD3 R3, R29.reuse, UR26, RZ ;  /* 0x0000001a1d037c10 */ /* 0x040fe2000fffe0ff */
[C---:B--2---:R-:W-:Y:S01]  /*4aa50*/  IMAD.WIDE R12, R29.reuse, 0x4, R150 ;  /* 0x000000041d0c7825 */ /* 0x044fe200078e0296 */
[----:B------:R1:W-:Y:S01]  /*4aa60*/  @P2 STG.E desc[UR60][R8.64], R66 ;  /* 0x0000004208002986 */ /* 0x0003e2000c10193c */
[----:B------:R-:W-:Y:S01]  /*4aa70*/  ULDC UR6, c[0x0][0x228] ;  /* 0x00008a0000067ab9 */ /* 0x000fe20000000800 */
[----:B------:R-:W-:Y:S01]  /*4aa80*/  ISETP.GE.AND P2, PT, R0, UR4, PT ;  /* 0x0000000400007c0c */ /* 0x000fe2000bf46270 */
[----:B---3--:R-:W-:Y:S01]  /*4aa90*/  IMAD.WIDE R20, R29, 0x4, R148 ;  /* 0x000000041d147825 */ /* 0x008fe200078e0294 */
[----:B------:R-:W-:Y:S01]  /*4aaa0*/  ULDC UR4, c[0x0][0x228] ;  /* 0x00008a0000047ab9 */ /* 0x000fe20000000800 */
[----:B------:R2:W-:Y:S01]  /*4aab0*/  @P0 STG.E desc[UR60][R12.64], R62 ;  /* 0x0000003e0c000986 */ /* 0x0005e2000c10193c */
[----:B------:R-:W-:Y:S01]  /*4aac0*/  ULDC UR8, c[0x0][0x228] ;  /* 0x00008a0000087ab9 */ /* 0x000fe20000000800 */
[----:B----4-:R-:W-:Y:S01]  /*4aad0*/  IMAD.WIDE R24, R3, 0x4, R208 ;  /* 0x0000000403187825 */ /* 0x010fe200078e02d0 */
[----:B------:R-:W-:Y:S01]  /*4aae0*/  ISETP.LT.AND P0, PT, R18, UR4, !P3 ;  /* 0x0000000412007c0c */ /* 0x000fe2000df01270 */
[----:B------:R-:W-:-:S02]  /*4aaf0*/  ULDC UR10, c[0x0][0x228] ;  /* 0x00008a00000a7ab9 */ /* 0x000fc40000000800 */
[----:B------:R-:W-:Y:S01]  /*4ab00*/  IMAD.WIDE R26, R3, 0x4, R4 ;  /* 0x00000004031a7825 */ /* 0x000fe200078e0204 */
[----:B------:R-:W-:Y:S01]  /*4ab10*/  @P1 STG.E desc[UR60][R20.64], R58 ;  /* 0x0000003a14001986 */ /* 0x000fe2000c10193c */
[----:B------:R-:W-:Y:S02]  /*4ab20*/  ULDC UR4, c[0x0][0x228] ;  /* 0x00008a0000047ab9 */ /* 0x000fe40000000800 */
[----:B------:R-:W-:Y:S01]  /*4ab30*/  ISETP.LT.AND P3, PT, R17, UR4, !P3 ;  /* 0x0000000411007c0c */ /* 0x000fe2000df61270 */
[----:B------:R3:W-:Y:S01]  /*4ab40*/  @P5 STG.E desc[UR60][R24.64], R23 ;  /* 0x0000001718005986 */ /* 0x0007e2000c10193c */
[----:B------:R-:W-:Y:S01]  /*4ab50*/  ISETP.LT.AND P5, PT, R19, UR8, !P4 ;  /* 0x0000000813007c0c */ /* 0x000fe2000e7a1270 */
[C---:B-1----:R-:W-:Y:S01]  /*4ab60*/  IMAD.WIDE R8, R3.reuse, 0x4, R150 ;  /* 0x0000000403087825 */ /* 0x042fe200078e0296 */
[----:B------:R-:W-:Y:S01]  /*4ab70*/  ISETP.LT.AND P1, PT, R18, UR10, !P4 ;  /* 0x0000000a12007c0c */ /* 0x000fe2000e721270 */
[----:B------:R1:W-:Y:S01]  /*4ab80*/  @P6 STG.E desc[UR60][R26.64], R15 ;  /* 0x0000000f1a006986 */ /* 0x0003e2000c10193c */
[----:B------:R-:W-:Y:S01]  /*4ab90*/  ISETP.LT.AND P6, PT, R16, UR6, !P4 ;  /* 0x0000000610007c0c */ /* 0x000fe2000e7c1270 */
[----:B--2---:R-:W-:Y:S01]  /*4aba0*/  IMAD.WIDE R12, R3, 0x4, R148 ;  /* 0x00000004030c7825 */ /* 0x004fe200078e0294 */
[----:B------:R-:W-:Y:S01]  /*4abb0*/  IADD3 R0, R7, 0x59, RZ ;  /* 0x0000005907007810 */ /* 0x000fe20007ffe0ff */
[----:B------:R-:W-:-:S02]  /*4abc0*/  ULDC UR4, c[0x0][0x22c] ;  /* 0x00008b0000047ab9 */ /* 0x000fc40000000800 */
[----:B---3--:R-:W-:Y:S01]  /*4abd0*/  VIADD R25, R3, UR26 ;  /* 0x0000001a03197c36 */ /* 0x008fe20008000000 */
[----:B------:R2:W-:Y:S01]  /*4abe0*/  @P0 STG.E desc[UR60][R8.64], R11 ;  /* 0x0000000b08000986 */ /* 0x0005e2000c10193c */
[----:B------:R-:W-:Y:S01]  /*4abf0*/  ULDC UR6, c[0x0][0x228] ;  /* 0x00008a0000067ab9 */ /* 0x000fe20000000800 */
[----:B------:R-:W-:Y:S01]  /*4ac00*/  ULDC UR8, c[0x0][0x228] ;  /* 0x00008a0000087ab9 */ /* 0x000fe20000000800 */
[C---:B-1----:R-:W-:Y:S01]  /*4ac10*/  IMAD.WIDE R14, R25.reuse, 0x4, R208 ;  /* 0x00000004190e7825 */ /* 0x042fe200078e02d0 */
[----:B------:R1:W-:Y:S01]  /*4ac20*/  @P3 STG.E desc[UR60][R12.64], R43 ;  /* 0x0000002b0c003986 */ /* 0x0003e2000c10193c */
[----:B------:R-:W-:Y:S02]  /*4ac30*/  ULDC UR10, c[0x0][0x228] ;  /* 0x00008a00000a7ab9 */ /* 0x000fe40000000800 */
[----:B------:R-:W-:Y:S01]  /*4ac40*/  IMAD.WIDE R20, R25, 0x4, R4 ;  /* 0x0000000419147825 */ /* 0x000fe200078e0204 */
[----:B------:R-:W-:-:S03]  /*4ac50*/  ISETP.GE.AND P0, PT, R0, UR4, PT ;  /* 0x0000000400007c0c */ /* 0x000fc6000bf06270 */
[----:B------:R-:W-:Y:S01]  /*4ac60*/  IMAD.WIDE R22, R25, 0x4, R150 ;  /* 0x0000000419167825 */ /* 0x000fe200078e0296 */
[----:B------:R3:W-:Y:S01]  /*4ac70*/  @P6 STG.E desc[UR60][R14.64], R39 ;  /* 0x000000270e006986 */ /* 0x0007e2000c10193c */
[----:B------:R-:W-:-:S03]  /*4ac80*/  ULDC UR4, c[0x0][0x228] ;  /* 0x00008a0000047ab9 */ /* 0x000fc60000000800 */
[----:B------:R-:W-:Y:S04]  /*4ac90*/  @P5 STG.E desc[UR60][R20.64], R67 ;  /* 0x0000004314005986 */ /* 0x000fe8000c10193c */
[----:B------:R4:W-:Y:S01]  /*4aca0*/  @P1 STG.E desc[UR60][R22.64], R63 ;  /* 0x0000003f16001986 */ /* 0x0009e2000c10193c */
[----:B------:R-:W-:Y:S01]  /*4acb0*/  ISETP.LT.AND P1, PT, R17, UR4, !P4 ;  /* 0x0000000411007c0c */ /* 0x000fe2000e721270 */
[----:B------:R-:W-:Y:S01]  /*4acc0*/  VIADD R0, R7, 0x5a ;  /* 0x0000005a07007836 */ /* 0x000fe20000000000 */
[----:B------:R-:W-:Y:S01]  /*4acd0*/  ULDC UR4, c[0x0][0x22c] ;  /* 0x00008b0000047ab9 */ /* 0x000fe20000000800 */
[----:B------:R-:W-:Y:S01]  /*4ace0*/  ISETP.LT.AND P4, PT, R16, UR6, !P2 ;  /* 0x0000000610007c0c */ /* 0x000fe2000d781270 */
[----:B--2---:R-:W-:Y:S01]  /*4acf0*/  IMAD.WIDE R8, R25, 0x4, R148 ;  /* 0x0000000419087825 */ /* 0x004fe200078e0294 */
[----:B------:R-:W-:Y:S01]  /*4ad00*/  ISETP.LT.AND P5, PT, R19, UR8, !P2 ;  /* 0x0000000813007c0c */ /* 0x000fe2000d7a1270 */
[----:B------:R-:W-:Y:S01]  /*4ad10*/  ULDC UR6, c[0x0][0x228] ;  /* 0x00008a0000067ab9 */ /* 0x000fe20000000800 */
[----:B------:R-:W-:Y:S01]  /*4ad20*/  ISETP.LT.AND P6, PT, R18, UR10, !P2 ;  /* 0x0000000a12007c0c */ /* 0x000fe2000d7c1270 */
[----:B------:R-:W-:Y:S01]  /*4ad30*/  ULDC UR8, c[0x0][0x228] ;  /* 0x00008a0000087ab9 */ /* 0x000fe20000000800 */
[----:B------:R-:W-:Y:S01]  /*4ad40*/  ISETP.GE.AND P3, PT, R0, UR4, PT ;  /* 0x0000000400007c0c */ /* 0x000fe2000bf66270 */
[----:B------:R-:W-:Y:S01]  /*4ad50*/  VIADD R0, R7, 0x5b ;  /* 0x0000005b07007836 */ /* 0x000fe20000000000 */
[----:B------:R-:W-:Y:S01]  /*4ad60*/  IADD3 R3, R25, UR26, RZ ;  /* 0x0000001a19037c10 */ /* 0x000fe2000fffe0ff */
[----:B------:R-:W-:Y:S01]  /*4ad70*/  ULDC UR4, c[0x0][0x22c] ;  /* 0x00008b0000047ab9 */ /* 0x000fe20000000800 */
[----:B------:R2:W-:Y:S01]  /*4ad80*/  @P1 STG.E desc[UR60][R8.64], R59 ;  /* 0x0000003b08001986 */ /* 0x0005e2000c10193c */
[----:B------:R-:W-:Y:S01]  /*4ad90*/  ULDC UR10, c[0x0][0x228] ;  /* 0x00008a00000a7ab9 */ /* 0x000fe20000000800 */
[----:B------:R-:W-:Y:S01]  /*4ada0*/  ISETP.GE.AND P1, PT, R0, UR4, PT ;  /* 0x0000000400007c0c */ /* 0x000fe2000bf26270 */
[----:B------:R-:W-:Y:S01]  /*4adb0*/  IMAD.WIDE R10, R3, 0x4, R208 ;  /* 0x00000004030a7825 */ /* 0x000fe200078e02d0 */
[----:B------:R-:W-:-:S03]  /*4adc0*/  ULDC UR4, c[0x0][0x228] ;  /* 0x00008a0000047ab9 */ /* 0x000fc60000000800 */
[----:B-1----:R-:W-:Y:S01]  /*4add0*/  IMAD.WIDE R12, R3, 0x4, R4 ;  /* 0x00000004030c7825 */ /* 0x002fe200078e0204 */
[----:B------:R-:W-:Y:S01]  /*4ade0*/  ISETP.LT.AND P2, PT, R17, UR4, !P2 ;  /* 0x0000000411007c0c */ /* 0x000fe2000d741270 */
[----:B------:R-:W-:Y:S02]  /*4adf0*/  ULDC UR4, c[0x0][0x228] ;  /* 0x00008a0000047ab9 */ /* 0x000fe40000000800 */
[C---:B---3--:R-:W-:Y:S01]  /*4ae00*/  IMAD.WIDE R14, R3.reuse, 0x4, R150 ;  /* 0x00000004030e7825 */ /* 0x048fe200078e0296 */
[----:B------:R1:W-:Y:S01]  /*4ae10*/  @P4 STG.E desc[UR60][R10.64], R44 ;  /* 0x0000002c0a004986 */ /* 0x0003e2000c10193c */
[----:B------:R-:W-:Y:S01]  /*4ae20*/  ISETP.LT.AND P4, PT, R16, UR4, !P0 ;  /* 0x0000000410007c0c */ /* 0x000fe2000c781270 */
[----:B------:R-:W-:Y:S02]  /*4ae30*/  ULDC UR4, c[0x0][0x228] ;  /* 0x00008a0000047ab9 */ /* 0x000fe40000000800 */
[----:B------:R3:W-:Y:S01]  /*4ae40*/  @P5 STG.E desc[UR60][R12.64], R52 ;  /* 0x000000340c005986 */ /* 0x0007e2000c10193c */
[----:B------:R-:W-:Y:S01]  /*4ae50*/  ISETP.LT.AND P5, PT, R18, UR4, !P0 ;  /* 0x0000000412007c0c */ /* 0x000fe2000c7a1270 */
[----:B----4-:R-:W-:-:S02]  /*4ae60*/  VIADD R23, R3, UR26 ;  /* 0x0000001a03177c36 */ /* 0x010fc40008000000 */
[----:B--2---:R-:W-:Y:S01]  /*4ae70*/  IMAD.WIDE R8, R3, 0x4, R148 ;  /* 0x0000000403087825 */ /* 0x004fe200078e0294 */
[----:B------:R2:W-:Y:S01]  /*4ae80*/  @P6 STG.E desc[UR60][R14.64], R48 ;  /* 0x000000300e006986 */ /* 0x0005e2000c10193c */
[----:B------:R-:W-:Y:S01]  /*4ae90*/  ISETP.LT.AND P6, PT, R19, UR6, !P0 ;  /* 0x0000000613007c0c */ /* 0x000fe2000c7c1270 */
[----:B------:R-:W-:Y:S01]  /*4aea0*/  ULDC UR4, c[0x0][0x22c] ;  /* 0x00008b0000047ab9 */ /* 0x000fe20000000800 */
[----:B------:R-:W-:Y:S01]  /*4aeb0*/  ISETP.LT.AND P0, PT, R17, UR8, !P0 ;  /* 0x0000000811007c0c */ /* 0x000fe2000c701270 */
[----:B-1----:R-:W-:Y:S01]  /*4aec0*/  IMAD.WIDE R10, R23, 0x4, R208 ;  /* 0x00000004170a7825 */ /* 0x002fe200078e02d0 */
[----:B------:R-:W-:Y:S01]  /*4aed0*/  IADD3 R0, R7, 0x5c, RZ ;  /* 0x0000005c07007810 */ /* 0x000fe20007ffe0ff */
[----:B------:R1:W-:Y:S01]  /*4aee0*/  @P2 STG.E desc[UR60][R8.64], R92 ;  /* 0x0000005c08002986 */ /* 0x0003e2000c10193c */
[----:B------:R-:W-:Y:S01]  /*4aef0*/  ULDC UR6, c[0x0][0x228] ;  /* 0x00008a0000067ab9 */ /* 0x000fe20000000800 */
[----:B---3--:R-:W-:Y:S01]  /*4af00*/  IMAD.WIDE R12, R23, 0x4, R4 ;  /* 0x00000004170c7825 */ /* 0x008fe200078e0204 */
[----:B------:R-:W-:Y:S01]  /*4af10*/  ISETP.GE.AND P2, PT, R0, UR4, PT ;  /* 0x0000000400007c0c */ /* 0x000fe2000bf46270 */
[----:B------:R-:W-:-:S02]  /*4af20*/  ULDC UR4, c[0x0][0x228] ;  /* 0x00008a0000047ab9 */ /* 0x000fc40000000800 */
[C---:B--2---:R-:W-:Y:S01]  /*4af30*/  IMAD.WIDE R14, R23.reuse, 0x4, R150 ;  /* 0x00000004170e7825 */ /* 0x044fe200078e0296 */
[----:B------:R2:W-:Y:S03]  /*4af40*/  @P4 STG.E desc[UR60][R10.64], R88 ;  /* 0x000000580a004986 */ /* 0x0005e6000c10193c */
[----:B------:R-:W-:Y:S01]  /*4af50*/  IMAD.WIDE R20, R23, 0x4, R148 ;  /* 0x0000000417147825 */ /* 0x000fe200078e0294 */
        /* <DEDUP_REMOVED lines=51> */
[----:B------:R3:W-:Y:S01]  /*4b290*/  @P1 STG.E desc[UR60][R12.64], R105 ;  /* 0x000000690c001986 */ /* 0x0007e2000c10193c */
[----:B------:R-:W-:Y:S02]  /*4b2a0*/  ULDC UR4, c[0x0][0x228] ;  /* 0x00008a0000047ab9 */ /* 0x000fe40000000800 */
[----:B------:R-:W-:Y:S01]  /*4b2b0*/  ISETP.LT.AND P2, PT, R17, UR4, !P2 ;  /* 0x0000000411007c0c */ /* 0x000fe2000d741270 */
[----:B------:R4:W-:Y:S01]  /*4b2c0*/  @P5 STG.E desc[UR60][R14.64], R46 ;  /* 0x0000002e0e005986 */ /* 0x0009e2000c10193c */
[----:B------:R-:W-:Y:S01]  /*4b2d0*/  ISETP.LT.AND P5, PT, R19, UR8, !P4 ;  /* 0x0000000813007c0c */ /* 0x000fe2000e7a1270 */
[C---:B------:R-:W-:Y:S01]  /*4b2e0*/  VIADD R3, R23.reuse, UR26 ;  /* 0x0000001a17037c36 */ /* 0x040fe20008000000 */
[----:B------:R-:W-:Y:S01]  /*4b2f0*/  ISETP.LT.AND P1, PT, R18, UR10, !P4 ;  /* 0x0000000a12007c0c */ /* 0x000fe2000e721270 */
[----:B------:R4:W-:Y:S01]  /*4b300*/  @P6 STG.E desc[UR60][R20.64], R54 ;  /* 0x0000003614006986 */ /* 0x0009e2000c10193c */
[----:B------:R-:W-:Y:S01]  /*4b310*/  ISETP.LT.AND P6, PT, R16, UR6, !P4 ;  /* 0x0000000610007c0c */ /* 0x000fe2000e7c1270 */
[----:B-1----:R-:W-:Y:S01]  /*4b320*/  IMAD.WIDE R8, R23, 0x4, R150 ;  /* 0x0000000417087825 */ /* 0x002fe200078e0296 */
[----:B------:R-:W-:Y:S01]  /*4b330*/  IADD3 R0, R7, 0x5f, RZ ;  /* 0x0000005f07007810 */ /* 0x000fe20007ffe0ff */
[----:B------:R-:W-:Y:S01]  /*4b340*/  ULDC UR4, c[0x0][0x22c] ;  /* 0x00008b0000047ab9 */ /* 0x000fe20000000800 */
[----:B------:R-:W-:Y:S01]  /*4b350*/  ULDC UR6, c[0x0][0x228] ;  /* 0x00008a0000067ab9 */ /* 0x000fe20000000800 */
[----:B--2---:R-:W-:Y:S01]  /*4b360*/  IMAD.WIDE R10, R23, 0x4, R148 ;  /* 0x00000004170a7825 */ /* 0x004fe200078e0294 */
[----:B------:R1:W-:Y:S01]  /*4b370*/  @P0 STG.E desc[UR60][R8.64], R50 ;  /* 0x0000003208000986 */ /* 0x0003e2000c10193c */
[----:B------:R-:W-:-:S02]  /*4b380*/  ULDC UR8, c[0x0][0x228] ;  /* 0x00008a0000087ab9 */ /* 0x000fc40000000800 */
[C---:B---3--:R-:W-:Y:S01]  /*4b390*/  IMAD.WIDE R12, R3.reuse, 0x4, R208 ;  /* 0x00000004030c7825 */ /* 0x048fe200078e02d0 */
[----:B------:R-:W-:Y:S01]  /*4b3a0*/  @P2 STG.E desc[UR60][R10.64], R94 ;  /* 0x0000005e0a002986 */ /* 0x000fe2000c10193c */
[----:B------:R-:W-:Y:S02]  /*4b3b0*/  ULDC UR10, c[0x0][0x228] ;  /* 0x00008a00000a7ab9 */ /* 0x000fe40000000800 */
[----:B----4-:R-:W-:Y:S01]  /*4b3c0*/  IMAD.WIDE R14, R3, 0x4, R4 ;  /* 0x00000004030e7825 */ /* 0x010fe200078e0204 */
[----:B------:R-:W-:-:S03]  /*4b3d0*/  ISETP.GE.AND P0, PT, R0, UR4, PT ;  /* 0x0000000400007c0c */ /* 0x000fc6000bf06270 */
[----:B------:R-:W-:Y:S01]  /*4b3e0*/  IMAD.WIDE R20, R3, 0x4, R150 ;  /* 0x0000000403147825 */ /* 0x000fe200078e0296 */
[----:B------:R-:W-:Y:S01]  /*4b3f0*/  @P6 STG.E desc[UR60][R12.64], R90 ;  /* 0x0000005a0c006986 */ /* 0x000fe2000c10193c */
[----:B------:R-:W-:-:S03]  /*4b400*/  ULDC UR4, c[0x0][0x228] ;  /* 0x00008a0000047ab9 */ /* 0x000fc60000000800 */
[----:B------:R-:W-:Y:S04]  /*4b410*/  @P5 STG.E desc[UR60][R14.64], R114 ;  /* 0x000000720e005986 */ /* 0x000fe8000c10193c */
        /* <DEDUP_REMOVED lines=14> */
[----:B------:R1:W-:Y:S01]  /*4b500*/  @P1 STG.E desc[UR60][R8.64], R106 ;  /* 0x0000006a08001986 */ /* 0x0003e2000c10193c */
        /* <DEDUP_REMOVED lines=13> */
[----:B------:R-:W-:-:S02]  /*4b5e0*/  VIADD R3, R21, UR26 ;  /* 0x0000001a15037c36 */ /* 0x000fc40008000000 */
[----:B-1----:R-:W-:Y:S01]  /*4b5f0*/  IMAD.WIDE R8, R21, 0x4, R148 ;  /* 0x0000000415087825 */ /* 0x002fe200078e0294 */
[----:B------:R1:W-:Y:S01]  /*4b600*/  @P6 STG.E desc[UR60][R14.64], R51 ;  /* 0x000000330e006986 */ /* 0x0003e2000c10193c */
[----:B------:R-:W-:Y:S01]  /*4b610*/  ISETP.LT.AND P6, PT, R19, UR6, !P0 ;  /* 0x0000000613007c0c */ /* 0x000fe2000c7c1270 */
[----:B------:R-:W-:Y:S01]  /*4b620*/  ULDC UR4, c[0x0][0x22c] ;  /* 0x00008b0000047ab9 */ /* 0x000fe20000000800 */
[----:B------:R-:W-:Y:S01]  /*4b630*/  ISETP.LT.AND P0, PT, R17, UR8, !P0 ;  /* 0x0000000811007c0c */ /* 0x000fe2000c701270 */
[----:B--2---:R-:W-:Y:S01]  /*4b640*/  IMAD.WIDE R10, R3, 0x4, R208 ;  /* 0x00000004030a7825 */ /* 0x004fe200078e02d0 */
[----:B------:R-:W-:Y:S01]  /*4b650*/  IADD3 R0, R7, 0x62, RZ ;  /* 0x0000006207007810 */ /* 0x000fe20007ffe0ff */
[----:B------:R2:W-:Y:S01]  /*4b660*/  @P3 STG.E desc[UR60][R8.64], R95 ;  /* 0x0000005f08003986 */ /* 0x0005e2000c10193c */
[----:B------:R-:W-:Y:S01]  /*4b670*/  ULDC UR6, c[0x0][0x228] ;  /* 0x00008a0000067ab9 */ /* 0x000fe20000000800 */
[----:B---3--:R-:W-:Y:S01]  /*4b680*/  IMAD.WIDE R12, R3, 0x4, R4 ;  /* 0x00000004030c7825 */ /* 0x008fe200078e0204 */
[----:B------:R-:W-:Y:S01]  /*4b690*/  ISETP.GE.AND P3, PT, R0, UR4, PT ;  /* 0x0000000400007c0c */ /* 0x000fe2000bf66270 */
[----:B------:R-:W-:-:S02]  /*4b6a0*/  ULDC UR4, c[0x0][0x228] ;  /* 0x00008a0000047ab9 */ /* 0x000fc40000000800 */
[C---:B-1----:R-:W-:Y:S01]  /*4b6b0*/  IMAD.WIDE R14, R3.reuse, 0x4, R150 ;  /* 0x00000004030e7825 */ /* 0x042fe200078e0296 */
        /* <DEDUP_REMOVED lines=14> */
[----:B--2---:R-:W-:Y:S01]  /*4b7a0*/  IMAD.WIDE R8, R3, 0x4, R208 ;  /* 0x0000000403087825 */ /* 0x004fe200078e02d0 */
[----:B------:R-:W-:Y:S01]  /*4b7b0*/  ISETP.LT.AND P6, PT, R16, UR10, !P1 ;  /* 0x0000000a10007c0c */ /* 0x000fe2000cfc1270 */
[----:B------:R-:W-:-:S02]  /*4b7c0*/  ULDC UR6, c[0x0][0x228] ;  /* 0x00008a0000067ab9 */ /* 0x000fc40000000800 */
[C---:B-1----:R-:W-:Y:S01]  /*4b7d0*/  IMAD.WIDE R10, R3.reuse, 0x4, R4 ;  /* 0x00000004030a7825 */ /* 0x042fe200078e0204 */
        /* <DEDUP_REMOVED lines=52> */
[----:B------:R2:W-:Y:S01]  /*4bb20*/  @P3 STG.E desc[UR60][R10.64], R121 ;  /* 0x000000790a003986 */ /* 0x0005e2000c10193c */
[----:B------:R-:W-:Y:S02]  /*4bb30*/  ULDC UR10, c[0x0][0x228] ;  /* 0x00008a00000a7ab9 */ /* 0x000fe40000000800 */
[----:B----4-:R-:W-:Y:S01]  /*4bb40*/  IMAD.WIDE R14, R23, 0x4, R4 ;  /* 0x00000004170e7825 */ /* 0x010fe200078e0204 */
[----:B------:R-:W-:-:S03]  /*4bb50*/  ISETP.GE.AND P0, PT, R0, UR4, PT ;  /* 0x0000000400007c0c */ /* 0x000fc6000bf06270 */
[----:B------:R-:W-:Y:S01]  /*4bb60*/  IMAD.WIDE R20, R23, 0x4, R150 ;  /* 0x0000000417147825 */ /* 0x000fe200078e0296 */
[----:B------:R3:W-:Y:S01]  /*4bb70*/  @P6 STG.E desc[UR60][R12.64], R117 ;  /* 0x000000750c006986 */ /* 0x0007e2000c10193c */
[----:B------:R-:W-:-:S03]  /*4bb80*/  ULDC UR4, c[0x0][0x228] ;  /* 0x00008a0000047ab9 */ /* 0x000fc60000000800 */
[----:B------:R4:W-:Y:S04]  /*4bb90*/  @P5 STG.E desc[UR60][R14.64], R133 ;  /* 0x000000850e005986 */ /* 0x0009e8000c10193c */
[----:B------:R-:W-:Y:S01]  /*4bba0*/  @P1 STG.E desc[UR60][R20.64], R153 ;  /* 0x0000009914001986 */ /* 0x000fe2000c10193c */
        /* <DEDUP_REMOVED lines=16> */
[----:B--2---:R-:W-:Y:S01]  /*4bcb0*/  IMAD.WIDE R10, R3, 0x4, R208 ;  /* 0x00000004030a7825 */ /* 0x004fe200078e02d0 */
[----:B------:R-:W-:-:S03]  /*4bcc0*/  ULDC UR4, c[0x0][0x228] ;  /* 0x00008a0000047ab9 */ /* 0x000fc60000000800 */
[----:B---3--:R-:W-:Y:S01]  /*4bcd0*/  IMAD.WIDE R12, R3, 0x4, R4 ;  /* 0x00000004030c7825 */ /* 0x008fe200078e0204 */
[----:B------:R-:W-:Y:S01]  /*4bce0*/  ISETP.LT.AND P2, PT, R17, UR4, !P2 ;  /* 0x0000000411007c0c */ /* 0x000fe2000d741270 */
[----:B------:R-:W-:Y:S02]  /*4bcf0*/  ULDC UR4, c[0x0][0x228] ;  /* 0x00008a0000047ab9 */ /* 0x000fe40000000800 */
[C---:B----4-:R-:W-:Y:S01]  /*4bd00*/  IMAD.WIDE R14, R3.reuse, 0x4, R150 ;  /* 0x00000004030e7825 */ /* 0x050fe200078e0296 */
        /* <DEDUP_REMOVED lines=100> */
[----:B------:R-:W-:Y:S01]  /*4c350*/  ISETP.LT.AND P6, PT, R16, UR6, !P3 ;  /* 0x0000000610007c0c */ /* 0x000fe2000dfc1270 */
[----:B------:R-:W-:Y:S01]  /*4c360*/  ULDC UR4, c[0x0][0x22c] ;  /* 0x00008b0000047ab9 */ /* 0x000fe20000000800 */
[----:B------:R-:W-:Y:S01]  /*4c370*/  ISETP.LT.AND P4, PT, R19, UR8, !P3 ;  /* 0x0000000813007c0c */ /* 0x000fe2000df81270 */
[C---:B-1----:R-:W-:Y:S01]  /*4c380*/  IMAD.WIDE R8, R3.reuse, 0x4, R148 ;  /* 0x0000000403087825 */ /* 0x042fe200078e0294 */
[----:B------:R-:W-:Y:S01]  /*4c390*/  ISETP.LT.AND P5, PT, R18, UR10, !P3 ;  /* 0x0000000a12007c0c */ /* 0x000fe2000dfa1270 */
[----:B------:R-:W-:Y:S01]  /*4c3a0*/  ULDC UR6, c[0x0][0x228] ;  /* 0x00008a0000067ab9 */ /* 0x000fe20000000800 */
[----:B------:R-:W-:Y:S01]  /*4c3b0*/  IADD3 R3, R3, UR26, RZ ;  /* 0x0000001a03037c10 */ /* 0x000fe2000fffe0ff */
[----:B------:R-:W-:Y:S01]  /*4c3c0*/  ULDC UR8, c[0x0][0x228] ;  /* 0x00008a0000087ab9 */ /* 0x000fe20000000800 */
[----:B------:R-:W-:Y:S01]  /*4c3d0*/  ISETP.GE.AND P2, PT, R0, UR4, PT ;  /* 0x0000000400007c0c */ /* 0x000fe2000bf46270 */
[----:B------:R-:W-:Y:S01]  /*4c3e0*/  VIADD R0, R7, 0x6d ;  /* 0x0000006d07007836 */ /* 0x000fe20000000000 */
[----:B------:R-:W-:Y:S01]  /*4c3f0*/  ULDC UR4, c[0x0][0x22c] ;  /* 0x00008b0000047ab9 */ /* 0x000fe20000000800 */
[----:B------:R1:W-:Y:S01]  /*4c400*/  @P1 STG.E desc[UR60][R8.64], R140 ;  /* 0x0000008c08001986 */ /* 0x0003e2000c10193c */
[C---:B--2---:R-:W-:Y:S01]  /*4c410*/  IMAD.WIDE R10, R3.reuse, 0x4, R208 ;  /* 0x00000004030a7825 */ /* 0x044fe200078e02d0 */
[----:B------:R-:W-:Y:S01]  /*4c420*/  ULDC UR10, c[0x0][0x228] ;  /* 0x00008a00000a7ab9 */ /* 0x000fe20000000800 */
[----:B------:R-:W-:Y:S01]  /*4c430*/  ISETP.GE.AND P1, PT, R0, UR4, PT ;  /* 0x0000000400007c0c */ /* 0x000fe2000bf26270 */
[----:B------:R-:W-:Y:S01]  /*4c440*/  ULDC UR4, c[0x0][0x228] ;  /* 0x00008a0000047ab9 */ /* 0x000fe20000000800 */
[----:B---3--:R-:W-:Y:S01]  /*4c450*/  IMAD.WIDE R12, R3, 0x4, R4 ;  /* 0x00000004030c7825 */ /* 0x008fe200078e0204 */
[----:B------:R-:W-:Y:S01]  /*4c460*/  ISETP.LT.AND P3, PT, R17, UR4, !P3 ;  /* 0x0000000411007c0c */ /* 0x000fe2000df61270 */
[----:B------:R2:W-:Y:S01]  /*4c470*/  @P6 STG.E desc[UR60][R10.64], R129 ;  /* 0x000000810a006986 */ /* 0x0005e2000c10193c */
[----:B------:R-:W-:Y:S01]  /*4c480*/  ULDC UR4, c[0x0][0x228] ;  /* 0x00008a0000047ab9 */ /* 0x000fe20000000800 */
[----:B----4-:R-:W-:-:S02]  /*4c490*/  IMAD.WIDE R14, R3, 0x4, R150 ;  /* 0x00000004030e7825 */ /* 0x010fc400078e0296 */
[----:B------:R3:W-:Y:S01]  /*4c4a0*/  @P4 STG.E desc[UR60][R12.64], R125 ;  /* 0x0000007d0c004986 */ /* 0x0007e2000c10193c */
[----:B------:R-:W-:Y:S01]  /*4c4b0*/  ISETP.LT.AND P4, PT, R16, UR4, !P0 ;  /* 0x0000000410007c0c */ /* 0x000fe2000c781270 */
[----:B-1----:R-:W-:Y:S01]  /*4c4c0*/  IMAD.WIDE R8, R3, 0x4, R148 ;  /* 0x0000000403087825 */ /* 0x002fe200078e0294 */
[----:B------:R-:W-:Y:S01]  /*4c4d0*/  ISETP.LT.AND P6, PT, R19, UR6, !P0 ;  /* 0x0000000613007c0c */ /* 0x000fe2000c7c1270 */
[----:B------:R1:W-:Y:S01]  /*4c4e0*/  @P5 STG.E desc[UR60][R14.64], R73 ;  /* 0x000000490e005986 */ /* 0x0003e2000c10193c */
[----:B------:R-:W-:Y:S01]  /*4c4f0*/  ISETP.LT.AND P5, PT, R18, UR8, !P0 ;  /* 0x0000000812007c0c */ /* 0x000fe2000c7a1270 */
[----:B------:R-:W-:Y:S01]  /*4c500*/  VIADD R0, R7, 0x6e ;  /* 0x0000006e07007836 */ /* 0x000fe20000000000 */
[----:B------:R-:W-:Y:S01]  /*4c510*/  IADD3 R3, R3, UR26, RZ ;  /* 0x0000001a03037c10 */ /* 0x000fe2000fffe0ff */
[----:B------:R-:W-:Y:S01]  /*4c520*/  ULDC UR4, c[0x0][0x22c] ;  /* 0x00008b0000047ab9 */ /* 0x000fe20000000800 */
[----:B------:R-:W-:Y:S01]  /*4c530*/  ISETP.LT.AND P0, PT, R17, UR10, !P0 ;  /* 0x0000000a11007c0c */ /* 0x000fe2000c701270 */
[----:B------:R4:W-:Y:S01]  /*4c540*/  @P3 STG.E desc[UR60][R8.64], R161 ;  /* 0x000000a108003986 */ /* 0x0009e2000c10193c */
[----:B------:R-:W-:Y:S01]  /*4c550*/  ULDC UR6, c[0x0][0x228] ;  /* 0x00008a0000067ab9 */ /* 0x000fe20000000800 */
[----:B--2---:R-:W-:Y:S01]  /*4c560*/  IMAD.WIDE R10, R3, 0x4, R208 ;  /* 0x00000004030a7825 */ /* 0x004fe200078e02d0 */
[----:B------:R-:W-:-:S03]  /*4c570*/  ULDC UR8, c[0x0][0x228] ;  /* 0x00008a0000087ab9 */ /* 0x000fc60000000800 */
[----:B---3--:R-:W-:Y:S01]  /*4c580*/  IMAD.WIDE R12, R3, 0x4, R4 ;  /* 0x00000004030c7825 */ /* 0x008fe200078e0204 */
[----:B------:R-:W-:-:S03]  /*4c590*/  ISETP.GE.AND P3, PT, R0, UR4, PT ;  /* 0x0000000400007c0c */ /* 0x000fc6000bf66270 */
[C---:B-1----:R-:W-:Y:S01]  /*4c5a0*/  IMAD.WIDE R14, R3.reuse, 0x4, R150 ;  /* 0x00000004030e7825 */ /* 0x042fe200078e0296 */
[----:B------:R1:W-:Y:S01]  /*4c5b0*/  @P4 STG.E desc[UR60][R10.64], R157 ;  /* 0x0000009d0a004986 */ /* 0x0003e2000c10193c */
[----:B------:R-:W-:Y:S01]  /*4c5c0*/  ULDC UR4, c[0x0][0x228] ;  /* 0x00008a0000047ab9 */ /* 0x000fe20000000800 */
[----:B------:R-:W-:Y:S01]  /*4c5d0*/  ULDC UR10, c[0x0][0x228] ;  /* 0x00008a00000a7ab9 */ /* 0x000fe20000000800 */
[----:B------:R-:W-:Y:S01]  /*4c5e0*/  IMAD.WIDE R20, R3, 0x4, R148 ;  /* 0x0000000403147825 */ /* 0x000fe200078e0294 */
[----:B------:R2:W-:Y:S04]  /*4c5f0*/  @P6 STG.E desc[UR60][R12.64], R169 ;  /* 0x000000a90c006986 */ /* 0x0005e8000c10193c */
[----:B------:R3:W-:Y:S01]  /*4c600*/  @P5 STG.E desc[UR60][R14.64], R165 ;  /* 0x000000a50e005986 */ /* 0x0007e2000c10193c */
[----:B------:R-:W-:Y:S01]  /*4c610*/  ISETP.LT.AND P5, PT, R16, UR4, !P2 ;  /* 0x0000000410007c0c */ /* 0x000fe2000d7a1270 */
[----:B------:R-:W-:-:S02]  /*4c620*/  ULDC UR4, c[0x0][0x228] ;  /* 0x00008a0000047ab9 */ /* 0x000fc40000000800 */
[----:B------:R3:W-:Y:S01]  /*4c630*/  @P0 STG.E desc[UR60][R20.64], R141 ;  /* 0x0000008d14000986 */ /* 0x0007e2000c10193c */
[----:B------:R-:W-:Y:S01]  /*4c640*/  ISETP.LT.AND P0, PT, R19, UR4, !P2 ;  /* 0x0000000413007c0c */ /* 0x000fe2000d701270 */
[----:B------:R-:W-:Y:S01]  /*4c650*/  VIADD R3, R3, UR26 ;  /* 0x0000001a03037c36 */ /* 0x000fe20008000000 */
[----:B------:R-:W-:Y:S01]  /*4c660*/  ISETP.LT.AND P4, PT, R18, UR6, !P2 ;  /* 0x0000000612007c0c */ /* 0x000fe2000d781270 */
[----:B------:R-:W-:Y:S01]  /*4c670*/  ULDC UR4, c[0x0][0x22c] ;  /* 0x00008b0000047ab9 */ /* 0x000fe20000000800 */
[----:B------:R-:W-:Y:S01]  /*4c680*/  ISETP.LT.AND P2, PT, R17, UR8, !P2 ;  /* 0x0000000811007c0c */ /* 0x000fe2000d741270 */
[----:B----4-:R-:W-:Y:S01]  /*4c690*/  IMAD.WIDE R8, R3, 0x4, R208 ;  /* 0x0000000403087825 */ /* 0x010fe200078e02d0 */
[----:B------:R-:W-:Y:S01]  /*4c6a0*/  IADD3 R0, R7, 0x6f, RZ ;  /* 0x0000006f07007810 */ /* 0x000fe20007ffe0ff */
[----:B------:R-:W-:Y:S01]  /*4c6b0*/  ULDC UR6, c[0x0][0x228] ;  /* 0x00008a0000067ab9 */ /* 0x000fe20000000800 */
[----:B------:R-:W-:Y:S01]  /*4c6c0*/  ISETP.LT.AND P6, PT, R16, UR10, !P1 ;  /* 0x0000000a10007c0c */ /* 0x000fe2000cfc1270 */
[C---:B-1----:R-:W-:Y:S01]  /*4c6d0*/  IMAD.WIDE R10, R3.reuse, 0x4, R4 ;  /* 0x00000004030a7825 */ /* 0x042fe200078e0204 */
[----:B------:R1:W-:Y:S01]  /*4c6e0*/  @P5 STG.E desc[UR60][R8.64], R130 ;  /* 0x0000008208005986 */ /* 0x0003e2000c10193c */
[C---:B------:R-:W-:Y:S01]  /*4c6f0*/  IADD3 R23, R3.reuse, UR26, RZ ;  /* 0x0000001a03177c10 */ /* 0x040fe2000fffe0ff */
[----:B------:R-:W-:Y:S01]  /*4c700*/  ULDC UR8, c[0x0][0x228] ;  /* 0x00008a0000087ab9 */ /* 0x000fe20000000800 */
[----:B--2---:R-:W-:Y:S01]  /*4c710*/  IMAD.WIDE R12, R3, 0x4, R150 ;  /* 0x00000004030c7825 */ /* 0x004fe200078e0296 */
[----:B------:R-:W-:Y:S01]  /*4c720*/  ISETP.GE.AND P5, PT, R0, UR4, PT ;  /* 0x0000000400007c0c */ /* 0x000fe2000bfa6270 */
[----:B------:R-:W-:-:S02]  /*4c730*/  ULDC UR4, c[0x0][0x228] ;  /* 0x00008a0000047ab9 */ /* 0x000fc40000000800 */
[----:B---3--:R-:W-:Y:S01]  /*4c740*/  IMAD.WIDE R14, R3, 0x4, R148 ;  /* 0x00000004030e7825 */ /* 0x008fe200078e0294 */
[----:B------:R2:W-:Y:S01]  /*4c750*/  @P0 STG.E desc[UR60][R10.64], R126 ;  /* 0x0000007e0a000986 */ /* 0x0005e2000c10193c */
[----:B------:R-:W-:Y:S01]  /*4c760*/  ISETP.LT.AND P0, PT, R19, UR4, !P1 ;  /* 0x0000000413007c0c */ /* 0x000fe2000cf01270 */
[----:B------:R-:W-:Y:S01]  /*4c770*/  ULDC UR4, c[0x0][0x228] ;  /* 0x00008a0000047ab9 */ /* 0x000fe20000000800 */
[----:B------:R-:W-:Y:S01]  /*4c780*/  IMAD.WIDE R20, R23, 0x4, R208 ;  /* 0x0000000417147825 */ /* 0x000fe200078e02d0 */
[----:B------:R3:W-:Y:S01]  /*4c790*/  @P4 STG.E desc[UR60][R12.64], R74 ;  /* 0x0000004a0c004986 */ /* 0x0007e2000c10193c */
[----:B------:R-:W-:-:S03]  /*4c7a0*/  ULDC UR10, c[0x0][0x228] ;  /* 0x00008a00000a7ab9 */ /* 0x000fc60000000800 */
[----:B------:R4:W-:Y:S01]  /*4c7b0*/  @P2 STG.E desc[UR60][R14.64], R162 ;  /* 0x000000a20e002986 */ /* 0x0009e2000c10193c */
[----:B------:R-:W-:Y:S01]  /*4c7c0*/  ISETP.LT.AND P2, PT, R18, UR4, !P1 ;  /* 0x0000000412007c0c */ /* 0x000fe2000cf41270 */
[----:B-1----:R-:W-:Y:S01]  /*4c7d0*/  IMAD.WIDE R8, R23, 0x4, R4 ;  /* 0x0000000417087825 */ /* 0x002fe200078e0204 */
[----:B------:R-:W-:Y:S01]  /*4c7e0*/  ISETP.LT.AND P1, PT, R17, UR6, !P1 ;  /* 0x0000000611007c0c */ /* 0x000fe2000cf21270 */
[----:B------:R1:W-:Y:S01]  /*4c7f0*/  @P6 STG.E desc[UR60][R20.64], R158 ;  /* 0x0000009e14006986 */ /* 0x0003e2000c10193c */
[----:B------:R-:W-:Y:S01]  /*4c800*/  ISETP.LT.AND P6, PT, R16, UR8, !P3 ;  /* 0x0000000810007c0c */ /* 0x000fe2000dfc1270 */
[----:B------:R-:W-:Y:S01]  /*4c810*/  VIADD R3, R23, UR26 ;  /* 0x0000001a17037c36 */ /* 0x000fe20008000000 */
[----:B------:R-:W-:Y:S01]  /*4c820*/  ISETP.LT.AND P4, PT, R19, UR10, !P3 ;  /* 0x0000000a13007c0c */ /* 0x000fe2000df81270 */
[----:B--2---:R-:W-:Y:S01]  /*4c830*/  IMAD.WIDE R10, R23, 0x4, R150 ;  /* 0x00000004170a7825 */ /* 0x004fe200078e0296 */
[----:B------:R-:W-:Y:S01]  /*4c840*/  IADD3 R0, R7, 0x70, RZ ;  /* 0x0000007007007810 */ /* 0x000fe20007ffe0ff */
[----:B------:R-:W-:-:S02]  /*4c850*/  ULDC UR4, c[0x0][0x22c] ;  /* 0x00008b0000047ab9 */ /* 0x000fc40000000800 */
[----:B---3--:R-:W-:Y:S01]  /*4c860*/  IMAD.WIDE R12, R23, 0x4, R148 ;  /* 0x00000004170c7825 */ /* 0x008fe200078e0294 */
[----:B------:R2:W-:Y:S01]  /*4c870*/  @P0 STG.E desc[UR60][R8.64], R170 ;  /* 0x000000aa08000986 */ /* 0x0005e2000c10193c */
[----:B------:R-:W-:Y:S01]  /*4c880*/  ISETP.GE.AND P0, PT, R0, UR4, PT ;  /* 0x0000000400007c0c */ /* 0x000fe2000bf06270 */
[----:B------:R-:W-:Y:S01]  /*4c890*/  ULDC UR4, c[0x0][0x228] ;  /* 0x00008a0000047ab9 */ /* 0x000fe20000000800 */
[C---:B----4-:R-:W-:Y:S01]  /*4c8a0*/  IMAD.WIDE R14, R3.reuse, 0x4, R208 ;  /* 0x00000004030e7825 */ /* 0x050fe200078e02d0 */
[----:B------:R3:W-:Y:S01]  /*4c8b0*/  @P2 STG.E desc[UR60][R10.64], R166 ;  /* 0x000000a60a002986 */ /* 0x0007e2000c10193c */
[----:B------:R-:W-:Y:S01]  /*4c8c0*/  ULDC UR6, c[0x0][0x228] ;  /* 0x00008a0000067ab9 */ /* 0x000fe20000000800 */
[----:B------:R-:W-:Y:S01]  /*4c8d0*/  ULDC UR8, c[0x0][0x228] ;  /* 0x00008a0000087ab9 */ /* 0x000fe20000000800 */
[----:B-1----:R-:W-:Y:S01]  /*4c8e0*/  IMAD.WIDE R20, R3, 0x4, R4 ;  /* 0x0000000403147825 */ /* 0x002fe200078e0204 */
[----:B------:R1:W-:Y:S01]  /*4c8f0*/  @P1 STG.E desc[UR60][R12.64], R142 ;  /* 0x0000008e0c001986 */ /* 0x0003e2000c10193c */
[----:B------:R-:W-:Y:S01]  /*4c900*/  ISETP.LT.AND P1, PT, R18, UR4, !P3 ;  /* 0x0000000412007c0c */ /* 0x000fe2000df21270 */
[----:B------:R-:W-:Y:S01]  /*4c910*/  ULDC UR4, c[0x0][0x228] ;  /* 0x00008a0000047ab9 */ /* 0x000fe20000000800 */
[----:B------:R-:W-:Y:S01]  /*4c920*/  ISETP.LT.AND P3, PT, R17, UR6, !P3 ;  /* 0x0000000611007c0c */ /* 0x000fe2000df61270 */
[----:B------:R4:W-:Y:S01]  /*4c930*/  @P6 STG.E desc[UR60][R14.64], R131 ;  /* 0x000000830e006986 */ /* 0x0009e2000c10193c */
[----:B------:R-:W-:Y:S01]  /*4c940*/  ULDC UR10, c[0x0][0x228] ;  /* 0x00008a00000a7ab9 */ /* 0x000fe20000000800 */
[----:B------:R-:W-:-:S02]  /*4c950*/  ISETP.LT.AND P6, PT, R16, UR4, !P5 ;  /* 0x0000000410007c0c */ /* 0x000fc4000efc1270 */
[----:B------:R-:W-:Y:S01]  /*4c960*/  IADD3 R25, R3, UR26, RZ ;  /* 0x0000001a03197c10 */ /* 0x000fe2000fffe0ff */
[----:B------:R4:W-:Y:S01]  /*4c970*/  @P4 STG.E desc[UR60][R20.64], R127 ;  /* 0x0000007f14004986 */ /* 0x0009e2000c10193c */
[----:B------:R-:W-:Y:S01]  /*4c980*/  ISETP.LT.AND P4, PT, R19, UR8, !P5 ;  /* 0x0000000813007c0c */ /* 0x000fe2000ef81270 */
[----:B--2---:R-:W-:Y:S01]  /*4c990*/  IMAD.WIDE R8, R3, 0x4, R150 ;  /* 0x0000000403087825 */ /* 0x004fe200078e0296 */
[----:B------:R-:W-:Y:S01]  /*4c9a0*/  ISETP.LT.AND P2, PT, R18, UR10, !P5 ;  /* 0x0000000a12007c0c */ /* 0x000fe2000ef41270 */
[----:B------:R-:W-:Y:S01]  /*4c9b0*/  ULDC UR4, c[0x0][0x22c] ;  /* 0x00008b0000047ab9 */ /* 0x000fe20000000800 */
[----:B------:R-:W-:Y:S01]  /*4c9c0*/  ISETP.LT.AND P5, PT, R17, UR12, !P5 ;  /* 0x0000000c11007c0c */ /* 0x000fe2000efa1270 */
[----:B---3--:R-:W-:Y:S01]  /*4c9d0*/  IMAD.WIDE R10, R3, 0x4, R148 ;  /* 0x00000004030a7825 */ /* 0x008fe200078e0294 */
[----:B------:R-:W-:Y:S01]  /*4c9e0*/  @P1 STG.E desc[UR60][R8.64], R75 ;  /* 0x0000004b08001986 */ /* 0x000fe2000c10193c */
[----:B------:R-:W-:Y:S01]  /*4c9f0*/  ULDC UR6, c[0x0][0x228] ;  /* 0x00008a0000067ab9 */ /* 0x000fe20000000800 */
[----:B------:R-:W-:Y:S01]  /*4ca00*/  ULDC UR8, c[0x0][0x228] ;  /* 0x00008a0000087ab9 */ /* 0x000fe20000000800 */
[----:B------:R-:W-:-:S02]  /*4ca10*/  VIADD R0, R7, 0x71 ;  /* 0x0000007107007836 */ /* 0x000fc40000000000 */
[C---:B-1----:R-:W-:Y:S01]  /*4ca20*/  IMAD.WIDE R12, R25.reuse, 0x4, R208 ;  /* 0x00000004190c7825 */ /* 0x042fe200078e02d0 */
[----:B------:R-:W-:Y:S01]  /*4ca30*/  @P3 STG.E desc[UR60][R10.64], R163 ;  /* 0x000000a30a003986 */ /* 0x000fe2000c10193c */
[----:B------:R-:W-:Y:S02]  /*4ca40*/  ULDC UR10, c[0x0][0x228] ;  /* 0x00008a00000a7ab9 */ /* 0x000fe40000000800 */
[----:B----4-:R-:W-:Y:S01]  /*4ca50*/  IMAD.WIDE R14, R25, 0x4, R4 ;  /* 0x00000004190e7825 */ /* 0x010fe200078e0204 */
[----:B------:R-:W-:-:S03]  /*4ca60*/  ISETP.GE.AND P1, PT, R0, UR4, PT ;  /* 0x0000000400007c0c */ /* 0x000fc6000bf26270 */
[C---:B------:R-:W-:Y:S01]  /*4ca70*/  IMAD.WIDE R20, R25.reuse, 0x4, R150 ;  /* 0x0000000419147825 */ /* 0x040fe200078e0296 */
[----:B------:R-:W-:Y:S01]  /*4ca80*/  @P6 STG.E desc[UR60][R12.64], R159 ;  /* 0x0000009f0c006986 */ /* 0x000fe2000c10193c */
[----:B------:R-:W-:Y:S01]  /*4ca90*/  ULDC UR4, c[0x0][0x228] ;  /* 0x00008a0000047ab9 */ /* 0x000fe20000000800 */
[----:B------:R-:W-:Y:S01]  /*4caa0*/  ULDC UR12, c[0x0][0x228] ;  /* 0x00008a00000c7ab9 */ /* 0x000fe20000000800 */
[----:B------:R-:W-:Y:S01]  /*4cab0*/  IMAD.WIDE R22, R25, 0x4, R148 ;  /* 0x0000000419167825 */ /* 0x000fe200078e0294 */
[----:B------:R1:W-:Y:S01]  /*4cac0*/  @P4 STG.E desc[UR60][R14.64], R171 ;  /* 0x000000ab0e004986 */ /* 0x0003e2000c10193c */
[----:B------:R-:W-:Y:S01]  /*4cad0*/  ISETP.LT.AND P3, PT, R16, UR4, !P0 ;  /* 0x0000000410007c0c */ /* 0x000fe2000c761270 */
[----:B------:R-:W-:Y:S02]  /*4cae0*/  ULDC UR4, c[0x0][0x22c] ;  /* 0x00008b0000047ab9 */ /* 0x000fe40000000800 */
[----:B------:R2:W-:Y:S01]  /*4caf0*/  @P2 STG.E desc[UR60][R20.64], R167 ;  /* 0x000000a714002986 */ /* 0x0005e2000c10193c */
[----:B------:R-:W-:Y:S01]  /*4cb00*/  ISETP.LT.AND P4, PT, R18, UR8, !P0 ;  /* 0x0000000812007c0c */ /* 0x000fe2000c781270 */
[----:B------:R-:W-:Y:S01]  /*4cb10*/  VIADD R0, R7, 0x72 ;  /* 0x0000007207007836 */ /* 0x000fe20000000000 */
[----:B------:R-:W-:Y:S01]  /*4cb20*/  ISETP.LT.AND P6, PT, R16, UR12, !P1 ;  /* 0x0000000c10007c0c */ /* 0x000fe2000cfc1270 */
[----:B------:R-:W-:Y:S01]  /*4cb30*/  @P5 STG.E desc[UR60][R22.64], R143 ;  /* 0x0000008f16005986 */ /* 0x000fe2000c10193c */
[----:B------:R-:W-:Y:S01]  /*4cb40*/  ISETP.LT.AND P5, PT, R19, UR6, !P0 ;  /* 0x0000000613007c0c */ /* 0x000fe2000c7a1270 */
[----:B------:R-:W-:Y:S01]  /*4cb50*/  ULDC UR6, c[0x0][0x228] ;  /* 0x00008a0000067ab9 */ /* 0x000fe20000000800 */
[----:B------:R-:W-:Y:S01]  /*4cb60*/  ISETP.LT.AND P0, PT, R17, UR10, !P0 ;  /* 0x0000000a11007c0c */ /* 0x000fe2000c701270 */
[----:B------:R-:W-:Y:S01]  /*4cb70*/  ULDC UR8, c[0x0][0x228] ;  /* 0x00008a0000087ab9 */ /* 0x000fe20000000800 */
[----:B-1----:R-:W-:Y:S01]  /*4cb80*/  IADD3 R15, R25, UR26, RZ ;  /* 0x0000001a190f7c10 */ /* 0x002fe2000fffe0ff */
[----:B------:R-:W-:Y:S01]  /*4cb90*/  ULDC UR10, c[0x0][0x228] ;  /* 0x00008a00000a7ab9 */ /* 0x000fe20000000800 */
[----:B------:R-:W-:Y:S01]  /*4cba0*/  ISETP.GE.AND P2, PT, R0, UR4, PT ;  /* 0x0000000400007c0c */ /* 0x000fe2000bf46270 */
[----:B------:R-:W-:Y:S01]  /*4cbb0*/  ULDC UR4, c[0x0][0x228] ;  /* 0x00008a0000047ab9 */ /* 0x000fe20000000800 */
[----:B------:R-:W-:Y:S01]  /*4cbc0*/  ULDC UR12, c[0x0][0x228] ;  /* 0x00008a00000c7ab9 */ /* 0x000fe20000000800 */
[----:B------:R-:W-:-:S04]  /*4cbd0*/  IMAD.WIDE R8, R15, 0x4, R208 ;  /* 0x000000040f087825 */ /* 0x000fc800078e02d0 */
[C---:B------:R-:W-:Y:S01]  /*4cbe0*/  IMAD.WIDE R10, R15.reuse, 0x4, R4 ;  /* 0x000000040f0a7825 */ /* 0x040fe200078e0204 */
[----:B------:R1:W-:Y:S03]  /*4cbf0*/  @P3 STG.E desc[UR60][R8.64], R76 ;  /* 0x0000004c08003986 */ /* 0x0003e6000c10193c */
[C---:B------:R-:W-:Y:S02]  /*4cc00*/  VIADD R3, R15.reuse, UR26 ;  /* 0x0000001a0f037c36 */ /* 0x040fe40008000000 */
[C---:B------:R-:W-:Y:S01]  /*4cc10*/  IMAD.WIDE R12, R15.reuse, 0x4, R150 ;  /* 0x000000040f0c7825 */ /* 0x040fe200078e0296 */
[----:B------:R3:W-:Y:S03]  /*4cc20*/  @P5 STG.E desc[UR60][R10.64], R176 ;  /* 0x000000b00a005986 */ /* 0x0007e6000c10193c */
[----:B------:R-:W-:Y:S01]  /*4cc30*/  IMAD.WIDE R14, R15, 0x4, R148 ;  /* 0x000000040f0e7825 */ /* 0x000fe200078e0294 */
[----:B------:R4:W-:Y:S01]  /*4cc40*/  @P4 STG.E desc[UR60][R12.64], R180 ;  /* 0x000000b40c004986 */ /* 0x0009e2000c10193c */
[----:B------:R-:W-:Y:S01]  /*4cc50*/  ISETP.LT.AND P3, PT, R19, UR4, !P1 ;  /* 0x0000000413007c0c */ /* 0x000fe2000cf61270 */
[----:B------:R-:W-:Y:S01]  /*4cc60*/  ULDC UR4, c[0x0][0x22c] ;  /* 0x00008b0000047ab9 */ /* 0x000fe20000000800 */
[----:B------:R-:W-:Y:S01]  /*4cc70*/  ISETP.LT.AND P4, PT, R18, UR6, !P1 ;  /* 0x0000000612007c0c */ /* 0x000fe2000cf81270 */
[----:B------:R4:W-:Y:S01]  /*4cc80*/  @P0 STG.E desc[UR60][R14.64], R188 ;  /* 0x000000bc0e000986 */ /* 0x0009e2000c10193c */
[----:B------:R-:W-:Y:S01]  /*4cc90*/  ISETP.LT.AND P0, PT, R17, UR8, !P1 ;  /* 0x0000000811007c0c */ /* 0x000fe2000cf01270 */
[----:B--2---:R-:W-:Y:S01]  /*4cca0*/  IMAD.WIDE R20, R3, 0x4, R208 ;  /* 0x0000000403147825 */ /* 0x004fe200078e02d0 */
[----:B------:R-:W-:Y:S01]  /*4ccb0*/  ISETP.LT.AND P5, PT, R16, UR10, !P2 ;  /* 0x0000000a10007c0c */ /* 0x000fe2000d7a1270 */
[----:B------:R-:W-:Y:S01]  /*4ccc0*/  ULDC UR6, c[0x0][0x228] ;  /* 0x00008a0000067ab9 */ /* 0x000fe20000000800 */
[----:B------:R-:W-:Y:S01]  /*4ccd0*/  IADD3 R0, R7, 0x73, RZ ;  /* 0x0000007307007810 */ /* 0x000fe20007ffe0ff */
[C---:B-1----:R-:W-:Y:S01]  /*4cce0*/  IMAD.WIDE R8, R3.reuse, 0x4, R4 ;  /* 0x0000000403087825 */ /* 0x042fe200078e0204 */
[----:B------:R1:W-:Y:S03]  /*4ccf0*/  @P6 STG.E desc[UR60][R20.64], R172 ;  /* 0x000000ac14006986 */ /* 0x0003e6000c10193c */
[----:B---3--:R-:W-:Y:S01]  /*4cd00*/  IMAD.WIDE R10, R3, 0x4, R150 ;  /* 0x00000004030a7825 */ /* 0x008fe200078e0296 */
[----:B------:R-:W-:-:S03]  /*4cd10*/  ISETP.GE.AND P1, PT, R0, UR4, PT ;  /* 0x0000000400007c0c */ /* 0x000fc6000bf26270 */
[C---:B------:R-:W-:Y:S02]  /*4cd20*/  VIADD R23, R3.reuse, UR26 ;  /* 0x0000001a03177c36 */ /* 0x040fe40008000000 */
[----:B----4-:R-:W-:Y:S01]  /*4cd30*/  IMAD.WIDE R12, R3, 0x4, R148 ;  /* 0x00000004030c7825 */ /* 0x010fe200078e0294 */
[----:B------:R2:W-:Y:S01]  /*4cd40*/  @P3 STG.E desc[UR60][R8.64], R196 ;  /* 0x000000c408003986 */ /* 0x0005e2000c10193c */
[----:B------:R-:W-:Y:S01]  /*4cd50*/  ISETP.LT.AND P6, PT, R19, UR12, !P2 ;  /* 0x0000000c13007c0c */ /* 0x000fe2000d7c1270 */
[----:B------:R-:W-:Y:S01]  /*4cd60*/  ULDC UR4, c[0x0][0x228] ;  /* 0x00008a0000047ab9 */ /* 0x000fe20000000800 */
[----:B------:R-:W-:Y:S01]  /*4cd70*/  IMAD.WIDE R14, R23, 0x4, R208 ;  /* 0x00000004170e7825 */ /* 0x000fe200078e02d0 */
[----:B------:R3:W-:Y:S01]  /*4cd80*/  @P4 STG.E desc[UR60][R10.64], R184 ;  /* 0x000000b80a004986 */ /* 0x0007e2000c10193c */
[----:B------:R-:W-:Y:S01]  /*4cd90*/  ULDC UR8, c[0x0][0x228] ;  /* 0x00008a0000087ab9 */ /* 0x000fe20000000800 */
[----:B------:R-:W-:Y:S01]  /*4cda0*/  ULDC UR10, c[0x0][0x228] ;  /* 0x00008a00000a7ab9 */ /* 0x000fe20000000800 */
[----:B------:R-:W-:Y:S01]  /*4cdb0*/  IADD3 R0, R7, 0x74, RZ ;  /* 0x0000007407007810 */ /* 0x000fe20007ffe0ff */
[----:B------:R4:W-:Y:S01]  /*4cdc0*/  @P0 STG.E desc[UR60][R12.64], R192 ;  /* 0x000000c00c000986 */ /* 0x0009e2000c10193c */
[----:B------:R-:W-:Y:S01]  /*4cdd0*/  ISETP.LT.AND P0, PT, R18, UR4, !P2 ;  /* 0x0000000412007c0c */ /* 0x000fe2000d701270 */
[----:B-1----:R-:W-:Y:S01]  /*4cde0*/  IMAD.WIDE R20, R23, 0x4, R4 ;  /* 0x0000000417147825 */ /* 0x002fe200078e0204 */
[----:B------:R-:W-:Y:S01]  /*4cdf0*/  ISETP.LT.AND P2, PT, R17, UR6, !P2 ;  /* 0x0000000611007c0c */ /* 0x000fe2000d741270 */
[----:B------:R1:W-:Y:S01]  /*4ce00*/  @P5 STG.E desc[UR60][R14.64], R77 ;  /* 0x0000004d0e005986 */ /* 0x0003e2000c10193c */
[----:B------:R-:W-:Y:S01]  /*4ce10*/  ISETP.LT.AND P4, PT, R16, UR8, !P1 ;  /* 0x0000000810007c0c */ /* 0x000fe2000cf81270 */
[----:B------:R-:W-:Y:S01]  /*4ce20*/  ULDC UR4, c[0x0][0x22c] ;  /* 0x00008b0000047ab9 */ /* 0x000fe20000000800 */
[----:B------:R-:W-:Y:S01]  /*4ce30*/  ISETP.LT.AND P5, PT, R19, UR10, !P1 ;  /* 0x0000000a13007c0c */ /* 0x000fe2000cfa1270 */
[C---:B------:R-:W-:Y:S01]  /*4ce40*/  VIADD R3, R23.reuse, UR26 ;  /* 0x0000001a17037c36 */ /* 0x040fe20008000000 */
[----:B------:R-:W-:Y:S01]  /*4ce50*/  ISETP.GE.AND P3, PT, R0, UR4, PT ;  /* 0x0000000400007c0c */ /* 0x000fe2000bf66270 */
[----:B--2---:R-:W-:Y:S01]  /*4ce60*/  IMAD.WIDE R8, R23, 0x4, R150 ;  /* 0x0000000417087825 */ /* 0x004fe200078e0296 */
[----:B------:R-:W-:Y:S01]  /*4ce70*/  ULDC UR12, c[0x0][0x228] ;  /* 0x00008a00000c7ab9 */ /* 0x000fe20000000800 */
[----:B------:R-:W-:Y:S01]  /*4ce80*/  IADD3 R0, R7, 0x75, RZ ;  /* 0x0000007507007810 */ /* 0x000fe20007ffe0ff */
[----:B------:R2:W-:Y:S01]  /*4ce90*/  @P6 STG.E desc[UR60][R20.64], R177 ;  /* 0x000000b114006986 */ /* 0x0005e2000c10193c */
[----:B---3--:R-:W-:Y:S01]  /*4cea0*/  IMAD.WIDE R10, R23, 0x4, R148 ;  /* 0x00000004170a7825 */ /* 0x008fe200078e0294 */
[----:B------:R-:W-:Y:S01]  /*4ceb0*/  ULDC UR4, c[0x0][0x228] ;  /* 0x00008a0000047ab9 */ /* 0x000fe20000000800 */
[----:B------:R-:W-:Y:S01]  /*4cec0*/  ISETP.LT.AND P6, PT, R18, UR12, !P1 ;  /* 0x0000000c12007c0c */ /* 0x000fe2000cfc1270 */
[----:B------:R-:W-:Y:S01]  /*4ced0*/  ULDC UR6, c[0x0][0x228] ;  /* 0x00008a0000067ab9 */ /* 0x000fe20000000800 */
[----:B----4-:R-:W-:Y:S01]  /*4cee0*/  IMAD.WIDE R12, R3, 0x4, R208 ;  /* 0x00000004030c7825 */ /* 0x010fe200078e02d0 */
[----:B------:R3:W-:Y:S01]  /*4cef0*/  @P0 STG.E desc[UR60][R8.64], R181 ;  /* 0x000000b508000986 */ /* 0x0007e2000c10193c */
[----:B------:R-:W-:Y:S01]  /*4cf00*/  ISETP.LT.AND P1, PT, R17, UR4, !P1 ;  /* 0x0000000411007c0c */ /* 0x000fe2000cf21270 */
[----:B------:R-:W-:Y:S01]  /*4cf10*/  ULDC UR4, c[0x0][0x228] ;  /* 0x00008a0000047ab9 */ /* 0x000fe20000000800 */
[----:B-1----:R-:W-:Y:S01]  /*4cf20*/  IMAD.WIDE R14, R3, 0x4, R4 ;  /* 0x00000004030e7825 */ /* 0x002fe200078e0204 */
[----:B------:R-:W-:Y:S01]  /*4cf30*/  ISETP.GE.AND P0, PT, R0, UR5, PT ;  /* 0x0000000500007c0c */ /* 0x000fe2000bf06270 */
[----:B------:R1:W-:Y:S01]  /*4cf40*/  @P2 STG.E desc[UR60][R10.64], R189 ;  /* 0x000000bd0a002986 */ /* 0x0003e2000c10193c */
[----:B------:R-:W-:Y:S01]  /*4cf50*/  ULDC UR5, c[0x0][0x228] ;  /* 0x00008a0000057ab9 */ /* 0x000fe20000000800 */
[----:B------:R-:W-:Y:S01]  /*4cf60*/  ISETP.LT.AND P2, PT, R16, UR4, !P3 ;  /* 0x0000000410007c0c */ /* 0x000fe2000df41270 */
[----:B------:R-:W-:Y:S01]  /*4cf70*/  ULDC UR8, c[0x0][0x228] ;  /* 0x00008a0000087ab9 */ /* 0x000fe20000000800 */
[----:B------:R4:W-:Y:S01]  /*4cf80*/  @P4 STG.E desc[UR60][R12.64], R173 ;  /* 0x000000ad0c004986 */ /* 0x0009e2000c10193c */
[----:B------:R-:W-:Y:S01]  /*4cf90*/  ISETP.LT.AND P4, PT, R19, UR5, !P3 ;  /* 0x0000000513007c0c */ /* 0x000fe2000df81270 */
[C---:B--2---:R-:W-:Y:S01]  /*4cfa0*/  IMAD.WIDE R20, R3.reuse, 0x4, R150 ;  /* 0x0000000403147825 */ /* 0x044fe200078e0296 */
[----:B------:R-:W-:Y:S01]  /*4cfb0*/  ULDC UR10, c[0x0][0x228] ;  /* 0x00008a00000a7ab9 */ /* 0x000fe20000000800 */
[----:B------:R2:W-:Y:S01]  /*4cfc0*/  @P5 STG.E desc[UR60][R14.64], R197 ;  /* 0x000000c50e005986 */ /* 0x0005e2000c10193c */
[----:B------:R-:W-:Y:S01]  /*4cfd0*/  ISETP.LT.AND P5, PT, R18, UR6, !P3 ;  /* 0x0000000612007c0c */ /* 0x000fe2000dfa1270 */
[C---:B---3--:R-:W-:Y:S01]  /*4cfe0*/  IMAD.WIDE R8, R3.reuse, 0x4, R148 ;  /* 0x0000000403087825 */ /* 0x048fe200078e0294 */
[----:B------:R-:W-:Y:S01]  /*4cff0*/  IADD3 R3, R3, UR26, RZ ;  /* 0x0000001a03037c10 */ /* 0x000fe2000fffe0ff */
[----:B------:R3:W-:Y:S01]  /*4d000*/  @P6 STG.E desc[UR60][R20.64], R185 ;  /* 0x000000b914006986 */ /* 0x0007e2000c10193c */
[----:B------:R-:W-:Y:S01]  /*4d010*/  ISETP.LT.AND P3, PT, R17, UR8, !P3 ;  /* 0x0000000811007c0c */ /* 0x000fe2000df61270 */
[----:B------:R-:W-:Y:S01]  /*4d020*/  ULDC UR4, c[0x0][0x228] ;  /* 0x00008a0000047ab9 */ /* 0x000fe20000000800 */
[----:B------:R-:W-:Y:S01]  /*4d030*/  VIADD R0, R7, 0x76 ;  /* 0x0000007607007836 */ /* 0x000fe20000000000 */
[----:B------:R-:W-:Y:S01]  /*4d040*/  ULDC UR5, c[0x0][0x228] ;  /* 0x00008a0000057ab9 */ /* 0x000fe20000000800 */
[----:B-1----:R-:W-:Y:S01]  /*4d050*/  IMAD.WIDE R10, R3, 0x4, R208 ;  /* 0x00000004030a7825 */ /* 0x002fe200078e02d0 */
[----:B------:R1:W-:Y:S01]  /*4d060*/  @P1 STG.E desc[UR60][R8.64], R193 ;  /* 0x000000c108001986 */ /* 0x0003e2000c10193c */
[----:B------:R-:W-:-:S02]  /*4d070*/  ULDC UR6, c[0x0][0x228] ;  /* 0x00008a0000067ab9 */ /* 0x000fc40000000800 */
[----:B----4-:R-:W-:Y:S01]  /*4d080*/  IMAD.WIDE R12, R3, 0x4, R4 ;  /* 0x00000004030c7825 */ /* 0x010fe200078e0204 */
[----:B------:R-:W-:-:S03]  /*4d090*/  ISETP.LT.AND P6, PT, R16, UR10, !P0 ;  /* 0x0000000a10007c0c */ /* 0x000fc6000c7c1270 */
[C---:B--2---:R-:W-:Y:S01]  /*4d0a0*/  IMAD.WIDE R14, R3.reuse, 0x4, R150 ;  /* 0x00000004030e7825 */ /* 0x044fe200078e0296 */
[----:B------:R2:W-:Y:S01]  /*4d0b0*/  @P2 STG.E desc[UR60][R10.64], R78 ;  /* 0x0000004e0a002986 */ /* 0x0005e2000c10193c */
[----:B------:R-:W-:Y:S02]  /*4d0c0*/  ULDC UR8, c[0x0][0x228] ;  /* 0x00008a0000087ab9 */ /* 0x000fe40000000800 */
[C---:B---3--:R-:W-:Y:S01]  /*4d0d0*/  IMAD.WIDE R20, R3.reuse, 0x4, R148 ;  /* 0x0000000403147825 */ /* 0x048fe200078e0294 */
[----:B------:R3:W-:Y:S04]  /*4d0e0*/  @P4 STG.E desc[UR60][R12.64], R178 ;  /* 0x000000b20c004986 */ /* 0x0007e8000c10193c */
[----:B------:R4:W-:Y:S01]  /*4d0f0*/  @P5 STG.E desc[UR60][R14.64], R182 ;  /* 0x000000b60e005986 */ /* 0x0009e2000c10193c */
[----:B------:R-:W-:-:S03]  /*4d100*/  VIADD R25, R3, UR26 ;  /* 0x0000001a03197c36 */ /* 0x000fc60008000000 */
[----:B------:R4:W-:Y:S01]  /*4d110*/  @P3 STG.E desc[UR60][R20.64], R190 ;  /* 0x000000be14003986 */ /* 0x0009e2000c10193c */
[----:B------:R-:W-:Y:S01]  /*4d120*/  ISETP.LT.AND P3, PT, R19, UR4, !P0 ;  /* 0x0000000413007c0c */ /* 0x000fe2000c761270 */
[----:B------:R-:W-:Y:S01]  /*4d130*/  IMAD.WIDE R22, R25, 0x4, R208 ;  /* 0x0000000419167825 */ /* 0x000fe200078e02d0 */
[----:B------:R-:W-:Y:S01]  /*4d140*/  ISETP.GE.AND P1, PT, R0, UR13, PT ;  /* 0x0000000d00007c0c */ /* 0x000fe2000bf26270 */
[----:B------:R-:W-:Y:S01]  /*4d150*/  ULDC UR4, c[0x0][0x228] ;  /* 0x00008a0000047ab9 */ /* 0x000fe20000000800 */
[----:B------:R-:W-:Y:S01]  /*4d160*/  ISETP.LT.AND P4, PT, R18, UR5, !P0 ;  /* 0x0000000512007c0c */ /* 0x000fe2000c781270 */
[----:B------:R-:W-:Y:S01]  /*4d170*/  ULDC UR5, c[0x0][0x228] ;  /* 0x00008a0000057ab9 */ /* 0x000fe20000000800 */
[----:B------:R-:W-:Y:S01]  /*4d180*/  ISETP.LT.AND P2, PT, R17, UR4, !P0 ;  /* 0x0000000411007c0c */ /* 0x000fe2000c741270 */
[C---:B-1----:R-:W-:Y:S01]  /*4d190*/  IMAD.WIDE R8, R25.reuse, 0x4, R4 ;  /* 0x0000000419087825 */ /* 0x042fe200078e0204 */
[----:B------:R-:W-:Y:S01]  /*4d1a0*/  @P6 STG.E desc[UR60][R22.64], R174 ;  /* 0x000000ae16006986 */ /* 0x000fe2000c10193c */
[----:B------:R-:W-:Y:S01]  /*4d1b0*/  ULDC UR4, c[0x0][0x228] ;  /* 0x00008a0000047ab9 */ /* 0x000fe20000000800 */
[----:B------:R-:W-:Y:S01]  /*4d1c0*/  ISETP.LT.AND P6, PT, R16, UR5, !P1 ;  /* 0x0000000510007c0c */ /* 0x000fe2000cfc1270 */
[----:B------:R-:W-:Y:S01]  /*4d1d0*/  VIADD R3, R25, UR26 ;  /* 0x0000001a19037c36 */ /* 0x000fe20008000000 */
[----:B------:R-:W-:Y:S01]  /*4d1e0*/  ISETP.LT.AND P5, PT, R19, UR4, !P1 ;  /* 0x0000000413007c0c */ /* 0x000fe2000cfa1270 */
[----:B------:R-:W-:Y:S01]  /*4d1f0*/  ULDC UR4, c[0x0][0x228] ;  /* 0x00008a0000047ab9 */ /* 0x000fe20000000800 */
[----:B------:R1:W-:Y:S01]  /*4d200*/  @P3 STG.E desc[UR60][R8.64], R198 ;  /* 0x000000c608003986 */ /* 0x0003e2000c10193c */
[----:B------:R-:W-:Y:S01]  /*4d210*/  ISETP.LT.AND P3, PT, R18, UR4, !P1 ;  /* 0x0000000412007c0c */ /* 0x000fe2000cf61270 */
[----:B------:R-:W-:Y:S01]  /*4d220*/  ULDC UR4, c[0x0][0x228] ;  /* 0x00008a0000047ab9 */ /* 0x000fe20000000800 */
[----:B------:R-:W-:Y:S01]  /*4d230*/  IADD3 R0, R7, 0x77, RZ ;  /* 0x0000007707007810 */ /* 0x000fe20007ffe0ff */
[----:B--2---:R-:W-:Y:S01]  /*4d240*/  IMAD.WIDE R10, R25, 0x4, R150 ;  /* 0x00000004190a7825 */ /* 0x004fe200078e0296 */
[----:B------:R-:W-:Y:S01]  /*4d250*/  ISETP.LT.AND P1, PT, R17, UR4, !P1 ;  /* 0x0000000411007c0c */ /* 0x000fe2000cf21270 */
[----:B------:R-:W-:-:S02]  /*4d260*/  ULDC UR5, c[0x0][0x228] ;  /* 0x00008a0000057ab9 */ /* 0x000fc40000000800 */
[----:B---3--:R-:W-:Y:S01]  /*4d270*/  IMAD.WIDE R12, R25, 0x4, R148 ;  /* 0x00000004190c7825 */ /* 0x008fe200078e0294 */
[----:B------:R-:W-:-:S03]  /*4d280*/  ISETP.GE.AND P0, PT, R0, UR11, PT ;  /* 0x0000000b00007c0c */ /* 0x000fc6000bf06270 */
[C---:B----4-:R-:W-:Y:S01]  /*4d290*/  IMAD.WIDE R14, R3.reuse, 0x4, R208 ;  /* 0x00000004030e7825 */ /* 0x050fe200078e02d0 */
[----:B------:R2:W-:Y:S03]  /*4d2a0*/  @P4 STG.E desc[UR60][R10.64], R186 ;  /* 0x000000ba0a004986 */ /* 0x0005e6000c10193c */
[C---:B------:R-:W-:Y:S01]  /*4d2b0*/  IMAD.WIDE R20, R3.reuse, 0x4, R4 ;  /* 0x0000000403147825 */ /* 0x040fe200078e0204 */
[----:B------:R3:W-:Y:S01]  /*4d2c0*/  @P2 STG.E desc[UR60][R12.64], R194 ;  /* 0x000000c20c002986 */ /* 0x0007e2000c10193c */
[----:B------:R-:W-:Y:S01]  /*4d2d0*/  ISETP.LT.AND P2, PT, R16, UR5, !P0 ;  /* 0x0000000510007c0c */ /* 0x000fe2000c741270 */
[----:B------:R-:W-:Y:S01]  /*4d2e0*/  ULDC UR4, c[0x0][0x228] ;  /* 0x00008a0000047ab9 */ /* 0x000fe20000000800 */
[----:B-1----:R-:W-:Y:S01]  /*4d2f0*/  IMAD.WIDE R8, R3, 0x4, R150 ;  /* 0x0000000403087825 */ /* 0x002fe200078e0296 */
[----:B------:R1:W-:Y:S01]  /*4d300*/  @P6 STG.E desc[UR60][R14.64], R79 ;  /* 0x0000004f0e006986 */ /* 0x0003e2000c10193c */
[----:B------:R-:W-:Y:S01]  /*4d310*/  ISETP.LT.AND P4, PT, R19, UR6, !P0 ;  /* 0x0000000613007c0c */ /* 0x000fe2000c781270 */
[----:B------:R-:W-:Y:S01]  /*4d320*/  ULDC UR5, c[0x0][0x228] ;  /* 0x00008a0000057ab9 */ /* 0x000fe20000000800 */
[C---:B------:R-:W-:Y:S01]  /*4d330*/  VIADD R23, R3.reuse, UR26 ;  /* 0x0000001a03177c36 */ /* 0x040fe20008000000 */
[----:B------:R4:W-:Y:S01]  /*4d340*/  @P5 STG.E desc[UR60][R20.64], R179 ;  /* 0x000000b314005986 */ /* 0x0009e2000c10193c */
[----:B------:R-:W-:Y:S01]  /*4d350*/  ISETP.LT.AND P5, PT, R18, UR8, !P0 ;  /* 0x0000000812007c0c */ /* 0x000fe2000c7a1270 */
[----:B--2---:R-:W-:Y:S01]  /*4d360*/  IMAD.WIDE R10, R3, 0x4, R148 ;  /* 0x00000004030a7825 */ /* 0x004fe200078e0294 */
[----:B------:R-:W-:Y:S01]  /*4d370*/  IADD3 R0, R7, 0x78, RZ ;  /* 0x0000007807007810 */ /* 0x000fe20007ffe0ff */
[----:B------:R-:W-:Y:S01]  /*4d380*/  @P3 STG.E desc[UR60][R8.64], R183 ;  /* 0x000000b708003986 */ /* 0x000fe2000c10193c */
[----:B------:R-:W-:Y:S01]  /*4d390*/  ULDC UR6, c[0x0][0x228] ;  /* 0x00008a0000067ab9 */ /* 0x000fe20000000800 */
[----:B---3--:R-:W-:-:S02]  /*4d3a0*/  IMAD.WIDE R12, R23, 0x4, R208 ;  /* 0x00000004170c7825 */ /* 0x008fc400078e02d0 */
[----:B------:R-:W-:Y:S01]  /*4d3b0*/  @P1 STG.E desc[UR60][R10.64], R191 ;  /* 0x000000bf0a001986 */ /* 0x000fe2000c10193c */
[----:B------:R-:W-:Y:S01]  /*4d3c0*/  ISETP.LT.AND P1, PT, R17, UR4, !P0 ;  /* 0x0000000411007c0c */ /* 0x000fe2000c721270 */
[C---:B-1----:R-:W-:Y:S01]  /*4d3d0*/  IMAD.WIDE R14, R23.reuse, 0x4, R4 ;  /* 0x00000004170e7825 */ /* 0x042fe200078e0204 */
[----:B------:R-:W-:Y:S01]  /*4d3e0*/  ISETP.GE.AND P6, PT, R0, UR9, PT ;  /* 0x0000000900007c0c */ /* 0x000fe2000bfc6270 */
[----:B------:R-:W1:Y:S01]  /*4d3f0*/  LDS.128 R8, [R2] ;  /* 0x0000000002087984 */ /* 0x000e620000000c00 */
[----:B------:R-:W-:Y:S01]  /*4d400*/  ULDC UR4, c[0x0][0x228] ;  /* 0x00008a0000047ab9 */ /* 0x000fe20000000800 */
[C---:B----4-:R-:W-:Y:S02]  /*4d410*/  IMAD.WIDE R20, R23.reuse, 0x4, R150 ;  /* 0x0000000417147825 */ /* 0x050fe400078e0296 */
[----:B------:R2:W-:Y:S01]  /*4d420*/  @P2 STG.E desc[UR60][R12.64], R175 ;  /* 0x000000af0c002986 */ /* 0x0005e2000c10193c */
[----:B------:R-:W-:Y:S01]  /*4d430*/  ISETP.LT.AND P0, PT, R18, UR4, !P6 ;  /* 0x0000000412007c0c */ /* 0x000fe2000f701270 */
[----:B------:R-:W-:-:S02]  /*4d440*/  VIADD R25, R23, UR26 ;  /* 0x0000001a17197c36 */ /* 0x000fc40008000000 */
[C---:B------:R-:W-:Y:S01]  /*4d450*/  VIADD R3, R7.reuse, 0x7b ;  /* 0x0000007b07037836 */ /* 0x040fe20000000000 */
[----:B------:R3:W-:Y:S01]  /*4d460*/  @P4 STG.E desc[UR60][R14.64], R199 ;  /* 0x000000c70e004986 */ /* 0x0007e2000c10193c */
[----:B------:R-:W-:Y:S01]  /*4d470*/  ISETP.LT.AND P4, PT, R16, UR5, !P6 ;  /* 0x0000000510007c0c */ /* 0x000fe2000f781270 */
[----:B------:R-:W-:Y:S01]  /*4d480*/  ULDC UR4, c[0x0][0x228] ;  /* 0x00008a0000047ab9 */ /* 0x000fe20000000800 */
[----:B------:R-:W-:Y:S01]  /*4d490*/  IADD3 R0, R7, 0x79, RZ ;  /* 0x0000007907007810 */ /* 0x000fe20007ffe0ff */
[----:B------:R4:W-:Y:S01]  /*4d4a0*/  @P5 STG.E desc[UR60][R20.64], R187 ;  /* 0x000000bb14005986 */ /* 0x0009e2000c10193c */
[----:B------:R-:W-:Y:S01]  /*4d4b0*/  ISETP.LT.AND P5, PT, R19, UR6, !P6 ;  /* 0x0000000613007c0c */ /* 0x000fe2000f7a1270 */
[----:B------:R-:W-:Y:S01]  /*4d4c0*/  ULDC UR5, c[0x0][0x228] ;  /* 0x00008a0000057ab9 */ /* 0x000fe20000000800 */
[----:B--2---:R-:W-:Y:S01]  /*4d4d0*/  IMAD.WIDE R12, R23, 0x4, R148 ;  /* 0x00000004170c7825 */ /* 0x004fe200078e0294 */
[----:B------:R-:W-:Y:S01]  /*4d4e0*/  ISETP.GE.AND P3, PT, R0, UR7, PT ;  /* 0x0000000700007c0c */ /* 0x000fe2000bf66270 */
[----:B------:R-:W-:-:S02]  /*4d4f0*/  ULDC UR6, c[0x0][0x228] ;  /* 0x00008a0000067ab9 */ /* 0x000fc40000000800 */
[----:B---3--:R-:W-:Y:S01]  /*4d500*/  IMAD.WIDE R14, R25, 0x4, R208 ;  /* 0x00000004190e7825 */ /* 0x008fe200078e02d0 */
[----:B------:R2:W-:Y:S01]  /*4d510*/  @P1 STG.E desc[UR60][R12.64], R195 ;  /* 0x000000c30c001986 */ /* 0x0005e2000c10193c */
        /* <DEDUP_REMOVED lines=10> */
[----:B------:R-:W-:Y:S01]  /*4d5c0*/  ULDC UR5, c[0x0][0x228] ;  /* 0x00008a0000057ab9 */ /* 0x000fe20000000800 */
[----:B------:R-:W-:Y:S02]  /*4d5d0*/  ISETP.LT.AND P4, PT, R19, UR4, !P3 ;  /* 0x0000000413007c0c */ /* 0x000fe4000df81270 */
[C---:B------:R-:W-:Y:S01]  /*4d5e0*/  IADD3 R23, R25.reuse, UR26, RZ ;  /* 0x0000001a19177c10 */ /* 0x040fe2000fffe0ff */
[----:B--2---:R-:W-:Y:S01]  /*4d5f0*/  IMAD.WIDE R12, R25, 0x4, R148 ;  /* 0x00000004190c7825 */ /* 0x004fe200078e0294 */
[----:B------:R-:W-:Y:S01]  /*4d600*/  ISETP.LT.AND P5, PT, R18, UR5, !P3 ;  /* 0x0000000512007c0c */ /* 0x000fe2000dfa1270 */
[----:B------:R-:W-:Y:S01]  /*4d610*/  ULDC UR4, c[0x0][0x228] ;  /* 0x00008a0000047ab9 */ /* 0x000fe20000000800 */
[----:B------:R-:W-:Y:S01]  /*4d620*/  ISETP.LT.AND P3, PT, R17, UR6, !P3 ;  /* 0x0000000611007c0c */ /* 0x000fe2000df61270 */
[----:B---3--:R-:W-:Y:S01]  /*4d630*/  IMAD.WIDE R14, R23, 0x4, R208 ;  /* 0x00000004170e7825 */ /* 0x008fe200078e02d0 */
[----:B------:R-:W-:-:S03]  /*4d640*/  IADD3 R0, R7, 0x7a, RZ ;  /* 0x0000007a07007810 */ /* 0x000fc60007ffe0ff */
[C---:B----4-:R-:W-:Y:S01]  /*4d650*/  IMAD.WIDE R2, R23.reuse, 0x4, R4 ;  /* 0x0000000417027825 */ /* 0x050fe200078e0204 */
[----:B------:R-:W-:Y:S01]  /*4d660*/  ISETP.GE.AND P2, PT, R0, UR21, PT ;  /* 0x0000001500007c0c */ /* 0x000fe2000bf46270 */
[----:B------:R-:W-:Y:S01]  /*4d670*/  @P6 STG.E desc[UR60][R12.64], R224 ;  /* 0x000000e00c006986 */ /* 0x000fe2000c10193c */
[C---:B------:R-:W-:Y:S01]  /*4d680*/  IADD3 R27, R23.reuse, UR26, RZ ;  /* 0x0000001a171b7c10 */ /* 0x040fe2000fffe0ff */
[C---:B------:R-:W-:Y:S01]  /*4d690*/  IMAD.WIDE R20, R23.reuse, 0x4, R150 ;  /* 0x0000000417147825 */ /* 0x040fe200078e0296 */
[----:B------:R-:W-:Y:S01]  /*4d6a0*/  ULDC UR5, c[0x0][0x228] ;  /* 0x00008a0000057ab9 */ /* 0x000fe20000000800 */
[----:B------:R-:W-:Y:S01]  /*4d6b0*/  @P0 STG.E desc[UR60][R14.64], R200 ;  /* 0x000000c80e000986 */ /* 0x000fe2000c10193c */
[----:B------:R-:W-:Y:S01]  /*4d6c0*/  ULDC UR6, c[0x0][0x228] ;  /* 0x00008a0000067ab9 */ /* 0x000fe20000000800 */
[----:B------:R-:W-:Y:S02]  /*4d6d0*/  IMAD.WIDE R22, R23, 0x4, R148 ;  /* 0x0000000417167825 */ /* 0x000fe400078e0294 */
[----:B------:R2:W-:Y:S01]  /*4d6e0*/  @P4 STG.E desc[UR60][R2.64], R212 ;  /* 0x000000d402004986 */ /* 0x0005e2000c10193c */
[----:B------:R-:W-:Y:S01]  /*4d6f0*/  ISETP.LT.AND P4, PT, R19, UR4, !P2 ;  /* 0x0000000413007c0c */ /* 0x000fe2000d781270 */
[----:B------:R-:W-:-:S02]  /*4d700*/  ULDC UR4, c[0x0][0x228] ;  /* 0x00008a0000047ab9 */ /* 0x000fc40000000800 */
[----:B------:R-:W-:Y:S01]  /*4d710*/  @P5 STG.E desc[UR60][R20.64], R84 ;  /* 0x0000005414005986 */ /* 0x000fe2000c10193c */
[----:B------:R-:W-:-:S03]  /*4d720*/  ISETP.LT.AND P6, PT, R16, UR7, !P2 ;  /* 0x0000000710007c0c */ /* 0x000fc6000d7c1270 */
[----:B-1----:R-:W-:Y:S01]  /*4d730*/  @P3 STG.E desc[UR60][R22.64], R8 ;  /* 0x0000000816003986 */ /* 0x002fe2000c10193c */
[----:B------:R-:W-:Y:S01]  /*4d740*/  ISETP.LT.AND P3, PT, R18, UR4, !P2 ;  /* 0x0000000412007c0c */ /* 0x000fe2000d761270 */
[----:B------:R-:W-:Y:S02]  /*4d750*/  ULDC UR4, c[0x0][0x228] ;  /* 0x00008a0000047ab9 */ /* 0x000fe40000000800 */
[----:B------:R-:W-:Y:S01]  /*4d760*/  ISETP.LT.AND P2, PT, R17, UR4, !P2 ;  /* 0x0000000411007c0c */ /* 0x000fe2000d741270 */
[----:B------:R-:W-:-:S04]  /*4d770*/  IMAD.WIDE R24, R27, 0x4, R208 ;  /* 0x000000041b187825 */ /* 0x000fc800078e02d0 */
[C---:B--2---:R-:W-:Y:S01]  /*4d780*/  IMAD.WIDE R2, R27.reuse, 0x4, R4 ;  /* 0x000000041b027825 */ /* 0x044fe200078e0204 */
[----:B------:R1:W-:Y:S03]  /*4d790*/  @P6 STG.E desc[UR60][R24.64], R145 ;  /* 0x0000009118006986 */ /* 0x0003e6000c10193c */
[C---:B------:R-:W-:Y:S01]  /*4d7a0*/  IMAD.WIDE R12, R27.reuse, 0x4, R150 ;  /* 0x000000041b0c7825 */ /* 0x040fe200078e0296 */
[----:B------:R2:W-:Y:S03]  /*4d7b0*/  @P4 STG.E desc[UR60][R2.64], R81 ;  /* 0x0000005102004986 */ /* 0x0005e6000c10193c */
[----:B------:R-:W-:Y:S01]  /*4d7c0*/  IMAD.WIDE R14, R27, 0x4, R148 ;  /* 0x000000041b0e7825 */ /* 0x000fe200078e0294 */
[----:B------:R-:W-:Y:S01]  /*4d7d0*/  ISETP.LT.AND P5, PT, R16, UR5, !P1 ;  /* 0x0000000510007c0c */ /* 0x000fe2000cfa1270 */
[----:B------:R3:W-:Y:S01]  /*4d7e0*/  @P3 STG.E desc[UR60][R12.64], R205 ;  /* 0x000000cd0c003986 */ /* 0x0007e2000c10193c */
[----:B------:R-:W-:Y:S01]  /*4d7f0*/  ULDC UR4, c[0x0][0x228] ;  /* 0x00008a0000047ab9 */ /* 0x000fe20000000800 */
[----:B------:R-:W-:Y:S01]  /*4d800*/  ISETP.LT.AND P6, PT, R19, UR6, !P1 ;  /* 0x0000000613007c0c */ /* 0x000fe2000cfc1270 */
[----:B------:R-:W-:Y:S01]  /*4d810*/  VIADD R0, R7, 0x7c ;  /* 0x0000007c07007836 */ /* 0x000fe20000000000 */
[----:B------:R4:W-:Y:S01]  /*4d820*/  @P2 STG.E desc[UR60][R14.64], R225 ;  /* 0x000000e10e002986 */ /* 0x0009e2000c10193c */
[----:B------:R-:W-:Y:S01]  /*4d830*/  ISETP.LT.AND P2, PT, R18, UR4, !P1 ;  /* 0x0000000412007c0c */ /* 0x000fe2000cf41270 */
[----:B------:R-:W-:Y:S01]  /*4d840*/  ULDC UR4, c[0x0][0x228] ;  /* 0x00008a0000047ab9 */ /* 0x000fe20000000800 */
[----:B-1----:R-:W-:Y:S01]  /*4d850*/  IADD3 R25, R27, UR26, RZ ;  /* 0x0000001a1b197c10 */ /* 0x002fe2000fffe0ff */
[----:B------:R-:W-:Y:S01]  /*4d860*/  ULDC UR5, c[0x0][0x228] ;  /* 0x00008a0000057ab9 */ /* 0x000fe20000000800 */
[----:B------:R-:W-:Y:S01]  /*4d870*/  ISETP.GE.AND P0, PT, R0, UR17, PT ;  /* 0x0000001100007c0c */ /* 0x000fe2000bf06270 */
[----:B------:R-:W-:-:S02]  /*4d880*/  ULDC UR6, c[0x0][0x228] ;  /* 0x00008a0000067ab9 */ /* 0x000fc40000000800 */
[----:B------:R-:W-:-:S04]  /*4d890*/  IMAD.WIDE R20, R25, 0x4, R208 ;  /* 0x0000000419147825 */ /* 0x000fc800078e02d0 */
[C---:B------:R-:W-:Y:S01]  /*4d8a0*/  IMAD.WIDE R22, R25.reuse, 0x4, R4 ;  /* 0x0000000419167825 */ /* 0x040fe200078e0204 */
[----:B------:R1:W-:Y:S03]  /*4d8b0*/  @P5 STG.E desc[UR60][R20.64], R201 ;  /* 0x000000c914005986 */ /* 0x0003e6000c10193c */
[----:B--2---:R-:W-:Y:S01]  /*4d8c0*/  IMAD.WIDE R2, R25, 0x4, R150 ;  /* 0x0000000419027825 */ /* 0x004fe200078e0296 */
[----:B------:R-:W-:Y:S01]  /*4d8d0*/  ISETP.LT.AND P3, PT, R17, UR4, !P1 ;  /* 0x0000000411007c0c */ /* 0x000fe2000cf61270 */
[----:B------:R-:W-:Y:S01]  /*4d8e0*/  @P6 STG.E desc[UR60][R22.64], R213 ;  /* 0x000000d516006986 */ /* 0x000fe2000c10193c */
[----:B------:R-:W-:Y:S01]  /*4d8f0*/  ULDC UR4, c[0x0][0x228] ;  /* 0x00008a0000047ab9 */ /* 0x000fe20000000800 */
[----:B------:R-:W-:Y:S01]  /*4d900*/  VIADD R0, R7, 0x7d ;  /* 0x0000007d07007836 */ /* 0x000fe20000000000 */
[----:B------:R-:W-:Y:S01]  /*4d910*/  ISETP.LT.AND P5, PT, R16, UR5, !P0 ;  /* 0x0000000510007c0c */ /* 0x000fe2000c7a1270 */
[----:B------:R2:W-:Y:S01]  /*4d920*/  @P2 STG.E desc[UR60][R2.64], R85 ;  /* 0x0000005502002986 */ /* 0x0005e2000c10193c */
[----:B------:R-:W-:-:S02]  /*4d930*/  ISETP.LT.AND P6, PT, R19, UR6, !P0 ;  /* 0x0000000613007c0c */ /* 0x000fc4000c7c1270 */
[----:B------:R-:W-:Y:S01]  /*4d940*/  ISETP.LT.AND P2, PT, R18, UR4, !P0 ;  /* 0x0000000412007c0c */ /* 0x000fe2000c741270 */
[----:B------:R-:W-:Y:S01]  /*4d950*/  ULDC UR4, c[0x0][0x228] ;  /* 0x00008a0000047ab9 */ /* 0x000fe20000000800 */
[----:B------:R-:W-:Y:S02]  /*4d960*/  IADD3 R27, R25, UR26, RZ ;  /* 0x0000001a191b7c10 */ /* 0x000fe4000fffe0ff */
[----:B------:R-:W-:Y:S01]  /*4d970*/  ISETP.GE.AND P4, PT, R0, UR15, PT ;  /* 0x0000000f00007c0c */ /* 0x000fe2000bf86270 */
[----:B------:R-:W-:Y:S01]  /*4d980*/  VIADD R0, R7, 0x7e ;  /* 0x0000007e07007836 */ /* 0x000fe20000000000 */
[----:B------:R-:W-:Y:S01]  /*4d990*/  ISETP.LT.AND P0, PT, R17, UR4, !P0 ;  /* 0x0000000411007c0c */ /* 0x000fe2000c701270 */
[----:B---3--:R-:W-:-:S04]  /*4d9a0*/  IMAD.WIDE R12, R25, 0x4, R148 ;  /* 0x00000004190c7825 */ /* 0x008fc800078e0294 */
[----:B----4-:R-:W-:Y:S01]  /*4d9b0*/  IMAD.WIDE R14, R27, 0x4, R208 ;  /* 0x000000041b0e7825 */ /* 0x010fe200078e02d0 */
[----:B------:R-:W-:-:S03]  /*4d9c0*/  ISETP.GE.AND P1, PT, R0, UR25, PT ;  /* 0x0000001900007c0c */ /* 0x000fc6000bf26270 */
[C---:B-1----:R-:W-:Y:S01]  /*4d9d0*/  IMAD.WIDE R20, R27.reuse, 0x4, R4 ;  /* 0x000000041b147825 */ /* 0x042fe200078e0204 */
[----:B------:R1:W-:Y:S03]  /*4d9e0*/  @P3 STG.E desc[UR60][R12.64], R9 ;  /* 0x000000090c003986 */ /* 0x0003e6000c10193c */
[----:B--2---:R-:W-:Y:S01]  /*4d9f0*/  IMAD.WIDE R2, R27, 0x4, R150 ;  /* 0x000000041b027825 */ /* 0x004fe200078e0296 */
[----:B------:R2:W-:Y:S03]  /*4da00*/  @P5 STG.E desc[UR60][R14.64], R146 ;  /* 0x000000920e005986 */ /* 0x0005e6000c10193c */
[----:B------:R-:W-:Y:S02]  /*4da10*/  VIADD R0, R7, 0x7f ;  /* 0x0000007f07007836 */ /* 0x000fe40000000000 */
[----:B------:R-:W-:Y:S01]  /*4da20*/  IMAD.WIDE R6, R27, 0x4, R148 ;  /* 0x000000041b067825 */ /* 0x000fe200078e0294 */
[----:B------:R-:W-:Y:S01]  /*4da30*/  @P6 STG.E desc[UR60][R20.64], R82 ;  /* 0x0000005214006986 */ /* 0x000fe2000c10193c */
[----:B------:R-:W-:-:S02]  /*4da40*/  ISETP.LT.AND P5, PT, R16, UR4, !P4 ;  /* 0x0000000410007c0c */ /* 0x000fc4000e7a1270 */
[----:B------:R-:W-:Y:S01]  /*4da50*/  ISETP.LT.AND P6, PT, R19, UR4, !P4 ;  /* 0x0000000413007c0c */ /* 0x000fe2000e7c1270 */
[----:B------:R3:W-:Y:S01]  /*4da60*/  @P2 STG.E desc[UR60][R2.64], R206 ;  /* 0x000000ce02002986 */ /* 0x0007e2000c10193c */
[----:B------:R-:W-:Y:S02]  /*4da70*/  ISETP.LT.AND P2, PT, R18, UR4, !P4 ;  /* 0x0000000412007c0c */ /* 0x000fe4000e741270 */
[----:B------:R-:W-:Y:S01]  /*4da80*/  IADD3 R23, R27, UR26, RZ ;  /* 0x0000001a1b177c10 */ /* 0x000fe2000fffe0ff */
[----:B------:R4:W-:Y:S01]  /*4da90*/  @P0 STG.E desc[UR60][R6.64], R226 ;  /* 0x000000e206000986 */ /* 0x0009e2000c10193c */
[----:B------:R-:W-:Y:S02]  /*4daa0*/  ISETP.LT.AND P4, PT, R17, UR4, !P4 ;  /* 0x0000000411007c0c */ /* 0x000fe4000e781270 */
[----:B------:R-:W-:Y:S01]  /*4dab0*/  ISETP.LT.AND P0, PT, R16, UR4, !P1 ;  /* 0x0000000410007c0c */ /* 0x000fe2000cf01270 */
[----:B-1----:R-:W-:-:S04]  /*4dac0*/  IMAD.WIDE R8, R23, 0x4, R208 ;  /* 0x0000000417087825 */ /* 0x002fc800078e02d0 */
[C---:B------:R-:W-:Y:S02]  /*4dad0*/  VIADD R25, R23.reuse, UR26 ;  /* 0x0000001a17197c36 */ /* 0x040fe40008000000 */
[C---:B------:R-:W-:Y:S01]  /*4dae0*/  IMAD.WIDE R12, R23.reuse, 0x4, R4 ;  /* 0x00000004170c7825 */ /* 0x040fe200078e0204 */
[----:B------:R1:W-:Y:S03]  /*4daf0*/  @P5 STG.E desc[UR60][R8.64], R202 ;  /* 0x000000ca08005986 */ /* 0x0003e6000c10193c */
[C---:B--2---:R-:W-:Y:S01]  /*4db00*/  IMAD.WIDE R14, R23.reuse, 0x4, R150 ;  /* 0x00000004170e7825 */ /* 0x044fe200078e0296 */
[----:B------:R2:W-:Y:S03]  /*4db10*/  @P6 STG.E desc[UR60][R12.64], R214 ;  /* 0x000000d60c006986 */ /* 0x0005e6000c10193c */
[----:B---3--:R-:W-:Y:S01]  /*4db20*/  IMAD.WIDE R2, R23, 0x4, R148 ;  /* 0x0000000417027825 */ /* 0x008fe200078e0294 */
[----:B------:R3:W-:Y:S03]  /*4db30*/  @P2 STG.E desc[UR60][R14.64], R86 ;  /* 0x000000560e002986 */ /* 0x0007e6000c10193c */
[----:B------:R-:W-:Y:S01]  /*4db40*/  IMAD.WIDE R20, R25, 0x4, R208 ;  /* 0x0000000419147825 */ /* 0x000fe200078e02d0 */
[----:B------:R-:W-:Y:S01]  /*4db50*/  ISETP.GE.AND P3, PT, R0, UR23, PT ;  /* 0x0000001700007c0c */ /* 0x000fe2000bf66270 */
[----:B------:R3:W-:Y:S01]  /*4db60*/  @P4 STG.E desc[UR60][R2.64], R10 ;  /* 0x0000000a02004986 */ /* 0x0007e2000c10193c */
[----:B------:R-:W-:-:S03]  /*4db70*/  ISETP.LT.AND P2, PT, R19, UR4, !P1 ;  /* 0x0000000413007c0c */ /* 0x000fc6000cf41270 */
[----:B------:R3:W-:Y:S01]  /*4db80*/  @P0 STG.E desc[UR60][R20.64], R147 ;  /* 0x0000009314000986 */ /* 0x0007e2000c10193c */
[----:B------:R-:W-:Y:S02]  /*4db90*/  ISETP.LT.AND P0, PT, R18, UR4, !P1 ;  /* 0x0000000412007c0c */ /* 0x000fe4000cf01270 */
[----:B------:R-:W-:Y:S02]  /*4dba0*/  ISETP.LT.AND P1, PT, R17, UR4, !P1 ;  /* 0x0000000411007c0c */ /* 0x000fe4000cf21270 */
[----:B------:R-:W-:Y:S02]  /*4dbb0*/  ISETP.LT.AND P5, PT, R16, UR4, !P3 ;  /* 0x0000000410007c0c */ /* 0x000fe4000dfa1270 */
[----:B------:R-:W-:Y:S02]  /*4dbc0*/  ISETP.LT.AND P6, PT, R19, UR4, !P3 ;  /* 0x0000000413007c0c */ /* 0x000fe4000dfc1270 */
[----:B------:R-:W-:Y:S02]  /*4dbd0*/  ISETP.LT.AND P4, PT, R18, UR4, !P3 ;  /* 0x0000000412007c0c */ /* 0x000fe4000df81270 */
[----:B------:R-:W-:-:S02]  /*4dbe0*/  IADD3 R19, R25, UR26, RZ ;  /* 0x0000001a19137c10 */ /* 0x000fc4000fffe0ff */
[----:B------:R-:W-:Y:S01]  /*4dbf0*/  ISETP.LT.AND P3, PT, R17, UR4, !P3 ;  /* 0x0000000411007c0c */ /* 0x000fe2000df61270 */
[----:B----4-:R-:W-:-:S04]  /*4dc00*/  IMAD.WIDE R6, R25, 0x4, R4 ;  /* 0x0000000419067825 */ /* 0x010fc800078e0204 */
[C---:B-1----:R-:W-:Y:S01]  /*4dc10*/  IMAD.WIDE R8, R25.reuse, 0x4, R150 ;  /* 0x0000000419087825 */ /* 0x042fe200078e0296 */
[----:B------:R3:W-:Y:S03]  /*4dc20*/  @P2 STG.E desc[UR60][R6.64], R83 ;  /* 0x0000005306002986 */ /* 0x0007e6000c10193c */
[----:B--2---:R-:W-:Y:S01]  /*4dc30*/  IMAD.WIDE R12, R25, 0x4, R148 ;  /* 0x00000004190c7825 */ /* 0x004fe200078e0294 */
[----:B------:R3:W-:Y:S03]  /*4dc40*/  @P0 STG.E desc[UR60][R8.64], R207 ;  /* 0x000000cf08000986 */ /* 0x0007e6000c10193c */
[C---:B------:R-:W-:Y:S01]  /*4dc50*/  IMAD.WIDE R208, R19.reuse, 0x4, R208 ;  /* 0x0000000413d07825 */ /* 0x040fe200078e02d0 */
[----:B------:R3:W-:Y:S03]  /*4dc60*/  @P1 STG.E desc[UR60][R12.64], R227 ;  /* 0x000000e30c001986 */ /* 0x0007e6000c10193c */
[C---:B------:R-:W-:Y:S01]  /*4dc70*/  IMAD.WIDE R4, R19.reuse, 0x4, R4 ;  /* 0x0000000413047825 */ /* 0x040fe200078e0204 */
[----:B------:R3:W-:Y:S03]  /*4dc80*/  @P5 STG.E desc[UR60][R208.64], R203 ;  /* 0x000000cbd0005986 */ /* 0x0007e6000c10193c */
[C---:B------:R-:W-:Y:S01]  /*4dc90*/  IMAD.WIDE R150, R19.reuse, 0x4, R150 ;  /* 0x0000000413967825 */ /* 0x040fe200078e0296 */
[----:B------:R3:W-:Y:S04]  /*4dca0*/  @P6 STG.E desc[UR60][R4.64], R215 ;  /* 0x000000d704006986 */ /* 0x0007e8000c10193c */
[----:B------:R3:W-:Y:S01]  /*4dcb0*/  @P4 STG.E desc[UR60][R150.64], R87 ;  /* 0x0000005796004986 */ /* 0x0007e2000c10193c */
[----:B------:R-:W-:Y:S01]  /*4dcc0*/  IMAD.WIDE R148, R19, 0x4, R148 ;  /* 0x0000000413947825 */ /* 0x000fe200078e0294 */
[----:B------:R-:W-:Y:S06]  /*4dcd0*/  @!P3 EXIT ;  /* 0x000000000000b94d */ /* 0x000fec0003800000 */
[----:B------:R-:W-:Y:S01]  /*4dce0*/  STG.E desc[UR60][R148.64], R11 ;  /* 0x0000000b94007986 */ /* 0x000fe2000c10193c */
[----:B------:R-:W-:Y:S05]  /*4dcf0*/  EXIT ;  /* 0x000000000000794d */ /* 0x000fea0003800000 */
.L_x_2:
[----:B------:R-:W-:-:S00]  /*4dd00*/  BRA `(.L_x_2) ;  /* 0xfffffffc00fc7947 */ /* 0x000fc0000383ffff */
[----:B------:R-:W-:-:S00]  /*4dd10*/  NOP ;  /* 0x0000000000007918 */ /* 0x000fc00000000000 */
        /* <DEDUP_REMOVED lines=14> */
.L_x_3:


//--------------------- .nv.shared.matmul_kernel  --------------------------
	.section	.nv.shared.matmul_kernel,"aw",@nobits
	.sectionflags	@""
	.align	16
	.zero		1024


//--------------------- .nv.shared.reserved.0     --------------------------
	.section	.nv.shared.reserved.0,"aw",@nobits
	.weak		__nv_reservedSMEM_offset_0_alias
	.size		__nv_reservedSMEM_offset_0_alias, 0, 0
	.other		__nv_reservedSMEM_offset_0_alias,@"STO_CUDA_RESERVED_SHARED STV_DEFAULT"
__nv_reservedSMEM_offset_0_alias:
	.zero		0


//--------------------- .nv.constant0.matmul_kernel --------------------------
	.section	.nv.constant0.matmul_kernel,"a",@progbits
	.sectionflags	@""
	.align	4
.nv.constant0.matmul_kernel:
	.zero		608


//--------------------- SYMBOLS --------------------------

	.type		.nv.reservedSmem.offset0,@object
	.size		.nv.reservedSmem.offset0,0x4
